	.target	sm_90a

	.elftype	@"ET_EXEC"


//--------------------- .note.nv.tkinfo           --------------------------
	.section	.note.nv.tkinfo,"",@"SHT_NOTE"
	.sectionflags	@"SHF_NOTE_NV_TKINFO"
	.tkinfo
        /*0018*/ 	.word	0x00000002
        /*0030*/ 	.string	""
        /*0030*/ 	.string	"ptxas"
        /*0030*/ 	.string	"Cuda compilation tools, release 13.0, V13.0.88"
        /*0030*/ 	.string	"Build cuda_13.0.r13.0/compiler.36424714_0"
        /*0030*/ 	.string	"-v  -suppress-debug-info  -lineinfo  -arch sm_90a "



//--------------------- .note.nv.cuinfo           --------------------------
	.section	.note.nv.cuinfo,"",@"SHT_NOTE"
	.sectionflags	@"SHF_NOTE_NV_CUINFO"
        /*0018*/ 	.short	0x0002
        /*001a*/ 	.short	0x005a
        /*001c*/ 	.short	0x0082
	.zero		2


//--------------------- .nv.info                  --------------------------
	.section	.nv.info,"",@"SHT_CUDA_INFO"
	.align	4


	//----- nvinfo : EIATTR_REGCOUNT
	.align		4
        /*0000*/ 	.byte	0x04, 0x2f
        /*0002*/ 	.short	(.L_1 - .L_0)
	.align		4
.L_0:
        /*0004*/ 	.word	index@(matmul_kernel)
        /*0008*/ 	.word	0x000000ff


	//----- nvinfo : EIATTR_FRAME_SIZE
	.align		4
.L_1:
        /*000c*/ 	.byte	0x04, 0x11
        /*000e*/ 	.short	(.L_3 - .L_2)
	.align		4
.L_2:
        /*0010*/ 	.word	index@(matmul_kernel)
        /*0014*/ 	.word	0x00000c40


	//----- nvinfo : EIATTR_MIN_STACK_SIZE
	.align		4
.L_3:
        /*0018*/ 	.byte	0x04, 0x12
        /*001a*/ 	.short	(.L_5 - .L_4)
	.align		4
.L_4:
        /*001c*/ 	.word	index@(matmul_kernel)
        /*0020*/ 	.word	0x00000c40
.L_5:


//--------------------- .nv.compat                --------------------------
	.section	.nv.compat,"",@"SHT_CUDA_COMPAT_INFO"
	.align	4
        /*0000*/ 	.byte	0x02, 0x09, 0x01, 0x00, 0x02, 0x02, 0x01, 0x00, 0x02, 0x05, 0x05, 0x00, 0x03, 0x07, 0x01, 0x01
        /*0010*/ 	.byte	0x02, 0x03, 0x00, 0x00, 0x02, 0x06, 0x01, 0x00, 0x04, 0x0b, 0x08, 0x00, 0x00, 0x00, 0x00, 0x00
        /*0020*/ 	.byte	0x00, 0x00, 0x00, 0x00


//--------------------- .nv.info.matmul_kernel    --------------------------
	.section	.nv.info.matmul_kernel,"",@"SHT_CUDA_INFO"
	.sectionflags	@""
	.align	4


	//----- nvinfo : EIATTR_CUDA_API_VERSION
	.align		4
        /*0000*/ 	.byte	0x04, 0x37
        /*0002*/ 	.short	(.L_7 - .L_6)
.L_6:
        /*0004*/ 	.word	0x00000082


	//----- nvinfo : EIATTR_KPARAM_INFO
	.align		4
.L_7:
        /*0008*/ 	.byte	0x04, 0x17
        /*000a*/ 	.short	(.L_9 - .L_8)
.L_8:
        /*000c*/ 	.word	0x00000000
        /*0010*/ 	.short	0x000d
        /*0012*/ 	.short	0x0048
        /*0014*/ 	.byte	0x00, 0xf4, 0x21, 0x00


	//----- nvinfo : EIATTR_KPARAM_INFO
	.align		4
.L_9:
        /*0018*/ 	.byte	0x04, 0x17
        /*001a*/ 	.short	(.L_11 - .L_10)
.L_10:
        /*001c*/ 	.word	0x00000000
        /*0020*/ 	.short	0x000c
        /*0022*/ 	.short	0x0040
        /*0024*/ 	.byte	0x00, 0xf4, 0x21, 0x00


	//----- nvinfo : EIATTR_KPARAM_INFO
	.align		4
.L_11:
        /*0028*/ 	.byte	0x04, 0x17
        /*002a*/ 	.short	(.L_13 - .L_12)
.L_12:
        /*002c*/ 	.word	0x00000000
        /*0030*/ 	.short	0x000b
        /*0032*/ 	.short	0x0038
        /*0034*/ 	.byte	0x00, 0xf0, 0x11, 0x00


	//----- nvinfo : EIATTR_KPARAM_INFO
	.align		4
.L_13:
        /*0038*/ 	.byte	0x04, 0x17
        /*003a*/ 	.short	(.L_15 - .L_14)
.L_14:
        /*003c*/ 	.word	0x00000000
        /*0040*/ 	.short	0x000a
        /*0042*/ 	.short	0x0034
        /*0044*/ 	.byte	0x00, 0xf0, 0x11, 0x00


	//----- nvinfo : EIATTR_KPARAM_INFO
	.align		4
.L_15:
        /*0048*/ 	.byte	0x04, 0x17
        /*004a*/ 	.short	(.L_17 - .L_16)
.L_16:
        /*004c*/ 	.word	0x00000000
        /*0050*/ 	.short	0x0009
        /*0052*/ 	.short	0x0030
        /*0054*/ 	.byte	0x00, 0xf0, 0x11, 0x00


	//----- nvinfo : EIATTR_KPARAM_INFO
	.align		4
.L_17:
        /*0058*/ 	.byte	0x04, 0x17
        /*005a*/ 	.short	(.L_19 - .L_18)
.L_18:
        /*005c*/ 	.word	0x00000000
        /*0060*/ 	.short	0x0008
        /*0062*/ 	.short	0x002c
        /*0064*/ 	.byte	0x00, 0xf0, 0x11, 0x00


	//----- nvinfo : EIATTR_KPARAM_INFO
	.align		4
.L_19:
        /*0068*/ 	.byte	0x04, 0x17
        /*006a*/ 	.short	(.L_21 - .L_20)
.L_20:
        /*006c*/ 	.word	0x00000000
        /*0070*/ 	.short	0x0007
        /*0072*/ 	.short	0x0028
        /*0074*/ 	.byte	0x00, 0xf0, 0x11, 0x00


	//----- nvinfo : EIATTR_KPARAM_INFO
	.align		4
.L_21:
        /*0078*/ 	.byte	0x04, 0x17
        /*007a*/ 	.short	(.L_23 - .L_22)
.L_22:
        /*007c*/ 	.word	0x00000000
        /*0080*/ 	.short	0x0006
        /*0082*/ 	.short	0x0024
        /*0084*/ 	.byte	0x00, 0xf0, 0x11, 0x00


	//----- nvinfo : EIATTR_KPARAM_INFO
	.align		4
.L_23:
        /*0088*/ 	.byte	0x04, 0x17
        /*008a*/ 	.short	(.L_25 - .L_24)
.L_24:
        /*008c*/ 	.word	0x00000000
        /*0090*/ 	.short	0x0005
        /*0092*/ 	.short	0x0020
        /*0094*/ 	.byte	0x00, 0xf0, 0x11, 0x00


	//----- nvinfo : EIATTR_KPARAM_INFO
	.align		4
.L_25:
        /*0098*/ 	.byte	0x04, 0x17
        /*009a*/ 	.short	(.L_27 - .L_26)
.L_26:
        /*009c*/ 	.word	0x00000000
        /*00a0*/ 	.short	0x0004
        /*00a2*/ 	.short	0x001c
        /*00a4*/ 	.byte	0x00, 0xf0, 0x11, 0x00


	//----- nvinfo : EIATTR_KPARAM_INFO
	.align		4
.L_27:
        /*00a8*/ 	.byte	0x04, 0x17
        /*00aa*/ 	.short	(.L_29 - .L_28)
.L_28:
        /*00ac*/ 	.word	0x00000000
        /*00b0*/ 	.short	0x0003
        /*00b2*/ 	.short	0x0018
        /*00b4*/ 	.byte	0x00, 0xf0, 0x11, 0x00


	//----- nvinfo : EIATTR_KPARAM_INFO
	.align		4
.L_29:
        /*00b8*/ 	.byte	0x04, 0x17
        /*00ba*/ 	.short	(.L_31 - .L_30)
.L_30:
        /*00bc*/ 	.word	0x00000000
        /*00c0*/ 	.short	0x0002
        /*00c2*/ 	.short	0x0010
        /*00c4*/ 	.byte	0x00, 0xf4, 0x21, 0x00


	//----- nvinfo : EIATTR_KPARAM_INFO
	.align		4
.L_31:
        /*00c8*/ 	.byte	0x04, 0x17
        /*00ca*/ 	.short	(.L_33 - .L_32)
.L_32:
        /*00cc*/ 	.word	0x00000000
        /*00d0*/ 	.short	0x0001
        /*00d2*/ 	.short	0x0008
        /*00d4*/ 	.byte	0x00, 0xf4, 0x21, 0x00


	//----- nvinfo : EIATTR_KPARAM_INFO
	.align		4
.L_33:
        /*00d8*/ 	.byte	0x04, 0x17
        /*00da*/ 	.short	(.L_35 - .L_34)
.L_34:
        /*00dc*/ 	.word	0x00000000
        /*00e0*/ 	.short	0x0000
        /*00e2*/ 	.short	0x0000
        /*00e4*/ 	.byte	0x00, 0xf4, 0x21, 0x00


	//----- nvinfo : EIATTR_SPARSE_MMA_MASK
	.align		4
.L_35:
        /*00e8*/ 	.byte	0x03, 0x50
        /*00ea*/ 	.short	0x0000


	//----- nvinfo : EIATTR_MAXREG_COUNT
	.align		4
        /*00ec*/ 	.byte	0x03, 0x1b
        /*00ee*/ 	.short	0x00ff


	//----- nvinfo : EIATTR_NUM_BARRIERS
	.align		4
        /*00f0*/ 	.byte	0x02, 0x4c
        /*00f2*/ 	.byte	0x01
	.zero		1


	//----- nvinfo : EIATTR_ANNOTATIONS
	.align		4
        /*00f4*/ 	.byte	0x04, 0x55
        /*00f6*/ 	.short	(.L_37 - .L_36)


	//   ....[0]....
.L_36:
        /*00f8*/ 	.word	0x00000001
        /*00fc*/ 	.byte	0xa0, 0x00, 0x00, 0x00, 0x01, 0x00, 0x00, 0x00, 0x20, 0x41, 0x00, 0x00, 0x01, 0x00, 0x00, 0x00
        /* <DEDUP_REMOVED lines=1190> */
        /*4b6c*/ 	.byte	0xd0, 0xd0, 0x01, 0x00, 0x01, 0x00, 0x00, 0x00, 0xf0, 0xd0, 0x01, 0x00


	//----- nvinfo : EIATTR_MERCURY_ISA_VERSION
	.align		4
.L_37:
        /*4b78*/ 	.byte	0x03, 0x5f
        /*4b7a*/ 	.short	0x0101


	//----- nvinfo : EIATTR_COOP_GROUP_MASK_REGIDS
	.align		4
        /*4b7c*/ 	.byte	0x04, 0x29
        /*4b7e*/ 	.short	(.L_39 - .L_38)


	//   ....[0]....
.L_38:
        /*4b80*/ 	.word	0xffffffff


	//   ....[1]....
        /*4b84*/ 	.word	0xffffffff


	//   ....[2]....
        /*4b88*/ 	.word	0xffffffff


	//   ....[3]....
        /*4b8c*/ 	.word	0xffffffff


	//   ....[4]....
        /*4b90*/ 	.word	0xffffffff


	//   ....[5]....
        /*4b94*/ 	.word	0xffffffff


	//   ....[6]....
        /*4b98*/ 	.word	0xffffffff


	//   ....[7]....
        /*4b9c*/ 	.word	0xffffffff


	//   ....[8]....
        /*4ba0*/ 	.word	0xffffffff


	//   ....[9]....
        /*4ba4*/ 	.word	0xffffffff


	//   ....[10]....
        /*4ba8*/ 	.word	0xffffffff


	//   ....[11]....
        /*4bac*/ 	.word	0xffffffff


	//   ....[12]....
        /*4bb0*/ 	.word	0xffffffff


	//   ....[13]....
        /*4bb4*/ 	.word	0xffffffff


	//   ....[14]....
        /*4bb8*/ 	.word	0xffffffff


	//   ....[15]....
        /*4bbc*/ 	.word	0xffffffff


	//   ....[16]....
        /*4bc0*/ 	.word	0xffffffff


	//   ....[17]....
        /*4bc4*/ 	.word	0xffffffff


	//   ....[18]....
        /*4bc8*/ 	.word	0xffffffff


	//   ....[19]....
        /*4bcc*/ 	.word	0xffffffff


	//   ....[20]....
        /*4bd0*/ 	.word	0xffffffff


	//   ....[21]....
        /*4bd4*/ 	.word	0xffffffff


	//   ....[22]....
        /*4bd8*/ 	.word	0xffffffff


	//   ....[23]....
        /*4bdc*/ 	.word	0xffffffff


	//   ....[24]....
        /*4be0*/ 	.word	0xffffffff


	//   ....[25]....
        /*4be4*/ 	.word	0xffffffff


	//   ....[26]....
        /*4be8*/ 	.word	0xffffffff


	//   ....[27]....
        /*4bec*/ 	.word	0xffffffff


	//   ....[28]....
        /*4bf0*/ 	.word	0xffffffff


	//   ....[29]....
        /*4bf4*/ 	.word	0xffffffff


	//   ....[30]....
        /*4bf8*/ 	.word	0xffffffff


	//   ....[31]....
        /*4bfc*/ 	.word	0xffffffff


	//   ....[32]....
        /*4c00*/ 	.word	0xffffffff


	//   ....[33]....
        /*4c04*/ 	.word	0xffffffff


	//   ....[34]....
        /*4c08*/ 	.word	0xffffffff


	//   ....[35]....
        /*4c0c*/ 	.word	0xffffffff


	//   ....[36]....
        /*4c10*/ 	.word	0xffffffff


	//   ....[37]....
        /*4c14*/ 	.word	0xffffffff


	//   ....[38]....
        /*4c18*/ 	.word	0xffffffff


	//   ....[39]....
        /*4c1c*/ 	.word	0xffffffff


	//   ....[40]....
        /*4c20*/ 	.word	0xffffffff


	//   ....[41]....
        /*4c24*/ 	.word	0xffffffff


	//   ....[42]....
        /*4c28*/ 	.word	0xffffffff


	//   ....[43]....
        /*4c2c*/ 	.word	0xffffffff


	//   ....[44]....
        /*4c30*/ 	.word	0xffffffff


	//   ....[45]....
        /*4c34*/ 	.word	0xffffffff


	//   ....[46]....
        /*4c38*/ 	.word	0xffffffff


	//   ....[47]....
        /*4c3c*/ 	.word	0xffffffff


	//   ....[48]....
        /*4c40*/ 	.word	0xffffffff


	//   ....[49]....
        /*4c44*/ 	.word	0xffffffff


	//   ....[50]....
        /*4c48*/ 	.word	0xffffffff


	//   ....[51]....
        /*4c4c*/ 	.word	0xffffffff


	//   ....[52]....
        /*4c50*/ 	.word	0xffffffff


	//   ....[53]....
        /*4c54*/ 	.word	0xffffffff


	//   ....[54]....
        /*4c58*/ 	.word	0xffffffff


	//   ....[55]....
        /*4c5c*/ 	.word	0xffffffff


	//   ....[56]....
        /*4c60*/ 	.word	0xffffffff


	//   ....[57]....
        /*4c64*/ 	.word	0xffffffff


	//   ....[58]....
        /*4c68*/ 	.word	0xffffffff


	//   ....[59]....
        /*4c6c*/ 	.word	0xffffffff


	//   ....[60]....
        /*4c70*/ 	.word	0xffffffff


	//   ....[61]....
        /*4c74*/ 	.word	0xffffffff


	//   ....[62]....
        /*4c78*/ 	.word	0xffffffff


	//----- nvinfo : EIATTR_COOP_GROUP_INSTR_OFFSETS
	.align		4
.L_39:
        /*4c7c*/ 	.byte	0x04, 0x28
        /*4c7e*/ 	.short	(.L_41 - .L_40)


	//   ....[0]....
.L_40:
        /*4c80*/ 	.word	0x0001d7f0


	//   ....[1]....
        /*4c84*/ 	.word	0x0001d810


	//   ....[2]....
        /*4c88*/ 	.word	0x0001d830


	//   ....[3]....
        /*4c8c*/ 	.word	0x0001d850


	//   ....[4]....
        /*4c90*/ 	.word	0x0001d870


	//   ....[5]....
        /*4c94*/ 	.word	0x0001d890


	//   ....[6]....
        /*4c98*/ 	.word	0x0001d8b0


	//   ....[7]....
        /*4c9c*/ 	.word	0x0001d8d0


	//   ....[8]....
        /*4ca0*/ 	.word	0x0001d8f0


	//   ....[9]....
        /*4ca4*/ 	.word	0x0001d910


	//   ....[10]....
        /*4ca8*/ 	.word	0x0001d930


	//   ....[11]....
        /*4cac*/ 	.word	0x0001d950


	//   ....[12]....
        /*4cb0*/ 	.word	0x0001d9b0


	//   ....[13]....
        /*4cb4*/ 	.word	0x0001d9d0


	//   ....[14]....
        /*4cb8*/ 	.word	0x0001d9f0


	//   ....[15]....
        /*4cbc*/ 	.word	0x0001da10


	//   ....[16]....
        /*4cc0*/ 	.word	0x0001da30


	//   ....[17]....
        /*4cc4*/ 	.word	0x0001da50


	//   ....[18]....
        /*4cc8*/ 	.word	0x0001da70


	//   ....[19]....
        /*4ccc*/ 	.word	0x0001da90


	//   ....[20]....
        /*4cd0*/ 	.word	0x0001dab0


	//   ....[21]....
        /*4cd4*/ 	.word	0x0001dad0


	//   ....[22]....
        /*4cd8*/ 	.word	0x0001daf0


	//   ....[23]....
        /*4cdc*/ 	.word	0x0001db10


	//   ....[24]....
        /*4ce0*/ 	.word	0x0001db30


	//   ....[25]....
        /*4ce4*/ 	.word	0x0001db50


	//   ....[26]....
        /*4ce8*/ 	.word	0x0001db70


	//   ....[27]....
        /*4cec*/ 	.word	0x0001db90


	//   ....[28]....
        /*4cf0*/ 	.word	0x0001dbf0


	//   ....[29]....
        /*4cf4*/ 	.word	0x0001dc10


	//   ....[30]....
        /*4cf8*/ 	.word	0x0001dc30


	//   ....[31]....
        /*4cfc*/ 	.word	0x0001dc50


	//   ....[32]....
        /*4d00*/ 	.word	0x0001dcb0


	//   ....[33]....
        /*4d04*/ 	.word	0x0001dcd0


	//   ....[34]....
        /*4d08*/ 	.word	0x0001dcf0


	//   ....[35]....
        /*4d0c*/ 	.word	0x0001dd10


	//   ....[36]....
        /*4d10*/ 	.word	0x0001dd30


	//   ....[37]....
        /*4d14*/ 	.word	0x0001dd50


	//   ....[38]....
        /*4d18*/ 	.word	0x0001dd90


	//   ....[39]....
        /*4d1c*/ 	.word	0x0001ddb0


	//   ....[40]....
        /*4d20*/ 	.word	0x0001de10


	//   ....[41]....
        /*4d24*/ 	.word	0x0001de30


	//   ....[42]....
        /*4d28*/ 	.word	0x0001de50


	//   ....[43]....
        /*4d2c*/ 	.word	0x0001de90


	//   ....[44]....
        /*4d30*/ 	.word	0x0001ded0


	//   ....[45]....
        /*4d34*/ 	.word	0x0001def0


	//   ....[46]....
        /*4d38*/ 	.word	0x0001df30


	//   ....[47]....
        /*4d3c*/ 	.word	0x0001df50


	//   ....[48]....
        /*4d40*/ 	.word	0x0001dfb0


	//   ....[49]....
        /*4d44*/ 	.word	0x0001dfd0


	//   ....[50]....
        /*4d48*/ 	.word	0x0001e030


	//   ....[51]....
        /*4d4c*/ 	.word	0x0001e050


	//   ....[52]....
        /*4d50*/ 	.word	0x0001e0a0


	//   ....[53]....
        /*4d54*/ 	.word	0x0001e0c0


	//   ....[54]....
        /*4d58*/ 	.word	0x0001e120


	//   ....[55]....
        /*4d5c*/ 	.word	0x0001e140


	//   ....[56]....
        /*4d60*/ 	.word	0x0001e1a0


	//   ....[57]....
        /*4d64*/ 	.word	0x0001e1c0


	//   ....[58]....
        /*4d68*/ 	.word	0x0001e200


	//   ....[59]....
        /*4d6c*/ 	.word	0x0001e250


	//   ....[60]....
        /*4d70*/ 	.word	0x0001e2a0


	//   ....[61]....
        /*4d74*/ 	.word	0x0001e2e0


	//   ....[62]....
        /*4d78*/ 	.word	0x0001e370


	//----- nvinfo : EIATTR_EXIT_INSTR_OFFSETS
	.align		4
.L_41:
        /*4d7c*/ 	.byte	0x04, 0x1c
        /*4d7e*/ 	.short	(.L_43 - .L_42)


	//   ....[0]....
.L_42:
        /*4d80*/ 	.word	0x00020fd0


	//   ....[1]....
        /*4d84*/ 	.word	0x00020ff0


	//----- nvinfo : EIATTR_REQNTID
	.align		4
.L_43:
        /*4d88*/ 	.byte	0x04, 0x10
        /*4d8a*/ 	.short	(.L_45 - .L_44)
.L_44:
        /*4d8c*/ 	.word	0x00000020
        /*4d90*/ 	.word	0x00000001
        /*4d94*/ 	.word	0x00000001


	//----- nvinfo : EIATTR_CBANK_PARAM_SIZE
	.align		4
.L_45:
        /*4d98*/ 	.byte	0x03, 0x19
        /*4d9a*/ 	.short	0x0050


	//----- nvinfo : EIATTR_PARAM_CBANK
	.align		4
        /*4d9c*/ 	.byte	0x04, 0x0a
        /*4d9e*/ 	.short	(.L_47 - .L_46)
	.align		4
.L_46:
        /*4da0*/ 	.word	index@(.nv.constant0.matmul_kernel)
        /*4da4*/ 	.short	0x0210
        /*4da6*/ 	.short	0x0050


	//----- nvinfo : EIATTR_SW_WAR
	.align		4
.L_47:
        /*4da8*/ 	.byte	0x04, 0x36
        /*4daa*/ 	.short	(.L_49 - .L_48)
.L_48:
        /*4dac*/ 	.word	0x00000008
.L_49:


//--------------------- .nv.callgraph             --------------------------
	.section	.nv.callgraph,"",@"SHT_CUDA_CALLGRAPH"
	.align	4
	.sectionentsize	8
	.align		4
        /*0000*/ 	.word	0x00000000
	.align		4
        /*0004*/ 	.word	0xffffffff
	.align		4
        /*0008*/ 	.word	0x00000000
	.align		4
        /*000c*/ 	.word	0xfffffffe
	.align		4
        /*0010*/ 	.word	0x00000000
	.align		4
        /*0014*/ 	.word	0xfffffffd
	.align		4
        /*0018*/ 	.word	0x00000000
	.align		4
        /*001c*/ 	.word	0xfffffffc


//--------------------- .text.matmul_kernel       --------------------------
	.section	.text.matmul_kernel,"ax",@progbits
	.align	128
        .global         matmul_kernel
        .type           matmul_kernel,@function
        .size           matmul_kernel,(.L_x_3 - matmul_kernel)
        .other          matmul_kernel,@"STO_CUDA_ENTRY STV_DEFAULT"
matmul_kernel:
.text.matmul_kernel:
[----:B------:R-:W1:Y:S08]  /*0000*/  LDC R1, c[0x0][0x28] ;  /* 0x00000a00ff017b82 */ /* 0x000e700000000800 */
[----:B------:R-:W2:Y:S01]  /*0010*/  LDC.64 R2, c[0x0][0x228] ;  /* 0x00008a00ff027b82 */ /* 0x000ea20000000a00 */
[----:B-1----:R-:W-:Y:S01]  /*0020*/  VIADD R1, R1, 0xfffff3c0 ;  /* 0xfffff3c001017836 */ /* 0x002fe20000000000 */
[----:B------:R-:W1:Y:S01]  /*0030*/  S2R R5, SR_CTAID.X ;  /* 0x0000000000057919 */ /* 0x000e620000002500 */
[----:B------:R-:W-:Y:S01]  /*0040*/  ULDC.64 UR6, c[0x0][0x210] ;  /* 0x0000840000067ab9 */ /* 0x000fe20000000a00 */
[----:B------:R-:W-:Y:S01]  /*0050*/  UMOV UR4, 0x400 ;  /* 0x0000040000047882 */ /* 0x000fe20000000000 */
[----:B------:R-:W-:Y:S01]  /*0060*/  ULDC.64 UR8, c[0x0][0x208] ;  /* 0x0000820000087ab9 */ /* 0x000fe20000000a00 */
[----:B------:R-:W3:Y:S02]  /*0070*/  S2R R29, SR_TID.X ;  /* 0x00000000001d7919 */ /* 0x000ee40000002100 */
[----:B------:R-:W4:Y:S01]  /*0080*/  S2UR UR5, SR_CgaCtaId ;  /* 0x00000000000579c3 */ /* 0x000f220000008800 */
[----:B--2---:R-:W-:Y:S01]  /*0090*/  IMAD.MOV.U32 R34, RZ, RZ, R3 ;  /* 0x000000ffff227224 */ /* 0x004fe200078e0003 */
[----:B------:R2:W-:Y:S01]  /*00a0*/  STL.64 [R1+0x788], R2 ;  /* 0x0007880201007387 */ /* 0x0005e20000100a00 */
[----:B------:R-:W-:-:S02]  /*00b0*/  MOV R46, R2 ;  /* 0x00000002002e7202 */ /* 0x000fc40000000f00 */
[----:B------:R-:W-:Y:S01]  /*00c0*/  VIADD R0, R34, 0x3f ;  /* 0x0000003f22007836 */ /* 0x000fe20000000000 */
[----:B----4-:R-:W-:Y:S01]  /*00d0*/  ULEA UR4, UR5, UR4, 0x18 ;  /* 0x0000000405047291 */ /* 0x010fe2000f8ec03f */
[----:B-1----:R-:W-:Y:S02]  /*00e0*/  IABS R8, R5 ;  /* 0x0000000500087213 */ /* 0x002fe40000000000 */
[----:B------:R-:W-:Y:S01]  /*00f0*/  ULDC UR5, c[0x0][0x230] ;  /* 0x00008c0000057ab9 */ /* 0x000fe20000000800 */
[----:B--2---:R-:W-:Y:S02]  /*0100*/  SHF.R.S32.HI R3, RZ, 0x1f, R0 ;  /* 0x0000001fff037819 */ /* 0x004fe40000011400 */
[----:B---3--:R-:W-:Y:S02]  /*0110*/  LOP3.LUT R252, R29, 0x1f, RZ, 0xc0, !PT ;  /* 0x0000001f1dfc7812 */ /* 0x008fe400078ec0ff */
[----:B------:R-:W-:Y:S02]  /*0120*/  LEA.HI R3, R3, R0, RZ, 0x6 ;  /* 0x0000000003037211 */ /* 0x000fe400078f30ff */
[----:B------:R-:W-:-:S02]  /*0130*/  LOP3.LUT R223, R252, 0x20, RZ, 0xfc, !PT ;  /* 0x00000020fcdf7812 */ /* 0x000fc400078efcff */
[----:B------:R-:W-:-:S05]  /*0140*/  SHF.R.S32.HI R3, RZ, 0x6, R3 ;  /* 0x00000006ff037819 */ /* 0x000fca0000011403 */
[----:B------:R-:W-:-:S05]  /*0150*/  IMAD.SHL.U32 R4, R3, 0x8, RZ ;  /* 0x0000000803047824 */ /* 0x000fca00078e00ff */
[-C--:B------:R-:W-:Y:S02]  /*0160*/  IABS R7, R4.reuse ;  /* 0x0000000400077213 */ /* 0x080fe40000000000 */
[----:B------:R-:W-:Y:S02]  /*0170*/  IABS R10, R4 ;  /* 0x00000004000a7213 */ /* 0x000fe40000000000 */
[----:B------:R-:W1:Y:S08]  /*0180*/  I2F.RP R0, R7 ;  /* 0x0000000700007306 */ /* 0x000e700000209400 */
[----:B-1----:R-:W1:Y:S02]  /*0190*/  MUFU.RCP R0, R0 ;  /* 0x0000000000007308 */ /* 0x002e640000001000 */
[----:B-1----:R-:W-:Y:S01]  /*01a0*/  IADD3 R2, R0, 0xffffffe, RZ ;  /* 0x0ffffffe00027810 */ /* 0x002fe20007ffe0ff */
[----:B------:R-:W-:-:S05]  /*01b0*/  IMAD.MOV R0, RZ, RZ, -R10 ;  /* 0x000000ffff007224 */ /* 0x000fca00078e0a0a */
[----:B------:R1:W2:Y:S02]  /*01c0*/  F2I.FTZ.U32.TRUNC.NTZ R3, R2 ;  /* 0x0000000200037305 */ /* 0x0002a4000021f000 */
[----:B-1----:R-:W-:Y:S01]  /*01d0*/  MOV R2, RZ ;  /* 0x000000ff00027202 */ /* 0x002fe20000000f00 */
[----:B--2---:R-:W-:-:S04]  /*01e0*/  IMAD.MOV R6, RZ, RZ, -R3 ;  /* 0x000000ffff067224 */ /* 0x004fc800078e0a03 */
[----:B------:R-:W-:Y:S02]  /*01f0*/  IMAD R9, R6, R7, RZ ;  /* 0x0000000706097224 */ /* 0x000fe400078e02ff */
[----:B------:R-:W-:Y:S01]  /*0200*/  IMAD.MOV.U32 R6, RZ, RZ, R8 ;  /* 0x000000ffff067224 */ /* 0x000fe200078e0008 */
[----:B------:R-:W-:Y:S01]  /*0210*/  IABS R8, R46 ;  /* 0x0000002e00087213 */ /* 0x000fe20000000000 */
[----:B------:R-:W-:-:S06]  /*0220*/  IMAD.HI.U32 R3, R3, R9, R2 ;  /* 0x0000000903037227 */ /* 0x000fcc00078e0002 */
[----:B------:R-:W-:-:S04]  /*0230*/  IMAD.HI.U32 R3, R3, R6, RZ ;  /* 0x0000000603037227 */ /* 0x000fc800078e00ff */
[----:B------:R-:W-:-:S05]  /*0240*/  IMAD R0, R3, R0, R6 ;  /* 0x0000000003007224 */ /* 0x000fca00078e0206 */
[----:B------:R-:W-:-:S13]  /*0250*/  ISETP.GT.U32.AND P1, PT, R7, R0, PT ;  /* 0x000000000700720c */ /* 0x000fda0003f24070 */
[----:B------:R-:W-:Y:S01]  /*0260*/  @!P1 IMAD.IADD R0, R0, 0x1, -R7 ;  /* 0x0000000100009824 */ /* 0x000fe200078e0a07 */
[----:B------:R-:W-:Y:S02]  /*0270*/  @!P1 IADD3 R3, R3, 0x1, RZ ;  /* 0x0000000103039810 */ /* 0x000fe40007ffe0ff */
[----:B------:R-:W-:Y:S02]  /*0280*/  ISETP.NE.AND P1, PT, R4, RZ, PT ;  /* 0x000000ff0400720c */ /* 0x000fe40003f25270 */
[----:B------:R-:W-:Y:S02]  /*0290*/  ISETP.GE.U32.AND P0, PT, R0, R7, PT ;  /* 0x000000070000720c */ /* 0x000fe40003f06070 */
[----:B------:R-:W-:-:S04]  /*02a0*/  LOP3.LUT R0, R5, R4, RZ, 0x3c, !PT ;  /* 0x0000000405007212 */ /* 0x000fc800078e3cff */
[----:B------:R-:W-:Y:S02]  /*02b0*/  ISETP.GE.AND P2, PT, R0, RZ, PT ;  /* 0x000000ff0000720c */ /* 0x000fe40003f46270 */
[----:B------:R-:W-:-:S05]  /*02c0*/  IADD3 R0, R46, 0x3f, RZ ;  /* 0x0000003f2e007810 */ /* 0x000fca0007ffe0ff */
[----:B------:R-:W-:-:S04]  /*02d0*/  @P0 VIADD R3, R3, 0x1 ;  /* 0x0000000103030836 */ /* 0x000fc80000000000 */
[----:B------:R-:W-:Y:S01]  /*02e0*/  IMAD.MOV.U32 R2, RZ, RZ, R3 ;  /* 0x000000ffff027224 */ /* 0x000fe200078e0003 */
[----:B------:R-:W-:-:S03]  /*02f0*/  SHF.R.S32.HI R3, RZ, 0x1f, R0 ;  /* 0x0000001fff037819 */ /* 0x000fc60000011400 */
[----:B------:R-:W-:Y:S01]  /*0300*/  @!P2 IMAD.MOV R2, RZ, RZ, -R2 ;  /* 0x000000ffff02a224 */ /* 0x000fe200078e0a02 */
[----:B------:R-:W-:Y:S02]  /*0310*/  @!P1 LOP3.LUT R2, RZ, R4, RZ, 0x33, !PT ;  /* 0x00000004ff029212 */ /* 0x000fe400078e33ff */
[----:B------:R-:W-:-:S03]  /*0320*/  LEA.HI R3, R3, R0, RZ, 0x6 ;  /* 0x0000000003037211 */ /* 0x000fc600078f30ff */
[----:B------:R-:W-:Y:S02]  /*0330*/  IMAD.SHL.U32 R12, R2, 0x8, RZ ;  /* 0x00000008020c7824 */ /* 0x000fe400078e00ff */
[----:B------:R-:W-:-:S03]  /*0340*/  IMAD.MOV R2, RZ, RZ, -R2 ;  /* 0x000000ffff027224 */ /* 0x000fc600078e0a02 */
[----:B------:R-:W-:Y:S01]  /*0350*/  LEA.HI.SX32 R3, R3, -R12, 0x1a ;  /* 0x8000000c03037211 */ /* 0x000fe200078fd2ff */
[----:B------:R-:W-:Y:S01]  /*0360*/  IMAD R14, R4, R2, R5 ;  /* 0x00000002040e7224 */ /* 0x000fe200078e0205 */
[----:B------:R-:W-:Y:S02]  /*0370*/  MOV R2, RZ ;  /* 0x000000ff00027202 */ /* 0x000fe40000000f00 */
[----:B------:R-:W-:Y:S02]  /*0380*/  VIMNMX R13, R3, 0x8, PT ;  /* 0x00000008030d7848 */ /* 0x000fe40003fe0100 */
[----:B------:R-:W-:Y:S02]  /*0390*/  IABS R4, R14 ;  /* 0x0000000e00047213 */ /* 0x000fe40000000000 */
[----:B------:R-:W-:-:S04]  /*03a0*/  IABS R7, R13 ;  /* 0x0000000d00077213 */ /* 0x000fc80000000000 */
[----:B------:R-:W1:Y:S08]  /*03b0*/  I2F.RP R0, R7 ;  /* 0x0000000700007306 */ /* 0x000e700000209400 */
[----:B-1----:R-:W1:Y:S02]  /*03c0*/  MUFU.RCP R0, R0 ;  /* 0x0000000000007308 */ /* 0x002e640000001000 */
[----:B-1----:R-:W-:-:S02]  /*03d0*/  IADD3 R3, R0, 0xffffffe, RZ ;  /* 0x0ffffffe00037810 */ /* 0x002fc40007ffe0ff */
[----:B------:R-:W-:-:S04]  /*03e0*/  IABS R0, R34 ;  /* 0x0000002200007213 */ /* 0x000fc80000000000 */
[----:B------:R-:W1:Y:S02]  /*03f0*/  F2I.FTZ.U32.TRUNC.NTZ R3, R3 ;  /* 0x0000000300037305 */ /* 0x000e64000021f000 */
[----:B-1----:R-:W-:-:S04]  /*0400*/  IMAD.MOV R6, RZ, RZ, -R3 ;  /* 0x000000ffff067224 */ /* 0x002fc800078e0a03 */
[----:B------:R-:W-:Y:S01]  /*0410*/  IMAD R5, R6, R7, RZ ;  /* 0x0000000706057224 */ /* 0x000fe200078e02ff */
[----:B------:R-:W-:-:S03]  /*0420*/  IABS R6, R13 ;  /* 0x0000000d00067213 */ /* 0x000fc60000000000 */
[----:B------:R-:W-:-:S04]  /*0430*/  IMAD.HI.U32 R2, R3, R5, R2 ;  /* 0x0000000503027227 */ /* 0x000fc800078e0002 */
[----:B------:R-:W-:Y:S02]  /*0440*/  IMAD.MOV R5, RZ, RZ, -R6 ;  /* 0x000000ffff057224 */ /* 0x000fe400078e0a06 */
[----:B------:R-:W-:Y:S01]  /*0450*/  IMAD.HI.U32 R3, R2, R4, RZ ;  /* 0x0000000402037227 */ /* 0x000fe200078e00ff */
[----:B------:R-:W1:Y:S03]  /*0460*/  I2F.RP R6, R0 ;  /* 0x0000000000067306 */ /* 0x000e660000209400 */
[----:B------:R-:W-:Y:S02]  /*0470*/  IMAD R4, R3, R5, R4 ;  /* 0x0000000503047224 */ /* 0x000fe400078e0204 */
[----:B------:R-:W-:-:S03]  /*0480*/  IMAD.MOV.U32 R2, RZ, RZ, R8 ;  /* 0x000000ffff027224 */ /* 0x000fc600078e0008 */
[----:B------:R-:W-:Y:S01]  /*0490*/  ISETP.GT.U32.AND P1, PT, R7, R4, PT ;  /* 0x000000040700720c */ /* 0x000fe20003f24070 */
[----:B------:R-:W2:Y:S08]  /*04a0*/  I2F.RP R5, R2 ;  /* 0x0000000200057306 */ /* 0x000eb00000209400 */
[----:B-1----:R-:W1:Y:S04]  /*04b0*/  MUFU.RCP R6, R6 ;  /* 0x0000000600067308 */ /* 0x002e680000001000 */
[----:B------:R-:W-:Y:S01]  /*04c0*/  @!P1 IADD3 R4, R4, -R7, RZ ;  /* 0x8000000704049210 */ /* 0x000fe20007ffe0ff */
[----:B------:R-:W-:Y:S01]  /*04d0*/  @!P1 VIADD R3, R3, 0x1 ;  /* 0x0000000103039836 */ /* 0x000fe20000000000 */
[----:B------:R-:W-:-:S02]  /*04e0*/  ISETP.NE.AND P1, PT, R13, RZ, PT ;  /* 0x000000ff0d00720c */ /* 0x000fc40003f25270 */
[----:B------:R-:W-:Y:S01]  /*04f0*/  ISETP.GE.U32.AND P0, PT, R4, R7, PT ;  /* 0x000000070400720c */ /* 0x000fe20003f06070 */
[----:B--2---:R-:W2:Y:S01]  /*0500*/  MUFU.RCP R5, R5 ;  /* 0x0000000500057308 */ /* 0x004ea20000001000 */
[----:B------:R-:W-:-:S04]  /*0510*/  LOP3.LUT R4, R14, R13, RZ, 0x3c, !PT ;  /* 0x0000000d0e047212 */ /* 0x000fc800078e3cff */
[----:B------:R-:W-:Y:S01]  /*0520*/  ISETP.GE.AND P2, PT, R4, RZ, PT ;  /* 0x000000ff0400720c */ /* 0x000fe20003f46270 */
[----:B-1----:R-:W-:-:S06]  /*0530*/  VIADD R8, R6, 0xffffffe ;  /* 0x0ffffffe06087836 */ /* 0x002fcc0000000000 */
[----:B------:R-:W-:Y:S01]  /*0540*/  @P0 IADD3 R3, R3, 0x1, RZ ;  /* 0x0000000103030810 */ /* 0x000fe20007ffe0ff */
[----:B------:R1:W3:Y:S01]  /*0550*/  F2I.FTZ.U32.TRUNC.NTZ R9, R8 ;  /* 0x0000000800097305 */ /* 0x0002e2000021f000 */
[----:B--2---:R-:W-:-:S03]  /*0560*/  VIADD R4, R5, 0xffffffe ;  /* 0x0ffffffe05047836 */ /* 0x004fc60000000000 */
[----:B------:R-:W-:-:S04]  /*0570*/  IMAD.MOV.U32 R11, RZ, RZ, R3 ;  /* 0x000000ffff0b7224 */ /* 0x000fc800078e0003 */
[----:B------:R2:W4:Y:S01]  /*0580*/  F2I.FTZ.U32.TRUNC.NTZ R5, R4 ;  /* 0x0000000400057305 */ /* 0x000522000021f000 */
[----:B-1----:R-:W-:Y:S01]  /*0590*/  IMAD.MOV.U32 R8, RZ, RZ, RZ ;  /* 0x000000ffff087224 */ /* 0x002fe200078e00ff */
[----:B------:R-:W-:Y:S02]  /*05a0*/  @!P2 IADD3 R11, -R11, RZ, RZ ;  /* 0x000000ff0b0ba210 */ /* 0x000fe40007ffe1ff */
[----:B------:R-:W-:Y:S01]  /*05b0*/  @!P1 LOP3.LUT R11, RZ, R13, RZ, 0x33, !PT ;  /* 0x0000000dff0b9212 */ /* 0x000fe200078e33ff */
[----:B---3--:R-:W-:Y:S02]  /*05c0*/  IMAD.MOV R3, RZ, RZ, -R9 ;  /* 0x000000ffff037224 */ /* 0x008fe400078e0a09 */
[----:B--2---:R-:W-:Y:S02]  /*05d0*/  IMAD.MOV.U32 R4, RZ, RZ, RZ ;  /* 0x000000ffff047224 */ /* 0x004fe400078e00ff */
[----:B------:R-:W-:Y:S02]  /*05e0*/  IMAD.SHL.U32 R7, R11, 0x40, RZ ;  /* 0x000000400b077824 */ /* 0x000fe400078e00ff */
[----:B------:R-:W-:-:S02]  /*05f0*/  IMAD R3, R3, R0, RZ ;  /* 0x0000000003037224 */ /* 0x000fc400078e02ff */
[----:B----4-:R-:W-:Y:S01]  /*0600*/  IMAD.MOV R6, RZ, RZ, -R5 ;  /* 0x000000ffff067224 */ /* 0x010fe200078e0a05 */
[----:B------:R-:W-:Y:S01]  /*0610*/  IADD3 R15, R7, 0x3f, RZ ;  /* 0x0000003f070f7810 */ /* 0x000fe20007ffe0ff */
[----:B------:R-:W-:Y:S01]  /*0620*/  IMAD.HI.U32 R3, R9, R3, R8 ;  /* 0x0000000309037227 */ /* 0x000fe200078e0008 */
[C---:B------:R-:W-:Y:S02]  /*0630*/  IADD3 R17, R7.reuse, 0x2, RZ ;  /* 0x0000000207117810 */ /* 0x040fe40007ffe0ff */
[----:B------:R-:W-:Y:S01]  /*0640*/  IABS R10, R15 ;  /* 0x0000000f000a7213 */ /* 0x000fe20000000000 */
[----:B------:R-:W-:Y:S01]  /*0650*/  VIADD R16, R7, 0x1 ;  /* 0x0000000107107836 */ /* 0x000fe20000000000 */
[----:B------:R-:W-:Y:S01]  /*0660*/  MOV R9, R6 ;  /* 0x0000000600097202 */ /* 0x000fe20000000f00 */
[----:B------:R-:W-:Y:S01]  /*0670*/  IMAD.MOV R8, RZ, RZ, -R11 ;  /* 0x000000ffff087224 */ /* 0x000fe200078e0a0b */
[----:B------:R-:W-:Y:S01]  /*0680*/  IABS R80, R17 ;  /* 0x0000001100507213 */ /* 0x000fe20000000000 */
[----:B------:R-:W-:Y:S01]  /*0690*/  IMAD.HI.U32 R6, R3, R10, RZ ;  /* 0x0000000a03067227 */ /* 0x000fe200078e00ff */
[----:B------:R-:W-:-:S02]  /*06a0*/  IABS R81, R16 ;  /* 0x0000001000517213 */ /* 0x000fc40000000000 */
[----:B------:R-:W-:Y:S01]  /*06b0*/  ISETP.GE.AND P1, PT, R16, RZ, PT ;  /* 0x000000ff1000720c */ /* 0x000fe20003f26270 */
[----:B------:R-:W-:Y:S01]  /*06c0*/  IMAD R9, R9, R2, RZ ;  /* 0x0000000209097224 */ /* 0x000fe200078e02ff */
[----:B------:R-:W-:Y:S01]  /*06d0*/  ISETP.GE.AND P2, PT, R17, RZ, PT ;  /* 0x000000ff1100720c */ /* 0x000fe20003f46270 */
[----:B------:R-:W-:Y:S01]  /*06e0*/  IMAD.MOV R11, RZ, RZ, -R6 ;  /* 0x000000ffff0b7224 */ /* 0x000fe200078e0a06 */
[----:B------:R-:W-:Y:S01]  /*06f0*/  IADD3 R18, R7, 0x2d, RZ ;  /* 0x0000002d07127810 */ /* 0x000fe20007ffe0ff */
[----:B------:R-:W-:Y:S01]  /*0700*/  IMAD.HI.U32 R4, R5, R9, R4 ;  /* 0x0000000905047227 */ /* 0x000fe200078e0004 */
[----:B------:R-:W-:-:S03]  /*0710*/  IADD3 R24, R7, 0x38, RZ ;  /* 0x0000003807187810 */ /* 0x000fc60007ffe0ff */
[C---:B------:R-:W-:Y:S01]  /*0720*/  IMAD R9, R0.reuse, R11, R10 ;  /* 0x0000000b00097224 */ /* 0x040fe200078e020a */
[----:B------:R-:W-:Y:S01]  /*0730*/  IADD3 R10, R7, 0x3, RZ ;  /* 0x00000003070a7810 */ /* 0x000fe20007ffe0ff */
[----:B------:R-:W-:Y:S01]  /*0740*/  IMAD.HI.U32 R6, R3, R81, RZ ;  /* 0x0000005103067227 */ /* 0x000fe200078e00ff */
[----:B------:R-:W-:Y:S02]  /*0750*/  IABS R97, R24 ;  /* 0x0000001800617213 */ /* 0x000fe40000000000 */
[----:B------:R-:W-:Y:S01]  /*0760*/  IABS R79, R10 ;  /* 0x0000000a004f7213 */ /* 0x000fe20000000000 */
[----:B------:R-:W-:Y:S01]  /*0770*/  IMAD R5, R13, R8, R14 ;  /* 0x000000080d057224 */ /* 0x000fe200078e020e */
[----:B------:R-:W-:Y:S01]  /*0780*/  ISETP.GT.U32.AND P0, PT, R0, R9, PT ;  /* 0x000000090000720c */ /* 0x000fe20003f04070 */
[----:B------:R-:W-:-:S04]  /*0790*/  IMAD.HI.U32 R8, R3, R80, RZ ;  /* 0x0000005003087227 */ /* 0x000fc800078e00ff */
[----:B------:R-:W-:Y:S01]  /*07a0*/  IMAD.MOV R6, RZ, RZ, -R6 ;  /* 0x000000ffff067224 */ /* 0x000fe200078e0a06 */
[----:B------:R-:W-:Y:S01]  /*07b0*/  IADD3 R11, -R8, RZ, RZ ;  /* 0x000000ff080b7210 */ /* 0x000fe20007ffe1ff */
[----:B------:R-:W-:Y:S02]  /*07c0*/  IMAD.IADD R5, R12, 0x1, R5 ;  /* 0x000000010c057824 */ /* 0x000fe400078e0205 */
[C---:B------:R-:W-:Y:S02]  /*07d0*/  IMAD R81, R0.reuse, R6, R81 ;  /* 0x0000000600517224 */ /* 0x040fe400078e0251 */
[----:B------:R-:W-:Y:S02]  /*07e0*/  VIADD R12, R7, 0x4 ;  /* 0x00000004070c7836 */ /* 0x000fe40000000000 */
[----:B------:R-:W-:Y:S01]  /*07f0*/  IMAD.HI.U32 R6, R3, R79, RZ ;  /* 0x0000004f03067227 */ /* 0x000fe200078e00ff */
[C---:B------:R-:W-:Y:S02]  /*0800*/  ISETP.GT.U32.AND P4, PT, R0.reuse, R81, PT ;  /* 0x000000510000720c */ /* 0x040fe40003f84070 */
[----:B------:R-:W-:Y:S01]  /*0810*/  IABS R78, R12 ;  /* 0x0000000c004e7213 */ /* 0x000fe20000000000 */
[C---:B------:R-:W-:Y:S01]  /*0820*/  IMAD R80, R0.reuse, R11, R80 ;  /* 0x0000000b00507224 */ /* 0x040fe200078e0250 */
[----:B------:R-:W-:Y:S01]  /*0830*/  @!P0 IADD3 R9, R9, -R0, RZ ;  /* 0x8000000009098210 */ /* 0x000fe20007ffe0ff */
[----:B------:R-:W-:Y:S01]  /*0840*/  IMAD.MOV R6, RZ, RZ, -R6 ;  /* 0x000000ffff067224 */ /* 0x000fe200078e0a06 */
[----:B------:R-:W-:Y:S01]  /*0850*/  ISETP.GE.AND P0, PT, R15, RZ, PT ;  /* 0x000000ff0f00720c */ /* 0x000fe20003f06270 */
[----:B------:R-:W-:Y:S01]  /*0860*/  VIADD R13, R7, 0x5 ;  /* 0x00000005070d7836 */ /* 0x000fe20000000000 */
[C---:B------:R-:W-:Y:S01]  /*0870*/  ISETP.GT.U32.AND P5, PT, R0.reuse, R80, PT ;  /* 0x000000500000720c */ /* 0x040fe20003fa4070 */
[C---:B------:R-:W-:Y:S01]  /*0880*/  IMAD R79, R0.reuse, R6, R79 ;  /* 0x00000006004f7224 */ /* 0x040fe200078e024f */
[----:B------:R-:W-:Y:S01]  /*0890*/  ISETP.GT.U32.AND P3, PT, R0, R9, PT ;  /* 0x000000090000720c */ /* 0x000fe20003f64070 */
[----:B------:R-:W-:Y:S01]  /*08a0*/  IMAD.HI.U32 R6, R3, R78, RZ ;  /* 0x0000004e03067227 */ /* 0x000fe200078e00ff */
[----:B------:R-:W-:-:S02]  /*08b0*/  IABS R77, R13 ;  /* 0x0000000d004d7213 */ /* 0x000fc40000000000 */
[----:B------:R-:W-:Y:S01]  /*08c0*/  @!P4 IADD3 R81, R81, -R0, RZ ;  /* 0x800000005151c210 */ /* 0x000fe20007ffe0ff */
[----:B------:R-:W-:Y:S01]  /*08d0*/  IMAD.MOV R11, RZ, RZ, -R6 ;  /* 0x000000ffff0b7224 */ /* 0x000fe200078e0a06 */
[C---:B------:R-:W-:Y:S01]  /*08e0*/  ISETP.GT.U32.AND P6, PT, R0.reuse, R79, PT ;  /* 0x0000004f0000720c */ /* 0x040fe20003fc4070 */
[----:B------:R-:W-:Y:S01]  /*08f0*/  IMAD.HI.U32 R8, R3, R77, RZ ;  /* 0x0000004d03087227 */ /* 0x000fe200078e00ff */
[----:B------:R-:W-:-:S03]  /*0900*/  ISETP.GT.U32.AND P4, PT, R0, R81, PT ;  /* 0x000000510000720c */ /* 0x000fc60003f84070 */
[----:B------:R-:W-:Y:S01]  /*0910*/  IMAD R78, R0, R11, R78 ;  /* 0x0000000b004e7224 */ /* 0x000fe200078e024e */
[----:B------:R-:W-:Y:S01]  /*0920*/  IADD3 R11, R7, 0xa, RZ ;  /* 0x0000000a070b7810 */ /* 0x000fe20007ffe0ff */
[----:B------:R-:W-:Y:S01]  /*0930*/  @!P5 IMAD.IADD R80, R80, 0x1, -R0 ;  /* 0x000000015050d824 */ /* 0x000fe200078e0a00 */
[----:B------:R-:W-:Y:S01]  /*0940*/  @!P3 IADD3 R9, R9, -R0, RZ ;  /* 0x800000000909b210 */ /* 0x000fe20007ffe0ff */
[----:B------:R-:W-:Y:S01]  /*0950*/  VIADD R14, R7, 0x6 ;  /* 0x00000006070e7836 */ /* 0x000fe20000000000 */
[C---:B------:R-:W-:Y:S01]  /*0960*/  ISETP.GT.U32.AND P5, PT, R0.reuse, R78, PT ;  /* 0x0000004e0000720c */ /* 0x040fe20003fa4070 */
[----:B------:R-:W-:Y:S01]  /*0970*/  IMAD.MOV R8, RZ, RZ, -R8 ;  /* 0x000000ffff087224 */ /* 0x000fe200078e0a08 */
[C---:B------:R-:W-:Y:S01]  /*0980*/  ISETP.GT.U32.AND P3, PT, R0.reuse, R80, PT ;  /* 0x000000500000720c */ /* 0x040fe20003f64070 */
[----:B------:R-:W-:Y:S01]  /*0990*/  IMAD.MOV.U32 R6, RZ, RZ, R9 ;  /* 0x000000ffff067224 */ /* 0x000fe200078e0009 */
[----:B------:R-:W-:Y:S01]  /*09a0*/  IABS R74, R14 ;  /* 0x0000000e004a7213 */ /* 0x000fe20000000000 */
[----:B------:R-:W-:Y:S01]  /*09b0*/  @!P4 IMAD.IADD R81, R81, 0x1, -R0 ;  /* 0x000000015151c824 */ /* 0x000fe200078e0a00 */
[----:B------:R-:W-:Y:S01]  /*09c0*/  @!P6 IADD3 R79, R79, -R0, RZ ;  /* 0x800000004f4fe210 */ /* 0x000fe20007ffe0ff */
[----:B------:R-:W-:Y:S01]  /*09d0*/  IMAD R77, R0, R8, R77 ;  /* 0x00000008004d7224 */ /* 0x000fe200078e024d */
[----:B------:R-:W-:Y:S01]  /*09e0*/  ISETP.GE.AND P4, PT, R12, RZ, PT ;  /* 0x000000ff0c00720c */ /* 0x000fe20003f86270 */
[----:B------:R-:W-:Y:S01]  /*09f0*/  IMAD.HI.U32 R8, R3, R74, RZ ;  /* 0x0000004a03087227 */ /* 0x000fe200078e00ff */
[----:B------:R-:W-:-:S02]  /*0a00*/  @!P1 IADD3 R81, -R81, RZ, RZ ;  /* 0x000000ff51519210 */ /* 0x000fc40007ffe1ff */
[----:B------:R-:W-:Y:S01]  /*0a10*/  ISETP.GT.U32.AND P6, PT, R0, R79, PT ;  /* 0x0000004f0000720c */ /* 0x000fe20003fc4070 */
[----:B------:R-:W-:Y:S01]  /*0a20*/  @!P5 IMAD.IADD R78, R78, 0x1, -R0 ;  /* 0x000000014e4ed824 */ /* 0x000fe200078e0a00 */
[----:B------:R-:W-:Y:S01]  /*0a30*/  ISETP.GE.AND P5, PT, R13, RZ, PT ;  /* 0x000000ff0d00720c */ /* 0x000fe20003fa6270 */
[----:B------:R-:W-:Y:S01]  /*0a40*/  IMAD.MOV R9, RZ, RZ, -R8 ;  /* 0x000000ffff097224 */ /* 0x000fe200078e0a08 */
[----:B------:R-:W-:Y:S01]  /*0a50*/  @!P3 IADD3 R80, R80, -R0, RZ ;  /* 0x800000005050b210 */ /* 0x000fe20007ffe0ff */
[C---:B------:R-:W-:Y:S01]  /*0a60*/  VIADD R8, R7.reuse, 0x7 ;  /* 0x0000000707087836 */ /* 0x040fe20000000000 */
[C---:B------:R-:W-:Y:S01]  /*0a70*/  ISETP.GT.U32.AND P3, PT, R0.reuse, R77, PT ;  /* 0x0000004d0000720c */ /* 0x040fe20003f64070 */
[C---:B------:R-:W-:Y:S01]  /*0a80*/  IMAD R74, R0.reuse, R9, R74 ;  /* 0x00000009004a7224 */ /* 0x040fe200078e024a */
[----:B------:R-:W-:Y:S01]  /*0a90*/  ISETP.GT.U32.AND P1, PT, R0, R78, PT ;  /* 0x0000004e0000720c */ /* 0x000fe20003f24070 */
[----:B------:R-:W-:Y:S01]  /*0aa0*/  @!P0 IMAD.MOV R6, RZ, RZ, -R6 ;  /* 0x000000ffff068224 */ /* 0x000fe200078e0a06 */
[----:B------:R-:W-:Y:S01]  /*0ab0*/  IABS R75, R8 ;  /* 0x00000008004b7213 */ /* 0x000fe20000000000 */
[----:B------:R-:W-:Y:S01]  /*0ac0*/  @!P2 IMAD.MOV R80, RZ, RZ, -R80 ;  /* 0x000000ffff50a224 */ /* 0x000fe200078e0a50 */
[----:B------:R-:W-:Y:S01]  /*0ad0*/  ISETP.GE.AND P0, PT, R10, RZ, PT ;  /* 0x000000ff0a00720c */ /* 0x000fe20003f06270 */
[----:B------:R-:W-:Y:S01]  /*0ae0*/  VIADD R10, R7, 0x9 ;  /* 0x00000009070a7836 */ /* 0x000fe20000000000 */
[----:B------:R-:W-:Y:S01]  /*0af0*/  ISETP.GE.AND P2, PT, R8, RZ, PT ;  /* 0x000000ff0800720c */ /* 0x000fe20003f46270 */
[----:B------:R-:W-:Y:S01]  /*0b00*/  IMAD.HI.U32 R8, R3, R75, RZ ;  /* 0x0000004b03087227 */ /* 0x000fe200078e00ff */
[----:B------:R-:W-:-:S02]  /*0b10*/  IADD3 R9, R7, 0x8, RZ ;  /* 0x0000000807097810 */ /* 0x000fc40007ffe0ff */
[----:B------:R-:W-:Y:S01]  /*0b20*/  IABS R73, R10 ;  /* 0x0000000a00497213 */ /* 0x000fe20000000000 */
[--C-:B------:R-:W-:Y:S01]  /*0b30*/  @!P3 IMAD.IADD R77, R77, 0x1, -R0.reuse ;  /* 0x000000014d4db824 */ /* 0x100fe200078e0a00 */
[----:B------:R-:W-:Y:S01]  /*0b40*/  IABS R76, R9 ;  /* 0x00000009004c7213 */ /* 0x000fe20000000000 */
[--C-:B------:R-:W-:Y:S01]  /*0b50*/  @!P1 IMAD.IADD R78, R78, 0x1, -R0.reuse ;  /* 0x000000014e4e9824 */ /* 0x100fe200078e0a00 */
[C---:B------:R-:W-:Y:S01]  /*0b60*/  ISETP.GT.U32.AND P1, PT, R0.reuse, R74, PT ;  /* 0x0000004a0000720c */ /* 0x040fe20003f24070 */
[----:B------:R-:W-:Y:S01]  /*0b70*/  @!P6 IMAD.IADD R79, R79, 0x1, -R0 ;  /* 0x000000014f4fe824 */ /* 0x000fe200078e0a00 */
[----:B------:R-:W-:Y:S01]  /*0b80*/  ISETP.GT.U32.AND P3, PT, R0, R77, PT ;  /* 0x0000004d0000720c */ /* 0x000fe20003f64070 */
[----:B------:R-:W-:Y:S01]  /*0b90*/  @!P4 IMAD.MOV R78, RZ, RZ, -R78 ;  /* 0x000000ffff4ec224 */ /* 0x000fe200078e0a4e */
[----:B------:R-:W-:Y:S01]  /*0ba0*/  ISETP.GE.AND P4, PT, R10, RZ, PT ;  /* 0x000000ff0a00720c */ /* 0x000fe20003f86270 */
[----:B------:R-:W-:Y:S01]  /*0bb0*/  IMAD.MOV R10, RZ, RZ, -R8 ;  /* 0x000000ffff0a7224 */ /* 0x000fe200078e0a08 */
[----:B------:R-:W-:Y:S01]  /*0bc0*/  @!P0 IADD3 R79, -R79, RZ, RZ ;  /* 0x000000ff4f4f8210 */ /* 0x000fe20007ffe1ff */
[----:B------:R-:W-:Y:S01]  /*0bd0*/  IMAD.HI.U32 R8, R3, R76, RZ ;  /* 0x0000004c03087227 */ /* 0x000fe200078e00ff */
[----:B------:R-:W-:-:S02]  /*0be0*/  ISETP.GE.AND P0, PT, R9, RZ, PT ;  /* 0x000000ff0900720c */ /* 0x000fc40003f06270 */
[----:B------:R-:W-:Y:S01]  /*0bf0*/  ISETP.GE.AND P6, PT, R14, RZ, PT ;  /* 0x000000ff0e00720c */ /* 0x000fe20003fc6270 */
[----:B------:R-:W-:Y:S01]  /*0c00*/  IMAD R75, R0, R10, R75 ;  /* 0x0000000a004b7224 */ /* 0x000fe200078e024b */
[----:B------:R-:W-:Y:S01]  /*0c10*/  IABS R72, R11 ;  /* 0x0000000b00487213 */ /* 0x000fe20000000000 */
[----:B------:R-:W-:Y:S01]  /*0c20*/  IMAD.HI.U32 R9, R3, R73, RZ ;  /* 0x0000004903097227 */ /* 0x000fe200078e00ff */
[----:B------:R-:W-:Y:S02]  /*0c30*/  @!P1 IADD3 R74, R74, -R0, RZ ;  /* 0x800000004a4a9210 */ /* 0x000fe40007ffe0ff */
[----:B------:R-:W-:Y:S01]  /*0c40*/  IADD3 R13, R7, 0xe, RZ ;  /* 0x0000000e070d7810 */ /* 0x000fe20007ffe0ff */
[----:B------:R-:W-:Y:S01]  /*0c50*/  @!P3 IMAD.IADD R77, R77, 0x1, -R0 ;  /* 0x000000014d4db824 */ /* 0x000fe200078e0a00 */
[C---:B------:R-:W-:Y:S01]  /*0c60*/  ISETP.GT.U32.AND P1, PT, R0.reuse, R74, PT ;  /* 0x0000004a0000720c */ /* 0x040fe20003f24070 */
[----:B------:R-:W-:Y:S01]  /*0c70*/  VIADD R10, R7, 0xb ;  /* 0x0000000b070a7836 */ /* 0x000fe20000000000 */
[----:B------:R-:W-:Y:S01]  /*0c80*/  IADD3 R9, -R9, RZ, RZ ;  /* 0x000000ff09097210 */ /* 0x000fe20007ffe1ff */
[----:B------:R-:W-:Y:S01]  /*0c90*/  @!P5 IMAD.MOV R77, RZ, RZ, -R77 ;  /* 0x000000ffff4dd224 */ /* 0x000fe200078e0a4d */
[C---:B------:R-:W-:Y:S01]  /*0ca0*/  ISETP.GT.U32.AND P5, PT, R0.reuse, R75, PT ;  /* 0x0000004b0000720c */ /* 0x040fe20003fa4070 */
[----:B------:R-:W-:Y:S01]  /*0cb0*/  VIADD R12, R7, 0xd ;  /* 0x0000000d070c7836 */ /* 0x000fe20000000000 */
[----:B------:R-:W-:Y:S01]  /*0cc0*/  ISETP.GE.AND P3, PT, R11, RZ, PT ;  /* 0x000000ff0b00720c */ /* 0x000fe20003f66270 */
[----:B------:R-:W-:Y:S01]  /*0cd0*/  IMAD R73, R0, R9, R73 ;  /* 0x0000000900497224 */ /* 0x000fe200078e0249 */
[----:B------:R-:W-:Y:S01]  /*0ce0*/  IABS R71, R10 ;  /* 0x0000000a00477213 */ /* 0x000fe20000000000 */
[----:B------:R-:W-:Y:S01]  /*0cf0*/  IMAD.MOV R11, RZ, RZ, -R8 ;  /* 0x000000ffff0b7224 */ /* 0x000fe200078e0a08 */
[----:B------:R-:W-:Y:S01]  /*0d00*/  IABS R67, R12 ;  /* 0x0000000c00437213 */ /* 0x000fe20000000000 */
[----:B------:R-:W-:Y:S01]  /*0d10*/  IMAD.HI.U32 R8, R3, R72, RZ ;  /* 0x0000004803087227 */ /* 0x000fe200078e00ff */
[----:B------:R-:W-:-:S02]  /*0d20*/  IABS R68, R13 ;  /* 0x0000000d00447213 */ /* 0x000fc40000000000 */
[----:B------:R-:W-:Y:S01]  /*0d30*/  @!P1 IADD3 R74, R74, -R0, RZ ;  /* 0x800000004a4a9210 */ /* 0x000fe20007ffe0ff */
[----:B------:R-:W-:Y:S01]  /*0d40*/  IMAD R76, R0, R11, R76 ;  /* 0x0000000b004c7224 */ /* 0x000fe200078e024c */
[----:B------:R-:W-:Y:S01]  /*0d50*/  IADD3 R14, R7, 0xf, RZ ;  /* 0x0000000f070e7810 */ /* 0x000fe20007ffe0ff */
[----:B------:R-:W-:Y:S01]  /*0d60*/  @!P5 IMAD.IADD R75, R75, 0x1, -R0 ;  /* 0x000000014b4bd824 */ /* 0x000fe200078e0a00 */
[----:B------:R-:W-:Y:S01]  /*0d70*/  @!P6 IADD3 R74, -R74, RZ, RZ ;  /* 0x000000ff4a4ae210 */ /* 0x000fe20007ffe1ff */
[----:B------:R-:W-:Y:S01]  /*0d80*/  IMAD.MOV R11, RZ, RZ, -R8 ;  /* 0x000000ffff0b7224 */ /* 0x000fe200078e0a08 */
[C---:B------:R-:W-:Y:S01]  /*0d90*/  ISETP.GT.U32.AND P6, PT, R0.reuse, R73, PT ;  /* 0x000000490000720c */ /* 0x040fe20003fc4070 */
[----:B------:R-:W-:Y:S01]  /*0da0*/  IMAD.HI.U32 R8, R3, R71, RZ ;  /* 0x0000004703087227 */ /* 0x000fe200078e00ff */
[C---:B------:R-:W-:Y:S02]  /*0db0*/  ISETP.GT.U32.AND P5, PT, R0.reuse, R75, PT ;  /* 0x0000004b0000720c */ /* 0x040fe40003fa4070 */
[C---:B------:R-:W-:Y:S01]  /*0dc0*/  ISETP.GT.U32.AND P1, PT, R0.reuse, R76, PT ;  /* 0x0000004c0000720c */ /* 0x040fe20003f24070 */
[----:B------:R-:W-:Y:S01]  /*0dd0*/  IMAD R72, R0, R11, R72 ;  /* 0x0000000b00487224 */ /* 0x000fe200078e0248 */
[----:B------:R-:W-:Y:S01]  /*0de0*/  IADD3 R8, -R8, RZ, RZ ;  /* 0x000000ff08087210 */ /* 0x000fe20007ffe1ff */
[C---:B------:R-:W-:Y:S01]  /*0df0*/  VIADD R11, R7.reuse, 0xc ;  /* 0x0000000c070b7836 */ /* 0x040fe20000000000 */
[----:B------:R-:W-:Y:S01]  /*0e00*/  IABS R69, R14 ;  /* 0x0000000e00457213 */ /* 0x000fe20000000000 */
[----:B------:R-:W-:-:S02]  /*0e10*/  VIADD R16, R7, 0x2c ;  /* 0x0000002c07107836 */ /* 0x000fc40000000000 */
[C---:B------:R-:W-:Y:S01]  /*0e20*/  IMAD R71, R0.reuse, R8, R71 ;  /* 0x0000000800477224 */ /* 0x040fe200078e0247 */
[----:B------:R-:W-:Y:S01]  /*0e30*/  IABS R66, R11 ;  /* 0x0000000b00427213 */ /* 0x000fe20000000000 */
[--C-:B------:R-:W-:Y:S01]  /*0e40*/  @!P6 IMAD.IADD R73, R73, 0x1, -R0.reuse ;  /* 0x000000014949e824 */ /* 0x100fe200078e0a00 */
[----:B------:R-:W-:Y:S01]  /*0e50*/  IABS R23, R16 ;  /* 0x0000001000177213 */ /* 0x000fe20000000000 */
[----:B------:R-:W-:Y:S01]  /*0e60*/  @!P5 IMAD.IADD R75, R75, 0x1, -R0 ;  /* 0x000000014b4bd824 */ /* 0x000fe200078e0a00 */
[C---:B------:R-:W-:Y:S01]  /*0e70*/  ISETP.GT.U32.AND P5, PT, R0.reuse, R72, PT ;  /* 0x000000480000720c */ /* 0x040fe20003fa4070 */
[----:B------:R-:W-:Y:S01]  /*0e80*/  IMAD.HI.U32 R9, R3, R66, RZ ;  /* 0x0000004203097227 */ /* 0x000fe200078e00ff */
[----:B------:R-:W-:-:S03]  /*0e90*/  ISETP.GT.U32.AND P6, PT, R0, R73, PT ;  /* 0x000000490000720c */ /* 0x000fc60003fc4070 */
[----:B------:R-:W-:Y:S02]  /*0ea0*/  IMAD.MOV R9, RZ, RZ, -R9 ;  /* 0x000000ffff097224 */ /* 0x000fe400078e0a09 */
[----:B------:R-:W-:Y:S02]  /*0eb0*/  @!P1 IMAD.IADD R76, R76, 0x1, -R0 ;  /* 0x000000014c4c9824 */ /* 0x000fe400078e0a00 */
[C---:B------:R-:W-:Y:S02]  /*0ec0*/  IMAD R66, R0.reuse, R9, R66 ;  /* 0x0000000900427224 */ /* 0x040fe400078e0242 */
[----:B------:R-:W-:Y:S01]  /*0ed0*/  @!P2 IMAD.MOV R75, RZ, RZ, -R75 ;  /* 0x000000ffff4ba224 */ /* 0x000fe200078e0a4b */
[----:B------:R-:W-:Y:S01]  /*0ee0*/  ISETP.GT.U32.AND P1, PT, R0, R76, PT ;  /* 0x0000004c0000720c */ /* 0x000fe20003f24070 */
[----:B------:R-:W-:Y:S01]  /*0ef0*/  IMAD.HI.U32 R8, R3, R67, RZ ;  /* 0x0000004303087227 */ /* 0x000fe200078e00ff */
[----:B------:R-:W-:Y:S02]  /*0f00*/  @!P5 IADD3 R72, R72, -R0, RZ ;  /* 0x800000004848d210 */ /* 0x000fe40007ffe0ff */
[----:B------:R-:W-:Y:S01]  /*0f10*/  ISETP.GE.AND P5, PT, R10, RZ, PT ;  /* 0x000000ff0a00720c */ /* 0x000fe20003fa6270 */
[----:B------:R-:W-:Y:S01]  /*0f20*/  @!P6 IMAD.IADD R73, R73, 0x1, -R0 ;  /* 0x000000014949e824 */ /* 0x000fe200078e0a00 */
[C---:B------:R-:W-:Y:S01]  /*0f30*/  ISETP.GT.U32.AND P6, PT, R0.reuse, R66, PT ;  /* 0x000000420000720c */ /* 0x040fe20003fc4070 */
[----:B------:R-:W-:Y:S01]  /*0f40*/  IMAD.HI.U32 R9, R3, R68, RZ ;  /* 0x0000004403097227 */ /* 0x000fe200078e00ff */
[----:B------:R-:W-:-:S02]  /*0f50*/  ISETP.GT.U32.AND P2, PT, R0, R72, PT ;  /* 0x000000480000720c */ /* 0x000fc40003f44070 */
[----:B------:R-:W-:Y:S01]  /*0f60*/  @!P4 IADD3 R73, -R73, RZ, RZ ;  /* 0x000000ff4949c210 */ /* 0x000fe20007ffe1ff */
[----:B------:R-:W-:Y:S01]  /*0f70*/  IMAD.MOV R8, RZ, RZ, -R8 ;  /* 0x000000ffff087224 */ /* 0x000fe200078e0a08 */
[----:B------:R-:W-:Y:S01]  /*0f80*/  IADD3 R9, -R9, RZ, RZ ;  /* 0x000000ff09097210 */ /* 0x000fe20007ffe1ff */
[----:B------:R-:W-:Y:S01]  /*0f90*/  @!P1 IMAD.IADD R76, R76, 0x1, -R0 ;  /* 0x000000014c4c9824 */ /* 0x000fe200078e0a00 */
[C---:B------:R-:W-:Y:S01]  /*0fa0*/  ISETP.GT.U32.AND P1, PT, R0.reuse, R71, PT ;  /* 0x000000470000720c */ /* 0x040fe20003f24070 */
[----:B------:R-:W-:Y:S01]  /*0fb0*/  IMAD R67, R0, R8, R67 ;  /* 0x0000000800437224 */ /* 0x000fe200078e0243 */
[----:B------:R-:W-:Y:S01]  /*0fc0*/  ISETP.GE.AND P4, PT, R12, RZ, PT ;  /* 0x000000ff0c00720c */ /* 0x000fe20003f86270 */
[----:B------:R-:W-:Y:S01]  /*0fd0*/  IMAD R68, R0, R9, R68 ;  /* 0x0000000900447224 */ /* 0x000fe200078e0244 */
[----:B------:R-:W-:Y:S01]  /*0fe0*/  @!P0 IADD3 R76, -R76, RZ, RZ ;  /* 0x000000ff4c4c8210 */ /* 0x000fe20007ffe1ff */
[--C-:B------:R-:W-:Y:S02]  /*0ff0*/  @!P6 IMAD.IADD R66, R66, 0x1, -R0.reuse ;  /* 0x000000014242e824 */ /* 0x100fe400078e0a00 */
[----:B------:R-:W-:Y:S01]  /*1000*/  @!P2 IMAD.IADD R72, R72, 0x1, -R0 ;  /* 0x000000014848a824 */ /* 0x000fe200078e0a00 */
[C---:B------:R-:W-:Y:S01]  /*1010*/  ISETP.GT.U32.AND P2, PT, R0.reuse, R67, PT ;  /* 0x000000430000720c */ /* 0x040fe20003f44070 */
[----:B------:R-:W-:Y:S01]  /*1020*/  IMAD.HI.U32 R8, R3, R69, RZ ;  /* 0x0000004503087227 */ /* 0x000fe200078e00ff */
[----:B------:R-:W-:-:S03]  /*1030*/  ISETP.GT.U32.AND P6, PT, R0, R66, PT ;  /* 0x000000420000720c */ /* 0x000fc60003fc4070 */
[----:B------:R-:W-:Y:S01]  /*1040*/  @!P3 IMAD.MOV R72, RZ, RZ, -R72 ;  /* 0x000000ffff48b224 */ /* 0x000fe200078e0a48 */
[C---:B------:R-:W-:Y:S01]  /*1050*/  ISETP.GT.U32.AND P3, PT, R0.reuse, R68, PT ;  /* 0x000000440000720c */ /* 0x040fe20003f64070 */
[----:B------:R-:W-:Y:S02]  /*1060*/  IMAD.MOV R8, RZ, RZ, -R8 ;  /* 0x000000ffff087224 */ /* 0x000fe400078e0a08 */
[----:B------:R-:W-:Y:S02]  /*1070*/  VIADD R10, R7, 0x10 ;  /* 0x00000010070a7836 */ /* 0x000fe40000000000 */
[--C-:B------:R-:W-:Y:S01]  /*1080*/  @!P1 IMAD.IADD R71, R71, 0x1, -R0.reuse ;  /* 0x0000000147479824 */ /* 0x100fe200078e0a00 */
[----:B------:R-:W-:Y:S01]  /*1090*/  ISETP.GE.AND P1, PT, R11, RZ, PT ;  /* 0x000000ff0b00720c */ /* 0x000fe20003f26270 */
[----:B------:R-:W-:Y:S01]  /*10a0*/  IMAD R69, R0, R8, R69 ;  /* 0x0000000800457224 */ /* 0x000fe200078e0245 */
[----:B------:R-:W-:Y:S01]  /*10b0*/  IABS R70, R10 ;  /* 0x0000000a00467213 */ /* 0x000fe20000000000 */
[----:B------:R-:W-:Y:S01]  /*10c0*/  @!P6 IMAD.IADD R66, R66, 0x1, -R0 ;  /* 0x000000014242e824 */ /* 0x000fe200078e0a00 */
[C---:B------:R-:W-:Y:S01]  /*10d0*/  ISETP.GT.U32.AND P0, PT, R0.reuse, R71, PT ;  /* 0x000000470000720c */ /* 0x040fe20003f04070 */
[----:B------:R-:W-:Y:S01]  /*10e0*/  VIADD R12, R7, 0x11 ;  /* 0x00000011070c7836 */ /* 0x000fe20000000000 */
[----:B------:R-:W-:Y:S01]  /*10f0*/  ISETP.GT.U32.AND P6, PT, R0, R69, PT ;  /* 0x000000450000720c */ /* 0x000fe20003fc4070 */
[----:B------:R-:W-:Y:S01]  /*1100*/  IMAD.HI.U32 R8, R3, R70, RZ ;  /* 0x0000004603087227 */ /* 0x000fe200078e00ff */
[----:B------:R-:W-:-:S02]  /*1110*/  @!P2 IADD3 R67, R67, -R0, RZ ;  /* 0x800000004343a210 */ /* 0x000fc40007ffe0ff */
[----:B------:R-:W-:Y:S01]  /*1120*/  IABS R65, R12 ;  /* 0x0000000c00417213 */ /* 0x000fe20000000000 */
[----:B------:R-:W-:Y:S01]  /*1130*/  @!P3 IMAD.IADD R68, R68, 0x1, -R0 ;  /* 0x000000014444b824 */ /* 0x000fe200078e0a00 */
[----:B------:R-:W-:Y:S01]  /*1140*/  ISETP.GT.U32.AND P3, PT, R0, R67, PT ;  /* 0x000000430000720c */ /* 0x000fe20003f64070 */
[----:B------:R-:W-:Y:S01]  /*1150*/  @!P1 IMAD.MOV R66, RZ, RZ, -R66 ;  /* 0x000000ffff429224 */ /* 0x000fe200078e0a42 */
[----:B------:R-:W-:Y:S01]  /*1160*/  IADD3 R9, -R8, RZ, RZ ;  /* 0x000000ff08097210 */ /* 0x000fe20007ffe1ff */
[----:B------:R-:W-:Y:S01]  /*1170*/  IMAD.HI.U32 R8, R3, R65, RZ ;  /* 0x0000004103087227 */ /* 0x000fe200078e00ff */
[----:B------:R-:W-:Y:S02]  /*1180*/  ISETP.GE.AND P2, PT, R14, RZ, PT ;  /* 0x000000ff0e00720c */ /* 0x000fe40003f46270 */
[----:B------:R-:W-:Y:S01]  /*1190*/  @!P0 IADD3 R71, R71, -R0, RZ ;  /* 0x8000000047478210 */ /* 0x000fe20007ffe0ff */
[----:B------:R-:W-:Y:S01]  /*11a0*/  @!P6 IMAD.IADD R69, R69, 0x1, -R0 ;  /* 0x000000014545e824 */ /* 0x000fe200078e0a00 */
[C---:B------:R-:W-:Y:S01]  /*11b0*/  ISETP.GT.U32.AND P6, PT, R0.reuse, R68, PT ;  /* 0x000000440000720c */ /* 0x040fe20003fc4070 */
[C---:B------:R-:W-:Y:S01]  /*11c0*/  IMAD R70, R0.reuse, R9, R70 ;  /* 0x0000000900467224 */ /* 0x040fe200078e0246 */
[----:B------:R-:W-:Y:S01]  /*11d0*/  ISETP.GE.AND P0, PT, R13, RZ, PT ;  /* 0x000000ff0d00720c */ /* 0x000fe20003f06270 */
[----:B------:R-:W-:Y:S01]  /*11e0*/  @!P5 IMAD.MOV R71, RZ, RZ, -R71 ;  /* 0x000000ffff47d224 */ /* 0x000fe200078e0a47 */
[C---:B------:R-:W-:Y:S01]  /*11f0*/  ISETP.GT.U32.AND P5, PT, R0.reuse, R69, PT ;  /* 0x000000450000720c */ /* 0x040fe20003fa4070 */
[----:B------:R-:W-:Y:S01]  /*1200*/  @!P3 IMAD.IADD R67, R67, 0x1, -R0 ;  /* 0x000000014343b824 */ /* 0x000fe200078e0a00 */
[C---:B------:R-:W-:Y:S01]  /*1210*/  ISETP.GT.U32.AND P3, PT, R0.reuse, R70, PT ;  /* 0x000000460000720c */ /* 0x040fe20003f64070 */
[----:B------:R-:W-:Y:S01]  /*1220*/  IMAD.MOV R8, RZ, RZ, -R8 ;  /* 0x000000ffff087224 */ /* 0x000fe200078e0a08 */
[C---:B------:R-:W-:Y:S01]  /*1230*/  IADD3 R14, R7.reuse, 0x13, RZ ;  /* 0x00000013070e7810 */ /* 0x040fe20007ffe0ff */
[----:B------:R-:W-:Y:S01]  /*1240*/  VIADD R13, R7, 0x12 ;  /* 0x00000012070d7836 */ /* 0x000fe20000000000 */
[----:B------:R-:W-:Y:S01]  /*1250*/  @!P4 IADD3 R67, -R67, RZ, RZ ;  /* 0x000000ff4343c210 */ /* 0x000fe20007ffe1ff */
[----:B------:R-:W-:Y:S01]  /*1260*/  IMAD R65, R0, R8, R65 ;  /* 0x0000000800417224 */ /* 0x000fe200078e0241 */
[----:B------:R-:W-:Y:S01]  /*1270*/  IABS R63, R14 ;  /* 0x0000000e003f7213 */ /* 0x000fe20000000000 */
[C---:B------:R-:W-:Y:S01]  /*1280*/  VIADD R20, R7.reuse, 0x2e ;  /* 0x0000002e07147836 */ /* 0x040fe20000000000 */
[----:B------:R-:W-:Y:S01]  /*1290*/  IABS R64, R13 ;  /* 0x0000000d00407213 */ /* 0x000fe20000000000 */
[----:B------:R-:W-:Y:S01]  /*12a0*/  VIADD R22, R7, 0x37 ;  /* 0x0000003707167836 */ /* 0x000fe20000000000 */
[----:B------:R-:W-:Y:S01]  /*12b0*/  @!P6 IADD3 R68, R68, -R0, RZ ;  /* 0x800000004444e210 */ /* 0x000fe20007ffe0ff */
[--C-:B------:R-:W-:Y:S01]  /*12c0*/  @!P5 IMAD.IADD R69, R69, 0x1, -R0.reuse ;  /* 0x000000014545d824 */ /* 0x100fe200078e0a00 */
[----:B------:R-:W-:Y:S01]  /*12d0*/  ISETP.GE.AND P6, PT, R10, RZ, PT ;  /* 0x000000ff0a00720c */ /* 0x000fe20003fc6270 */
[----:B------:R-:W-:Y:S01]  /*12e0*/  @!P3 IMAD.IADD R70, R70, 0x1, -R0 ;  /* 0x000000014646b824 */ /* 0x000fe200078e0a00 */
[----:B------:R-:W-:Y:S01]  /*12f0*/  ISETP.GT.U32.AND P5, PT, R0, R65, PT ;  /* 0x000000410000720c */ /* 0x000fe20003fa4070 */
[----:B------:R-:W-:Y:S01]  /*1300*/  VIADD R10, R7, 0x14 ;  /* 0x00000014070a7836 */ /* 0x000fe20000000000 */
[----:B------:R-:W-:Y:S01]  /*1310*/  ISETP.GE.AND P3, PT, R12, RZ, PT ;  /* 0x000000ff0c00720c */ /* 0x000fe20003f66270 */
[----:B------:R-:W-:Y:S01]  /*1320*/  IMAD.HI.U32 R8, R3, R64, RZ ;  /* 0x0000004003087227 */ /* 0x000fe200078e00ff */
[----:B------:R-:W-:-:S02]  /*1330*/  ISETP.GT.U32.AND P1, PT, R0, R70, PT ;  /* 0x000000460000720c */ /* 0x000fc40003f24070 */
[----:B------:R-:W-:Y:S01]  /*1340*/  IABS R62, R10 ;  /* 0x0000000a003e7213 */ /* 0x000fe20000000000 */
[----:B------:R-:W-:Y:S01]  /*1350*/  IMAD.HI.U32 R9, R3, R63, RZ ;  /* 0x0000003f03097227 */ /* 0x000fe200078e00ff */
[----:B------:R-:W-:Y:S02]  /*1360*/  IADD3 R11, -R8, RZ, RZ ;  /* 0x000000ff080b7210 */ /* 0x000fe40007ffe1ff */
[----:B------:R-:W-:Y:S01]  /*1370*/  IADD3 R12, R7, 0x15, RZ ;  /* 0x00000015070c7810 */ /* 0x000fe20007ffe0ff */
[----:B------:R-:W-:Y:S01]  /*1380*/  IMAD.HI.U32 R8, R3, R62, RZ ;  /* 0x0000003e03087227 */ /* 0x000fe200078e00ff */
[----:B------:R-:W-:Y:S02]  /*1390*/  IABS R27, R20 ;  /* 0x00000014001b7213 */ /* 0x000fe40000000000 */
[----:B------:R-:W-:Y:S01]  /*13a0*/  IABS R58, R12 ;  /* 0x0000000c003a7213 */ /* 0x000fe20000000000 */
[----:B------:R-:W-:Y:S01]  /*13b0*/  IMAD R64, R0, R11, R64 ;  /* 0x0000000b00407224 */ /* 0x000fe200078e0240 */
[----:B------:R-:W-:Y:S01]  /*13c0*/  IABS R95, R22 ;  /* 0x00000016005f7213 */ /* 0x000fe20000000000 */
[----:B------:R-:W-:Y:S01]  /*13d0*/  IMAD.MOV R9, RZ, RZ, -R9 ;  /* 0x000000ffff097224 */ /* 0x000fe200078e0a09 */
[----:B------:R-:W-:Y:S01]  /*13e0*/  @!P1 IADD3 R70, R70, -R0, RZ ;  /* 0x8000000046469210 */ /* 0x000fe20007ffe0ff */
[----:B------:R-:W-:Y:S01]  /*13f0*/  @!P5 IMAD.IADD R65, R65, 0x1, -R0 ;  /* 0x000000014141d824 */ /* 0x000fe200078e0a00 */
[----:B------:R-:W-:Y:S01]  /*1400*/  ISETP.GT.U32.AND P4, PT, R0, R64, PT ;  /* 0x000000400000720c */ /* 0x000fe20003f84070 */
[----:B------:R-:W-:Y:S01]  /*1410*/  IMAD.MOV R11, RZ, RZ, -R8 ;  /* 0x000000ffff0b7224 */ /* 0x000fe200078e0a08 */
[----:B------:R-:W-:Y:S01]  /*1420*/  ISETP.GE.AND P1, PT, R14, RZ, PT ;  /* 0x000000ff0e00720c */ /* 0x000fe20003f26270 */
[C---:B------:R-:W-:Y:S01]  /*1430*/  IMAD R63, R0.reuse, R9, R63 ;  /* 0x00000009003f7224 */ /* 0x040fe200078e023f */
[C---:B------:R-:W-:Y:S01]  /*1440*/  ISETP.GT.U32.AND P5, PT, R0.reuse, R65, PT ;  /* 0x000000410000720c */ /* 0x040fe20003fa4070 */
[C---:B------:R-:W-:Y:S01]  /*1450*/  IMAD R62, R0.reuse, R11, R62 ;  /* 0x0000000b003e7224 */ /* 0x040fe200078e023e */
[----:B------:R-:W-:Y:S01]  /*1460*/  IADD3 R14, R7, 0x1c, RZ ;  /* 0x0000001c070e7810 */ /* 0x000fe20007ffe0ff */
[----:B------:R-:W-:Y:S01]  /*1470*/  @!P0 IMAD.MOV R68, RZ, RZ, -R68 ;  /* 0x000000ffff448224 */ /* 0x000fe200078e0a44 */
[C---:B------:R-:W-:Y:S01]  /*1480*/  ISETP.GT.U32.AND P0, PT, R0.reuse, R63, PT ;  /* 0x0000003f0000720c */ /* 0x040fe20003f04070 */
[----:B------:R-:W-:Y:S01]  /*1490*/  @!P6 IMAD.MOV R70, RZ, RZ, -R70 ;  /* 0x000000ffff46e224 */ /* 0x000fe200078e0a46 */
[----:B------:R-:W-:Y:S01]  /*14a0*/  ISETP.GT.U32.AND P6, PT, R0, R62, PT ;  /* 0x0000003e0000720c */ /* 0x000fe20003fc4070 */
[----:B------:R-:W-:Y:S01]  /*14b0*/  IMAD.HI.U32 R9, R3, R58, RZ ;  /* 0x0000003a03097227 */ /* 0x000fe200078e00ff */
[----:B------:R-:W-:-:S03]  /*14c0*/  IABS R54, R14 ;  /* 0x0000000e00367213 */ /* 0x000fc60000000000 */
[----:B------:R-:W-:Y:S02]  /*14d0*/  IMAD.MOV R9, RZ, RZ, -R9 ;  /* 0x000000ffff097224 */ /* 0x000fe400078e0a09 */
[----:B------:R-:W-:Y:S01]  /*14e0*/  @!P4 IMAD.IADD R64, R64, 0x1, -R0 ;  /* 0x000000014040c824 */ /* 0x000fe200078e0a00 */
[----:B------:R-:W-:Y:S01]  /*14f0*/  @!P5 IADD3 R65, R65, -R0, RZ ;  /* 0x800000004141d210 */ /* 0x000fe20007ffe0ff */
[----:B------:R-:W-:Y:S01]  /*1500*/  IMAD R58, R0, R9, R58 ;  /* 0x00000009003a7224 */ /* 0x000fe200078e023a */
[----:B------:R-:W-:Y:S01]  /*1510*/  ISETP.GE.AND P5, PT, R10, RZ, PT ;  /* 0x000000ff0a00720c */ /* 0x000fe20003fa6270 */
[----:B------:R-:W-:Y:S01]  /*1520*/  VIADD R9, R7, 0x16 ;  /* 0x0000001607097836 */ /* 0x000fe20000000000 */
[----:B------:R-:W-:Y:S01]  /*1530*/  ISETP.GT.U32.AND P4, PT, R0, R64, PT ;  /* 0x000000400000720c */ /* 0x000fe20003f84070 */
[----:B------:R-:W-:Y:S01]  /*1540*/  @!P6 IMAD.IADD R62, R62, 0x1, -R0 ;  /* 0x000000013e3ee824 */ /* 0x000fe200078e0a00 */
[----:B------:R-:W-:Y:S01]  /*1550*/  @!P0 IADD3 R63, R63, -R0, RZ ;  /* 0x800000003f3f8210 */ /* 0x000fe20007ffe0ff */
[----:B------:R-:W-:Y:S01]  /*1560*/  @!P2 IMAD.MOV R69, RZ, RZ, -R69 ;  /* 0x000000ffff45a224 */ /* 0x000fe200078e0a45 */
[----:B------:R-:W-:Y:S01]  /*1570*/  @!P3 IADD3 R65, -R65, RZ, RZ ;  /* 0x000000ff4141b210 */ /* 0x000fe20007ffe1ff */
[C---:B------:R-:W-:Y:S01]  /*1580*/  VIADD R10, R7.reuse, 0x17 ;  /* 0x00000017070a7836 */ /* 0x040fe20000000000 */
[C---:B------:R-:W-:Y:S01]  /*1590*/  ISETP.GT.U32.AND P3, PT, R0.reuse, R58, PT ;  /* 0x0000003a0000720c */ /* 0x040fe20003f64070 */
[C---:B------:R-:W-:Y:S01]  /*15a0*/  VIADD R11, R7.reuse, 0x18 ;  /* 0x00000018070b7836 */ /* 0x040fe20000000000 */
[----:B------:R-:W-:Y:S01]  /*15b0*/  IABS R59, R9 ;  /* 0x00000009003b7213 */ /* 0x000fe20000000000 */
[----:B------:R-:W-:Y:S01]  /*15c0*/  VIADD R26, R7, 0x39 ;  /* 0x00000039071a7836 */ /* 0x000fe20000000000 */
[----:B------:R-:W-:Y:S01]  /*15d0*/  ISETP.GE.AND P2, PT, R13, RZ, PT ;  /* 0x000000ff0d00720c */ /* 0x000fe20003f46270 */
[----:B------:R-:W-:Y:S01]  /*15e0*/  VIADD R13, R7, 0x1b ;  /* 0x0000001b070d7836 */ /* 0x000fe20000000000 */
[C---:B------:R-:W-:Y:S01]  /*15f0*/  ISETP.GT.U32.AND P0, PT, R0.reuse, R63, PT ;  /* 0x0000003f0000720c */ /* 0x040fe20003f04070 */
[----:B------:R-:W-:Y:S01]  /*1600*/  IMAD.HI.U32 R8, R3, R59, RZ ;  /* 0x0000003b03087227 */ /* 0x000fe200078e00ff */
[----:B------:R-:W-:-:S02]  /*1610*/  ISETP.GT.U32.AND P6, PT, R0, R62, PT ;  /* 0x0000003e0000720c */ /* 0x000fc40003fc4070 */
[----:B------:R-:W-:Y:S01]  /*1620*/  IABS R60, R10 ;  /* 0x0000000a003c7213 */ /* 0x000fe20000000000 */
[----:B------:R-:W-:Y:S01]  /*1630*/  IMAD.MOV R8, RZ, RZ, -R8 ;  /* 0x000000ffff087224 */ /* 0x000fe200078e0a08 */
[----:B------:R-:W-:Y:S01]  /*1640*/  IABS R61, R11 ;  /* 0x0000000b003d7213 */ /* 0x000fe20000000000 */
[----:B------:R-:W-:Y:S01]  /*1650*/  @!P4 IMAD.IADD R64, R64, 0x1, -R0 ;  /* 0x000000014040c824 */ /* 0x000fe200078e0a00 */
[----:B------:R-:W-:Y:S01]  /*1660*/  @!P3 IADD3 R58, R58, -R0, RZ ;  /* 0x800000003a3ab210 */ /* 0x000fe20007ffe0ff */
[----:B------:R-:W-:Y:S01]  /*1670*/  IMAD R59, R0, R8, R59 ;  /* 0x00000008003b7224 */ /* 0x000fe200078e023b */
[----:B------:R-:W-:Y:S01]  /*1680*/  ISETP.GE.AND P3, PT, R10, RZ, PT ;  /* 0x000000ff0a00720c */ /* 0x000fe20003f66270 */
[----:B------:R-:W-:Y:S01]  /*1690*/  @!P2 IMAD.MOV R64, RZ, RZ, -R64 ;  /* 0x000000ffff40a224 */ /* 0x000fe200078e0a40 */
[----:B------:R-:W-:Y:S01]  /*16a0*/  ISETP.GT.U32.AND P2, PT, R0, R58, PT ;  /* 0x0000003a0000720c */ /* 0x000fe20003f44070 */
[----:B------:R-:W-:Y:S01]  /*16b0*/  IMAD.HI.U32 R8, R3, R61, RZ ;  /* 0x0000003d03087227 */ /* 0x000fe200078e00ff */
[----:B------:R-:W-:-:S02]  /*16c0*/  @!P0 IADD3 R63, R63, -R0, RZ ;  /* 0x800000003f3f8210 */ /* 0x000fc40007ffe0ff */
[----:B------:R-:W-:Y:S01]  /*16d0*/  ISETP.GE.AND P0, PT, R9, RZ, PT ;  /* 0x000000ff0900720c */ /* 0x000fe20003f06270 */
[----:B------:R-:W-:Y:S01]  /*16e0*/  IMAD.HI.U32 R9, R3, R60, RZ ;  /* 0x0000003c03097227 */ /* 0x000fe200078e00ff */
[----:B------:R-:W-:Y:S02]  /*16f0*/  @!P6 IADD3 R62, R62, -R0, RZ ;  /* 0x800000003e3ee210 */ /* 0x000fe40007ffe0ff */
[----:B------:R-:W-:Y:S01]  /*1700*/  ISETP.GT.U32.AND P6, PT, R0, R59, PT ;  /* 0x0000003b0000720c */ /* 0x000fe20003fc4070 */
[----:B------:R-:W-:Y:S01]  /*1710*/  IMAD.MOV R9, RZ, RZ, -R9 ;  /* 0x000000ffff097224 */ /* 0x000fe200078e0a09 */
[----:B------:R-:W-:Y:S01]  /*1720*/  IADD3 R10, R7, 0x19, RZ ;  /* 0x00000019070a7810 */ /* 0x000fe20007ffe0ff */
[----:B------:R-:W-:Y:S01]  /*1730*/  IMAD.MOV R8, RZ, RZ, -R8 ;  /* 0x000000ffff087224 */ /* 0x000fe200078e0a08 */
[----:B------:R-:W-:Y:S01]  /*1740*/  ISETP.GE.AND P4, PT, R12, RZ, PT ;  /* 0x000000ff0c00720c */ /* 0x000fe20003f86270 */
[----:B------:R-:W-:Y:S01]  /*1750*/  IMAD R60, R0, R9, R60 ;  /* 0x00000009003c7224 */ /* 0x000fe200078e023c */
[----:B------:R-:W-:Y:S01]  /*1760*/  IABS R57, R10 ;  /* 0x0000000a00397213 */ /* 0x000fe20000000000 */
[--C-:B------:R-:W-:Y:S01]  /*1770*/  @!P2 IMAD.IADD R58, R58, 0x1, -R0.reuse ;  /* 0x000000013a3aa824 */ /* 0x100fe200078e0a00 */
[----:B------:R-:W-:Y:S01]  /*1780*/  IABS R55, R13 ;  /* 0x0000000d00377213 */ /* 0x000fe20000000000 */
[----:B------:R-:W-:Y:S01]  /*1790*/  @!P1 IMAD.MOV R63, RZ, RZ, -R63 ;  /* 0x000000ffff3f9224 */ /* 0x000fe200078e0a3f */
[C---:B------:R-:W-:Y:S01]  /*17a0*/  ISETP.GT.U32.AND P2, PT, R0.reuse, R60, PT ;  /* 0x0000003c0000720c */ /* 0x040fe20003f44070 */
[----:B------:R-:W-:Y:S01]  /*17b0*/  IMAD R61, R0, R8, R61 ;  /* 0x00000008003d7224 */ /* 0x000fe200078e023d */
[----:B------:R-:W-:Y:S01]  /*17c0*/  IABS R99, R26 ;  /* 0x0000001a00637213 */ /* 0x000fe20000000000 */
[----:B------:R-:W-:-:S02]  /*17d0*/  @!P6 IMAD.IADD R59, R59, 0x1, -R0 ;  /* 0x000000013b3be824 */ /* 0x000fc400078e0a00 */
[----:B------:R-:W-:Y:S01]  /*17e0*/  IMAD.HI.U32 R8, R3, R57, RZ ;  /* 0x0000003903087227 */ /* 0x000fe200078e00ff */
[C---:B------:R-:W-:Y:S02]  /*17f0*/  ISETP.GT.U32.AND P6, PT, R0.reuse, R61, PT ;  /* 0x0000003d0000720c */ /* 0x040fe40003fc4070 */
[----:B------:R-:W-:Y:S01]  /*1800*/  ISETP.GT.U32.AND P1, PT, R0, R59, PT ;  /* 0x0000003b0000720c */ /* 0x000fe20003f24070 */
[----:B------:R-:W-:Y:S02]  /*1810*/  VIADD R12, R7, 0x1a ;  /* 0x0000001a070c7836 */ /* 0x000fe40000000000 */
[----:B------:R-:W-:Y:S02]  /*1820*/  IMAD.MOV R8, RZ, RZ, -R8 ;  /* 0x000000ffff087224 */ /* 0x000fe400078e0a08 */
[----:B------:R-:W-:Y:S01]  /*1830*/  @!P2 IMAD.IADD R60, R60, 0x1, -R0 ;  /* 0x000000013c3ca824 */ /* 0x000fe200078e0a00 */
[----:B------:R-:W-:Y:S01]  /*1840*/  IABS R56, R12 ;  /* 0x0000000c00387213 */ /* 0x000fe20000000000 */
[C---:B------:R-:W-:Y:S01]  /*1850*/  IMAD R57, R0.reuse, R8, R57 ;  /* 0x0000000800397224 */ /* 0x040fe200078e0239 */
[----:B------:R-:W-:Y:S01]  /*1860*/  ISETP.GE.AND P2, PT, R11, RZ, PT ;  /* 0x000000ff0b00720c */ /* 0x000fe20003f46270 */
[----:B------:R-:W-:Y:S01]  /*1870*/  @!P5 IMAD.MOV R62, RZ, RZ, -R62 ;  /* 0x000000ffff3ed224 */ /* 0x000fe200078e0a3e */
[----:B------:R-:W-:Y:S01]  /*1880*/  ISETP.GT.U32.AND P5, PT, R0, R60, PT ;  /* 0x0000003c0000720c */ /* 0x000fe20003fa4070 */
[----:B------:R-:W-:Y:S01]  /*1890*/  IMAD.HI.U32 R9, R3, R56, RZ ;  /* 0x0000003803097227 */ /* 0x000fe200078e00ff */
[----:B------:R-:W-:-:S03]  /*18a0*/  @!P6 IADD3 R61, R61, -R0, RZ ;  /* 0x800000003d3de210 */ /* 0x000fc60007ffe0ff */
[----:B------:R-:W-:Y:S01]  /*18b0*/  @!P1 IMAD.IADD R59, R59, 0x1, -R0 ;  /* 0x000000013b3b9824 */ /* 0x000fe200078e0a00 */
[C---:B------:R-:W-:Y:S01]  /*18c0*/  ISETP.GT.U32.AND P1, PT, R0.reuse, R57, PT ;  /* 0x000000390000720c */ /* 0x040fe20003f24070 */
[----:B------:R-:W-:Y:S01]  /*18d0*/  IMAD.HI.U32 R8, R3, R55, RZ ;  /* 0x0000003703087227 */ /* 0x000fe200078e00ff */
[----:B------:R-:W-:Y:S02]  /*18e0*/  IADD3 R9, -R9, RZ, RZ ;  /* 0x000000ff09097210 */ /* 0x000fe40007ffe1ff */
[----:B------:R-:W-:Y:S01]  /*18f0*/  ISETP.GT.U32.AND P6, PT, R0, R61, PT ;  /* 0x0000003d0000720c */ /* 0x000fe20003fc4070 */
[----:B------:R-:W-:Y:S01]  /*1900*/  @!P4 IMAD.MOV R58, RZ, RZ, -R58 ;  /* 0x000000ffff3ac224 */ /* 0x000fe200078e0a3a */
[----:B------:R-:W-:Y:S01]  /*1910*/  IADD3 R8, -R8, RZ, RZ ;  /* 0x000000ff08087210 */ /* 0x000fe20007ffe1ff */
[----:B------:R-:W-:Y:S01]  /*1920*/  IMAD R56, R0, R9, R56 ;  /* 0x0000000900387224 */ /* 0x000fe200078e0238 */
[----:B------:R-:W-:Y:S01]  /*1930*/  @!P5 IADD3 R60, R60, -R0, RZ ;  /* 0x800000003c3cd210 */ /* 0x000fe20007ffe0ff */
[----:B------:R-:W-:Y:S01]  /*1940*/  @!P0 IMAD.MOV R59, RZ, RZ, -R59 ;  /* 0x000000ffff3b8224 */ /* 0x000fe200078e0a3b */
[----:B------:R-:W-:Y:S01]  /*1950*/  ISETP.GE.AND P0, PT, R10, RZ, PT ;  /* 0x000000ff0a00720c */ /* 0x000fe20003f06270 */
[C---:B------:R-:W-:Y:S01]  /*1960*/  IMAD R55, R0.reuse, R8, R55 ;  /* 0x0000000800377224 */ /* 0x040fe200078e0237 */
[C---:B------:R-:W-:Y:S01]  /*1970*/  ISETP.GT.U32.AND P4, PT, R0.reuse, R56, PT ;  /* 0x000000380000720c */ /* 0x040fe20003f84070 */
[----:B------:R-:W-:Y:S01]  /*1980*/  @!P3 IMAD.MOV R60, RZ, RZ, -R60 ;  /* 0x000000ffff3cb224 */ /* 0x000fe200078e0a3c */
[----:B------:R-:W-:Y:S01]  /*1990*/  @!P1 IADD3 R57, R57, -R0, RZ ;  /* 0x8000000039399210 */ /* 0x000fe20007ffe0ff */
[----:B------:R-:W-:Y:S01]  /*19a0*/  IMAD.HI.U32 R8, R3, R54, RZ ;  /* 0x0000003603087227 */ /* 0x000fe200078e00ff */
[----:B------:R-:W-:-:S02]  /*19b0*/  ISETP.GT.U32.AND P5, PT, R0, R55, PT ;  /* 0x000000370000720c */ /* 0x000fc40003fa4070 */
[C---:B------:R-:W-:Y:S01]  /*19c0*/  ISETP.GT.U32.AND P3, PT, R0.reuse, R57, PT ;  /* 0x000000390000720c */ /* 0x040fe20003f64070 */
[----:B------:R-:W-:Y:S01]  /*19d0*/  IMAD.MOV R9, RZ, RZ, -R8 ;  /* 0x000000ffff097224 */ /* 0x000fe200078e0a08 */
[C---:B------:R-:W-:Y:S01]  /*19e0*/  IADD3 R8, R7.reuse, 0x1d, RZ ;  /* 0x0000001d07087810 */ /* 0x040fe20007ffe0ff */
[----:B------:R-:W-:Y:S01]  /*19f0*/  VIADD R10, R7, 0x1e ;  /* 0x0000001e070a7836 */ /* 0x000fe20000000000 */
[----:B------:R-:W-:Y:S01]  /*1a00*/  ISETP.GE.AND P1, PT, R13, RZ, PT ;  /* 0x000000ff0d00720c */ /* 0x000fe20003f26270 */
[----:B------:R-:W-:Y:S01]  /*1a10*/  IMAD R54, R0, R9, R54 ;  /* 0x0000000900367224 */ /* 0x000fe200078e0236 */
[----:B------:R-:W-:Y:S01]  /*1a20*/  IABS R50, R8 ;  /* 0x0000000800327213 */ /* 0x000fe20000000000 */
[--C-:B------:R-:W-:Y:S01]  /*1a30*/  @!P4 IMAD.IADD R56, R56, 0x1, -R0.reuse ;  /* 0x000000013838c824 */ /* 0x100fe200078e0a00 */
[----:B------:R-:W-:Y:S01]  /*1a40*/  IABS R51, R10 ;  /* 0x0000000a00337213 */ /* 0x000fe20000000000 */
[--C-:B------:R-:W-:Y:S01]  /*1a50*/  @!P6 IMAD.IADD R61, R61, 0x1, -R0.reuse ;  /* 0x000000013d3de824 */ /* 0x100fe200078e0a00 */
[----:B------:R-:W-:Y:S01]  /*1a60*/  ISETP.GE.AND P6, PT, R12, RZ, PT ;  /* 0x000000ff0c00720c */ /* 0x000fe20003fc6270 */
[--C-:B------:R-:W-:Y:S01]  /*1a70*/  @!P5 IMAD.IADD R55, R55, 0x1, -R0.reuse ;  /* 0x000000013737d824 */ /* 0x100fe200078e0a00 */
[C---:B------:R-:W-:Y:S01]  /*1a80*/  ISETP.GT.U32.AND P4, PT, R0.reuse, R56, PT ;  /* 0x000000380000720c */ /* 0x040fe20003f84070 */
[----:B------:R-:W-:Y:S01]  /*1a90*/  @!P3 IMAD.IADD R57, R57, 0x1, -R0 ;  /* 0x000000013939b824 */ /* 0x000fe200078e0a00 */
[C---:B------:R-:W-:Y:S01]  /*1aa0*/  ISETP.GT.U32.AND P3, PT, R0.reuse, R54, PT ;  /* 0x000000360000720c */ /* 0x040fe20003f64070 */
[----:B------:R-:W-:Y:S01]  /*1ab0*/  IMAD.HI.U32 R9, R3, R51, RZ ;  /* 0x0000003303097227 */ /* 0x000fe200078e00ff */
[----:B------:R-:W-:-:S02]  /*1ac0*/  ISETP.GT.U32.AND P5, PT, R0, R55, PT ;  /* 0x000000370000720c */ /* 0x000fc40003fa4070 */
[----:B------:R-:W-:Y:S01]  /*1ad0*/  IADD3 R12, R7, 0x1f, RZ ;  /* 0x0000001f070c7810 */ /* 0x000fe20007ffe0ff */
[----:B------:R-:W-:Y:S01]  /*1ae0*/  @!P0 IMAD.MOV R57, RZ, RZ, -R57 ;  /* 0x000000ffff398224 */ /* 0x000fe200078e0a39 */
[----:B------:R-:W-:Y:S01]  /*1af0*/  IADD3 R9, -R9, RZ, RZ ;  /* 0x000000ff09097210 */ /* 0x000fe20007ffe1ff */
[C---:B------:R-:W-:Y:S01]  /*1b00*/  VIADD R13, R7.reuse, 0x24 ;  /* 0x00000024070d7836 */ /* 0x040fe20000000000 */
[----:B------:R-:W-:Y:S01]  /*1b10*/  IABS R52, R12 ;  /* 0x0000000c00347213 */ /* 0x000fe20000000000 */
[----:B------:R-:W-:Y:S01]  /*1b20*/  VIADD R30, R7, 0x3c ;  /* 0x0000003c071e7836 */ /* 0x000fe20000000000 */
[----:B------:R-:W-:Y:S01]  /*1b30*/  @!P2 IADD3 R61, -R61, RZ, RZ ;  /* 0x000000ff3d3da210 */ /* 0x000fe20007ffe1ff */
[--C-:B------:R-:W-:Y:S01]  /*1b40*/  @!P4 IMAD.IADD R56, R56, 0x1, -R0.reuse ;  /* 0x000000013838c824 */ /* 0x100fe200078e0a00 */
[----:B------:R-:W-:Y:S01]  /*1b50*/  ISETP.GE.AND P4, PT, R8, RZ, PT ;  /* 0x000000ff0800720c */ /* 0x000fe20003f86270 */
[----:B------:R-:W-:Y:S01]  /*1b60*/  @!P3 IMAD.IADD R54, R54, 0x1, -R0 ;  /* 0x000000013636b824 */ /* 0x000fe200078e0a00 */
[----:B------:R-:W-:Y:S01]  /*1b70*/  ISETP.GE.AND P2, PT, R14, RZ, PT ;  /* 0x000000ff0e00720c */ /* 0x000fe20003f46270 */
[----:B------:R-:W-:Y:S01]  /*1b80*/  IMAD.HI.U32 R8, R3, R50, RZ ;  /* 0x0000003203087227 */ /* 0x000fe200078e00ff */
[----:B------:R-:W-:-:S02]  /*1b90*/  ISETP.GE.AND P0, PT, R12, RZ, PT ;  /* 0x000000ff0c00720c */ /* 0x000fc40003f06270 */
[C---:B------:R-:W-:Y:S01]  /*1ba0*/  ISETP.GT.U32.AND P3, PT, R0.reuse, R54, PT ;  /* 0x000000360000720c */ /* 0x040fe20003f64070 */
[----:B------:R-:W-:Y:S01]  /*1bb0*/  IMAD.MOV R11, RZ, RZ, -R8 ;  /* 0x000000ffff0b7224 */ /* 0x000fe200078e0a08 */
[----:B------:R-:W-:Y:S01]  /*1bc0*/  IABS R44, R13 ;  /* 0x0000000d002c7213 */ /* 0x000fe20000000000 */
[C---:B------:R-:W-:Y:S01]  /*1bd0*/  IMAD R51, R0.reuse, R9, R51 ;  /* 0x0000000900337224 */ /* 0x040fe200078e0233 */
[C---:B------:R-:W-:Y:S01]  /*1be0*/  IADD3 R9, R7.reuse, 0x20, RZ ;  /* 0x0000002007097810 */ /* 0x040fe20007ffe0ff */
[C---:B------:R-:W-:Y:S01]  /*1bf0*/  IMAD R50, R0.reuse, R11, R50 ;  /* 0x0000000b00327224 */ /* 0x040fe200078e0232 */
[----:B------:R-:W-:Y:S01]  /*1c00*/  IADD3 R11, R7, 0x22, RZ ;  /* 0x00000022070b7810 */ /* 0x000fe20007ffe0ff */
[----:B------:R-:W-:Y:S01]  /*1c10*/  @!P6 IMAD.MOV R56, RZ, RZ, -R56 ;  /* 0x000000ffff38e224 */ /* 0x000fe200078e0a38 */
[----:B------:R-:W-:Y:S01]  /*1c20*/  IABS R53, R9 ;  /* 0x0000000900357213 */ /* 0x000fe20000000000 */
[----:B------:R-:W-:Y:S01]  /*1c30*/  @!P5 IMAD.IADD R55, R55, 0x1, -R0 ;  /* 0x000000013737d824 */ /* 0x000fe200078e0a00 */
[----:B------:R-:W-:Y:S01]  /*1c40*/  ISETP.GT.U32.AND P6, PT, R0, R50, PT ;  /* 0x000000320000720c */ /* 0x000fe20003fc4070 */
[----:B------:R-:W-:Y:S01]  /*1c50*/  IMAD.HI.U32 R8, R3, R52, RZ ;  /* 0x0000003403087227 */ /* 0x000fe200078e00ff */
[----:B------:R-:W-:-:S02]  /*1c60*/  ISETP.GE.AND P5, PT, R10, RZ, PT ;  /* 0x000000ff0a00720c */ /* 0x000fc40003fa6270 */
[----:B------:R-:W-:Y:S01]  /*1c70*/  IABS R48, R11 ;  /* 0x0000000b00307213 */ /* 0x000fe20000000000 */
[--C-:B------:R-:W-:Y:S01]  /*1c80*/  @!P3 IMAD.IADD R54, R54, 0x1, -R0.reuse ;  /* 0x000000013636b824 */ /* 0x100fe200078e0a00 */
[----:B------:R-:W-:Y:S01]  /*1c90*/  ISETP.GT.U32.AND P3, PT, R0, R51, PT ;  /* 0x000000330000720c */ /* 0x000fe20003f64070 */
[----:B------:R-:W-:Y:S01]  /*1ca0*/  @!P1 IMAD.MOV R55, RZ, RZ, -R55 ;  /* 0x000000ffff379224 */ /* 0x000fe200078e0a37 */
[----:B------:R-:W-:Y:S01]  /*1cb0*/  ISETP.GE.AND P1, PT, R9, RZ, PT ;  /* 0x000000ff0900720c */ /* 0x000fe20003f26270 */
[----:B------:R-:W-:Y:S01]  /*1cc0*/  VIADD R10, R7, 0x21 ;  /* 0x00000021070a7836 */ /* 0x000fe20000000000 */
[----:B------:R-:W-:Y:S01]  /*1cd0*/  IADD3 R9, -R8, RZ, RZ ;  /* 0x000000ff08097210 */ /* 0x000fe20007ffe1ff */
[----:B------:R-:W-:Y:S01]  /*1ce0*/  IMAD.HI.U32 R8, R3, R53, RZ ;  /* 0x0000003503087227 */ /* 0x000fe200078e00ff */
[----:B------:R-:W-:Y:S02]  /*1cf0*/  IABS R105, R30 ;  /* 0x0000001e00697213 */ /* 0x000fe40000000000 */
[----:B------:R-:W-:Y:S01]  /*1d00*/  IABS R49, R10 ;  /* 0x0000000a00317213 */ /* 0x000fe20000000000 */
[----:B------:R-:W-:-:S02]  /*1d10*/  @!P6 IMAD.IADD R50, R50, 0x1, -R0 ;  /* 0x000000013232e824 */ /* 0x000fc400078e0a00 */
[----:B------:R-:W-:Y:S01]  /*1d20*/  IMAD R52, R0, R9, R52 ;  /* 0x0000000900347224 */ /* 0x000fe200078e0234 */
[----:B------:R-:W-:Y:S01]  /*1d30*/  IADD3 R9, -R8, RZ, RZ ;  /* 0x000000ff08097210 */ /* 0x000fe20007ffe1ff */
[----:B------:R-:W-:Y:S01]  /*1d40*/  @!P3 IMAD.IADD R51, R51, 0x1, -R0 ;  /* 0x000000013333b824 */ /* 0x000fe200078e0a00 */
[C---:B------:R-:W-:Y:S01]  /*1d50*/  ISETP.GT.U32.AND P3, PT, R0.reuse, R50, PT ;  /* 0x000000320000720c */ /* 0x040fe20003f64070 */
[----:B------:R-:W-:Y:S01]  /*1d60*/  IMAD.HI.U32 R8, R3, R49, RZ ;  /* 0x0000003103087227 */ /* 0x000fe200078e00ff */
[----:B------:R-:W-:-:S03]  /*1d70*/  ISETP.GT.U32.AND P6, PT, R0, R52, PT ;  /* 0x000000340000720c */ /* 0x000fc60003fc4070 */
[----:B------:R-:W-:Y:S02]  /*1d80*/  IMAD.MOV R8, RZ, RZ, -R8 ;  /* 0x000000ffff087224 */ /* 0x000fe400078e0a08 */
[C---:B------:R-:W-:Y:S02]  /*1d90*/  IMAD R53, R0.reuse, R9, R53 ;  /* 0x0000000900357224 */ /* 0x040fe400078e0235 */
[----:B------:R-:W-:Y:S02]  /*1da0*/  IMAD R49, R0, R8, R49 ;  /* 0x0000000800317224 */ /* 0x000fe400078e0231 */
[----:B------:R-:W-:Y:S02]  /*1db0*/  VIADD R12, R7, 0x23 ;  /* 0x00000023070c7836 */ /* 0x000fe40000000000 */
[-C--:B------:R-:W-:Y:S01]  /*1dc0*/  @!P3 IADD3 R50, R50, -R0.reuse, RZ ;  /* 0x800000003232b210 */ /* 0x080fe20007ffe0ff */
[----:B------:R-:W-:Y:S01]  /*1dd0*/  @!P2 IMAD.MOV R54, RZ, RZ, -R54 ;  /* 0x000000ffff36a224 */ /* 0x000fe200078e0a36 */
[----:B------:R-:W-:Y:S01]  /*1de0*/  @!P6 IADD3 R52, R52, -R0, RZ ;  /* 0x800000003434e210 */ /* 0x000fe20007ffe0ff */
[----:B------:R-:W-:Y:S01]  /*1df0*/  IMAD.HI.U32 R9, R3, R48, RZ ;  /* 0x0000003003097227 */ /* 0x000fe200078e00ff */
[----:B------:R-:W-:-:S02]  /*1e00*/  ISETP.GT.U32.AND P6, PT, R0, R51, PT ;  /* 0x000000330000720c */ /* 0x000fc40003fc4070 */
[C---:B------:R-:W-:Y:S01]  /*1e10*/  ISETP.GT.U32.AND P2, PT, R0.reuse, R52, PT ;  /* 0x000000340000720c */ /* 0x040fe20003f44070 */
[----:B------:R-:W-:Y:S01]  /*1e20*/  @!P4 IMAD.MOV R50, RZ, RZ, -R50 ;  /* 0x000000ffff32c224 */ /* 0x000fe200078e0a32 */
[C---:B------:R-:W-:Y:S01]  /*1e30*/  ISETP.GT.U32.AND P3, PT, R0.reuse, R53, PT ;  /* 0x000000350000720c */ /* 0x040fe20003f64070 */
[----:B------:R-:W-:Y:S01]  /*1e40*/  IMAD.MOV R9, RZ, RZ, -R9 ;  /* 0x000000ffff097224 */ /* 0x000fe200078e0a09 */
[C---:B------:R-:W-:Y:S01]  /*1e50*/  ISETP.GT.U32.AND P4, PT, R0.reuse, R49, PT ;  /* 0x000000310000720c */ /* 0x040fe20003f84070 */
[C---:B------:R-:W-:Y:S01]  /*1e60*/  VIADD R14, R7.reuse, 0x2b ;  /* 0x0000002b070e7836 */ /* 0x040fe20000000000 */
[----:B------:R-:W-:Y:S01]  /*1e70*/  IABS R45, R12 ;  /* 0x0000000c002d7213 */ /* 0x000fe20000000000 */
[----:B------:R-:W-:Y:S02]  /*1e80*/  IMAD R48, R0, R9, R48 ;  /* 0x0000000900307224 */ /* 0x000fe400078e0230 */
[----:B------:R-:W-:Y:S01]  /*1e90*/  VIADD R28, R7, 0x3b ;  /* 0x0000003b071c7836 */ /* 0x000fe20000000000 */
[----:B------:R-:W-:Y:S01]  /*1ea0*/  IABS R21, R14 ;  /* 0x0000000e00157213 */ /* 0x000fe20000000000 */
[----:B------:R-:W-:Y:S01]  /*1eb0*/  IMAD.HI.U32 R8, R3, R45, RZ ;  /* 0x0000002d03087227 */ /* 0x000fe200078e00ff */
[----:B------:R-:W-:-:S02]  /*1ec0*/  @!P6 IADD3 R51, R51, -R0, RZ ;  /* 0x800000003333e210 */ /* 0x000fc40007ffe0ff */
[----:B------:R-:W-:Y:S01]  /*1ed0*/  ISETP.GT.U32.AND P6, PT, R0, R48, PT ;  /* 0x000000300000720c */ /* 0x000fe20003fc4070 */
[----:B------:R-:W-:Y:S01]  /*1ee0*/  IMAD.MOV R8, RZ, RZ, -R8 ;  /* 0x000000ffff087224 */ /* 0x000fe200078e0a08 */
[----:B------:R-:W-:Y:S01]  /*1ef0*/  IABS R103, R28 ;  /* 0x0000001c00677213 */ /* 0x000fe20000000000 */
[--C-:B------:R-:W-:Y:S01]  /*1f00*/  @!P2 IMAD.IADD R52, R52, 0x1, -R0.reuse ;  /* 0x000000013434a824 */ /* 0x100fe200078e0a00 */
[----:B------:R-:W-:Y:S01]  /*1f10*/  ISETP.GE.AND P2, PT, R10, RZ, PT ;  /* 0x000000ff0a00720c */ /* 0x000fe20003f46270 */
[--C-:B------:R-:W-:Y:S01]  /*1f20*/  @!P3 IMAD.IADD R53, R53, 0x1, -R0.reuse ;  /* 0x000000013535b824 */ /* 0x100fe200078e0a00 */
[----:B------:R-:W-:Y:S01]  /*1f30*/  IADD3 R10, R7, 0x25, RZ ;  /* 0x00000025070a7810 */ /* 0x000fe20007ffe0ff */
[----:B------:R-:W-:Y:S01]  /*1f40*/  @!P4 IMAD.IADD R49, R49, 0x1, -R0 ;  /* 0x000000013131c824 */ /* 0x000fe200078e0a00 */
[----:B------:R-:W-:Y:S01]  /*1f50*/  ISETP.GE.AND P3, PT, R11, RZ, PT ;  /* 0x000000ff0b00720c */ /* 0x000fe20003f66270 */
[C---:B------:R-:W-:Y:S01]  /*1f60*/  IMAD R45, R0.reuse, R8, R45 ;  /* 0x00000008002d7224 */ /* 0x040fe200078e022d */
[C---:B------:R-:W-:Y:S01]  /*1f70*/  ISETP.GT.U32.AND P4, PT, R0.reuse, R53, PT ;  /* 0x000000350000720c */ /* 0x040fe20003f84070 */
[----:B------:R-:W-:Y:S01]  /*1f80*/  @!P5 IMAD.MOV R51, RZ, RZ, -R51 ;  /* 0x000000ffff33d224 */ /* 0x000fe200078e0a33 */
[C---:B------:R-:W-:Y:S01]  /*1f90*/  ISETP.GT.U32.AND P5, PT, R0.reuse, R49, PT ;  /* 0x000000310000720c */ /* 0x040fe20003fa4070 */
[----:B------:R-:W-:Y:S01]  /*1fa0*/  @!P0 IMAD.MOV R52, RZ, RZ, -R52 ;  /* 0x000000ffff348224 */ /* 0x000fe200078e0a34 */
[----:B------:R-:W-:Y:S01]  /*1fb0*/  IABS R43, R10 ;  /* 0x0000000a002b7213 */ /* 0x000fe20000000000 */
[----:B------:R-:W-:Y:S01]  /*1fc0*/  IMAD.HI.U32 R8, R3, R44, RZ ;  /* 0x0000002c03087227 */ /* 0x000fe200078e00ff */
[----:B------:R-:W-:-:S02]  /*1fd0*/  ISETP.GT.U32.AND P0, PT, R0, R45, PT ;  /* 0x0000002d0000720c */ /* 0x000fc40003f04070 */
[----:B------:R-:W-:Y:S01]  /*1fe0*/  IADD3 R11, R7, 0x26, RZ ;  /* 0x00000026070b7810 */ /* 0x000fe20007ffe0ff */
[----:B------:R-:W-:Y:S01]  /*1ff0*/  IMAD.MOV R9, RZ, RZ, -R8 ;  /* 0x000000ffff097224 */ /* 0x000fe200078e0a08 */
[----:B------:R-:W-:Y:S01]  /*2000*/  @!P6 IADD3 R48, R48, -R0, RZ ;  /* 0x800000003030e210 */ /* 0x000fe20007ffe0ff */
[----:B------:R-:W-:Y:S01]  /*2010*/  IMAD.HI.U32 R8, R3, R43, RZ ;  /* 0x0000002b03087227 */ /* 0x000fe200078e00ff */
[----:B------:R-:W-:Y:S02]  /*2020*/  IABS R42, R11 ;  /* 0x0000000b002a7213 */ /* 0x000fe40000000000 */
[C---:B------:R-:W-:Y:S01]  /*2030*/  ISETP.GT.U32.AND P6, PT, R0.reuse, R48, PT ;  /* 0x000000300000720c */ /* 0x040fe20003fc4070 */
[C---:B------:R-:W-:Y:S01]  /*2040*/  IMAD R44, R0.reuse, R9, R44 ;  /* 0x00000009002c7224 */ /* 0x040fe200078e022c */
[-C--:B------:R-:W-:Y:S01]  /*2050*/  @!P5 IADD3 R49, R49, -R0.reuse, RZ ;  /* 0x800000003131d210 */ /* 0x080fe20007ffe0ff */
[----:B------:R-:W-:Y:S02]  /*2060*/  IMAD.MOV R9, RZ, RZ, -R8 ;  /* 0x000000ffff097224 */ /* 0x000fe400078e0a08 */
[----:B------:R-:W-:Y:S01]  /*2070*/  @!P4 IMAD.IADD R53, R53, 0x1, -R0 ;  /* 0x000000013535c824 */ /* 0x000fe200078e0a00 */
[----:B------:R-:W-:Y:S01]  /*2080*/  @!P0 IADD3 R45, R45, -R0, RZ ;  /* 0x800000002d2d8210 */ /* 0x000fe20007ffe0ff */
[C---:B------:R-:W-:Y:S01]  /*2090*/  IMAD R43, R0.reuse, R9, R43 ;  /* 0x00000009002b7224 */ /* 0x040fe200078e022b */
[C---:B------:R-:W-:Y:S01]  /*20a0*/  ISETP.GT.U32.AND P5, PT, R0.reuse, R44, PT ;  /* 0x0000002c0000720c */ /* 0x040fe20003fa4070 */
[----:B------:R-:W-:Y:S01]  /*20b0*/  @!P1 IMAD.MOV R53, RZ, RZ, -R53 ;  /* 0x000000ffff359224 */ /* 0x000fe200078e0a35 */
[C---:B------:R-:W-:Y:S01]  /*20c0*/  ISETP.GT.U32.AND P1, PT, R0.reuse, R45, PT ;  /* 0x0000002d0000720c */ /* 0x040fe20003f24070 */
[----:B------:R-:W-:Y:S01]  /*20d0*/  @!P2 IMAD.MOV R49, RZ, RZ, -R49 ;  /* 0x000000ffff31a224 */ /* 0x000fe200078e0a31 */
[----:B------:R-:W-:Y:S01]  /*20e0*/  ISETP.GT.U32.AND P2, PT, R0, R43, PT ;  /* 0x0000002b0000720c */ /* 0x000fe20003f44070 */
[----:B------:R-:W-:Y:S01]  /*20f0*/  IMAD.HI.U32 R8, R3, R42, RZ ;  /* 0x0000002a03087227 */ /* 0x000fe200078e00ff */
[----:B------:R-:W-:-:S02]  /*2100*/  ISETP.GE.AND P4, PT, R12, RZ, PT ;  /* 0x000000ff0c00720c */ /* 0x000fc40003f86270 */
[----:B------:R-:W-:Y:S01]  /*2110*/  ISETP.GE.AND P0, PT, R10, RZ, PT ;  /* 0x000000ff0a00720c */ /* 0x000fe20003f06270 */
[----:B------:R-:W-:Y:S02]  /*2120*/  VIADD R12, R7, 0x27 ;  /* 0x00000027070c7836 */ /* 0x000fe40000000000 */
[----:B------:R-:W-:Y:S02]  /*2130*/  IMAD.MOV R9, RZ, RZ, -R8 ;  /* 0x000000ffff097224 */ /* 0x000fe400078e0a08 */
[----:B------:R-:W-:Y:S01]  /*2140*/  @!P5 IADD3 R44, R44, -R0, RZ ;  /* 0x800000002c2cd210 */ /* 0x000fe20007ffe0ff */
[--C-:B------:R-:W-:Y:S01]  /*2150*/  @!P6 IMAD.IADD R48, R48, 0x1, -R0.reuse ;  /* 0x000000013030e824 */ /* 0x100fe200078e0a00 */
[----:B------:R-:W-:Y:S01]  /*2160*/  IABS R10, R12 ;  /* 0x0000000c000a7213 */ /* 0x000fe20000000000 */
[--C-:B------:R-:W-:Y:S01]  /*2170*/  @!P1 IMAD.IADD R45, R45, 0x1, -R0.reuse ;  /* 0x000000012d2d9824 */ /* 0x100fe200078e0a00 */
[C---:B------:R-:W-:Y:S01]  /*2180*/  ISETP.GT.U32.AND P5, PT, R0.reuse, R44, PT ;  /* 0x0000002c0000720c */ /* 0x040fe20003fa4070 */
[----:B------:R-:W-:Y:S01]  /*2190*/  @!P2 IMAD.IADD R43, R43, 0x1, -R0 ;  /* 0x000000012b2ba824 */ /* 0x000fe200078e0a00 */
[----:B------:R-:W-:Y:S01]  /*21a0*/  ISETP.GE.AND P6, PT, R13, RZ, PT ;  /* 0x000000ff0d00720c */ /* 0x000fe20003fc6270 */
[C---:B------:R-:W-:Y:S01]  /*21b0*/  IMAD R42, R0.reuse, R9, R42 ;  /* 0x00000009002a7224 */ /* 0x040fe200078e022a */
[----:B------:R-:W-:Y:S01]  /*21c0*/  @!P4 IADD3 R45, -R45, RZ, RZ ;  /* 0x000000ff2d2dc210 */ /* 0x000fe20007ffe1ff */
[----:B------:R-:W-:Y:S01]  /*21d0*/  VIADD R9, R7, 0x28 ;  /* 0x0000002807097836 */ /* 0x000fe20000000000 */
[----:B------:R-:W-:Y:S01]  /*21e0*/  ISETP.GT.U32.AND P4, PT, R0, R43, PT ;  /* 0x0000002b0000720c */ /* 0x000fe20003f84070 */
[----:B------:R-:W-:Y:S01]  /*21f0*/  IMAD.HI.U32 R8, R3, R10, RZ ;  /* 0x0000000a03087227 */ /* 0x000fe200078e00ff */
[----:B------:R-:W-:-:S02]  /*2200*/  @!P3 IADD3 R48, -R48, RZ, RZ ;  /* 0x000000ff3030b210 */ /* 0x000fc40007ffe1ff */
[----:B------:R-:W-:Y:S01]  /*2210*/  ISETP.GE.AND P2, PT, R9, RZ, PT ;  /* 0x000000ff0900720c */ /* 0x000fe20003f46270 */
[----:B------:R-:W-:Y:S01]  /*2220*/  VIADD R32, R7, 0x3d ;  /* 0x0000003d07207836 */ /* 0x000fe20000000000 */
[----:B------:R-:W-:Y:S01]  /*2230*/  IABS R13, R9 ;  /* 0x00000009000d7213 */ /* 0x000fe20000000000 */
[----:B------:R-:W-:Y:S01]  /*2240*/  @!P5 IMAD.IADD R44, R44, 0x1, -R0 ;  /* 0x000000012c2cd824 */ /* 0x000fe200078e0a00 */
[C---:B------:R-:W-:Y:S01]  /*2250*/  ISETP.GT.U32.AND P5, PT, R0.reuse, R42, PT ;  /* 0x0000002a0000720c */ /* 0x040fe20003fa4070 */
[----:B------:R-:W-:Y:S01]  /*2260*/  IMAD.MOV R9, RZ, RZ, -R8 ;  /* 0x000000ffff097224 */ /* 0x000fe200078e0a08 */
[----:B------:R-:W-:Y:S01]  /*2270*/  ISETP.GE.AND P3, PT, R11, RZ, PT ;  /* 0x000000ff0b00720c */ /* 0x000fe20003f66270 */
[----:B------:R-:W-:Y:S01]  /*2280*/  @!P6 IMAD.MOV R44, RZ, RZ, -R44 ;  /* 0x000000ffff2ce224 */ /* 0x000fe200078e0a2c */
[----:B------:R-:W-:Y:S01]  /*2290*/  IADD3 R11, R7, 0x29, RZ ;  /* 0x00000029070b7810 */ /* 0x000fe20007ffe0ff */
[----:B------:R-:W-:Y:S01]  /*22a0*/  IMAD R9, R0, R9, R10 ;  /* 0x0000000900097224 */ /* 0x000fe200078e020a */
[----:B------:R-:W-:Y:S01]  /*22b0*/  ISETP.GE.AND P1, PT, R12, RZ, PT ;  /* 0x000000ff0c00720c */ /* 0x000fe20003f26270 */
[----:B------:R-:W-:Y:S01]  /*22c0*/  @!P4 IMAD.IADD R43, R43, 0x1, -R0 ;  /* 0x000000012b2bc824 */ /* 0x000fe200078e0a00 */
[----:B------:R-:W-:Y:S01]  /*22d0*/  ISETP.GE.AND P6, PT, R11, RZ, PT ;  /* 0x000000ff0b00720c */ /* 0x000fe20003fc6270 */
[----:B------:R-:W-:Y:S01]  /*22e0*/  IMAD.HI.U32 R8, R3, R13, RZ ;  /* 0x0000000d03087227 */ /* 0x000fe200078e00ff */
[----:B------:R-:W-:-:S02]  /*22f0*/  IABS R15, R11 ;  /* 0x0000000b000f7213 */ /* 0x000fc40000000000 */
[----:B------:R-:W-:Y:S01]  /*2300*/  IABS R12, R18 ;  /* 0x00000012000c7213 */ /* 0x000fe20000000000 */
[----:B------:R-:W-:Y:S01]  /*2310*/  @!P0 IMAD.MOV R43, RZ, RZ, -R43 ;  /* 0x000000ffff2b8224 */ /* 0x000fe200078e0a2b */
[----:B------:R-:W-:Y:S01]  /*2320*/  ISETP.GT.U32.AND P0, PT, R0, R9, PT ;  /* 0x000000090000720c */ /* 0x000fe20003f04070 */
[----:B------:R-:W-:Y:S01]  /*2330*/  VIADD R11, R7, 0x2a ;  /* 0x0000002a070b7836 */ /* 0x000fe20000000000 */
[----:B------:R-:W-:Y:S01]  /*2340*/  @!P5 IADD3 R42, R42, -R0, RZ ;  /* 0x800000002a2ad210 */ /* 0x000fe20007ffe0ff */
[----:B------:R-:W-:Y:S01]  /*2350*/  IMAD.HI.U32 R10, R3, R15, RZ ;  /* 0x0000000f030a7227 */ /* 0x000fe200078e00ff */
[----:B------:R-:W-:Y:S02]  /*2360*/  IADD3 R8, -R8, RZ, RZ ;  /* 0x000000ff08087210 */ /* 0x000fe40007ffe1ff */
[C---:B------:R-:W-:Y:S01]  /*2370*/  ISETP.GT.U32.AND P5, PT, R0.reuse, R42, PT ;  /* 0x0000002a0000720c */ /* 0x040fe20003fa4070 */
[----:B------:R-:W-:Y:S01]  /*2380*/  IMAD.MOV R10, RZ, RZ, -R10 ;  /* 0x000000ffff0a7224 */ /* 0x000fe200078e0a0a */
[----:B------:R-:W-:Y:S01]  /*2390*/  IABS R17, R11 ;  /* 0x0000000b00117213 */ /* 0x000fe20000000000 */
[C---:B------:R-:W-:Y:S01]  /*23a0*/  IMAD R13, R0.reuse, R8, R13 ;  /* 0x00000008000d7224 */ /* 0x040fe200078e020d */
[----:B------:R-:W-:Y:S01]  /*23b0*/  ISETP.GE.AND P4, PT, R11, RZ, PT ;  /* 0x000000ff0b00720c */ /* 0x000fe20003f86270 */
[----:B------:R-:W-:Y:S01]  /*23c0*/  IMAD R15, R0, R10, R15 ;  /* 0x0000000a000f7224 */ /* 0x000fe200078e020f */
[----:B------:R-:W-:Y:S01]  /*23d0*/  IABS R107, R32 ;  /* 0x00000020006b7213 */ /* 0x000fe20000000000 */
[----:B------:R-:W-:-:S02]  /*23e0*/  @!P0 IMAD.IADD R9, R9, 0x1, -R0 ;  /* 0x0000000109098824 */ /* 0x000fc400078e0a00 */
[----:B------:R-:W-:-:S03]  /*23f0*/  IMAD.HI.U32 R8, R3, R17, RZ ;  /* 0x0000001103087227 */ /* 0x000fc600078e00ff */
[----:B------:R-:W-:Y:S01]  /*2400*/  ISETP.GT.U32.AND P0, PT, R0, R9, PT ;  /* 0x000000090000720c */ /* 0x000fe20003f04070 */
[----:B------:R-:W-:Y:S01]  /*2410*/  IMAD.SHL.U32 R5, R5, 0x40, RZ ;  /* 0x0000004005057824 */ /* 0x000fe200078e00ff */
[----:B------:R-:W-:Y:S02]  /*2420*/  @!P5 IADD3 R42, R42, -R0, RZ ;  /* 0x800000002a2ad210 */ /* 0x000fe40007ffe0ff */
[----:B------:R-:W-:Y:S02]  /*2430*/  ISETP.GT.U32.AND P5, PT, R0, R13, PT ;  /* 0x0000000d0000720c */ /* 0x000fe40003fa4070 */
[----:B------:R-:W-:Y:S01]  /*2440*/  IADD3 R8, -R8, RZ, RZ ;  /* 0x000000ff08087210 */ /* 0x000fe20007ffe1ff */
[----:B------:R-:W-:Y:S01]  /*2450*/  @!P3 IMAD.MOV R42, RZ, RZ, -R42 ;  /* 0x000000ffff2ab224 */ /* 0x000fe200078e0a2a */
[C---:B------:R-:W-:Y:S02]  /*2460*/  ISETP.GT.U32.AND P3, PT, R0.reuse, R15, PT ;  /* 0x0000000f0000720c */ /* 0x040fe40003f64070 */
[C---:B------:R-:W-:Y:S01]  /*2470*/  LOP3.LUT R222, R5.reuse, 0x1f, R29, 0xf8, !PT ;  /* 0x0000001f05de7812 */ /* 0x040fe200078ef81d */
[C---:B------:R-:W-:Y:S01]  /*2480*/  IMAD R17, R0.reuse, R8, R17 ;  /* 0x0000000800117224 */ /* 0x040fe200078e0211 */
[----:B------:R-:W-:Y:S01]  /*2490*/  LOP3.LUT R221, R5, 0x20, R252, 0xfe, !PT ;  /* 0x0000002005dd7812 */ /* 0x000fe200078efefc */
[----:B------:R-:W-:Y:S01]  /*24a0*/  @!P0 IMAD.IADD R9, R9, 0x1, -R0 ;  /* 0x0000000109098824 */ /* 0x000fe200078e0a00 */
[----:B------:R-:W-:Y:S01]  /*24b0*/  IABS R29, R222 ;  /* 0x000000de001d7213 */ /* 0x000fe20000000000 */
[----:B------:R-:W-:Y:S01]  /*24c0*/  IMAD.HI.U32 R8, R3, R21, RZ ;  /* 0x0000001503087227 */ /* 0x000fe200078e00ff */
[----:B------:R-:W-:-:S02]  /*24d0*/  ISETP.GT.U32.AND P0, PT, R0, R17, PT ;  /* 0x000000110000720c */ /* 0x000fc40003f04070 */
[----:B------:R-:W-:Y:S01]  /*24e0*/  IABS R91, R221 ;  /* 0x000000dd005b7213 */ /* 0x000fe20000000000 */
[----:B------:R-:W-:Y:S02]  /*24f0*/  @!P5 IMAD.IADD R13, R13, 0x1, -R0 ;  /* 0x000000010d0dd824 */ /* 0x000fe400078e0a00 */
[----:B------:R-:W-:Y:S01]  /*2500*/  IMAD.MOV R10, RZ, RZ, -R8 ;  /* 0x000000ffff0a7224 */ /* 0x000fe200078e0a08 */
[----:B------:R-:W-:Y:S01]  /*2510*/  @!P3 IADD3 R15, R15, -R0, RZ ;  /* 0x800000000f0fb210 */ /* 0x000fe20007ffe0ff */
[----:B------:R-:W-:Y:S01]  /*2520*/  IMAD.MOV.U32 R11, RZ, RZ, R9 ;  /* 0x000000ffff0b7224 */ /* 0x000fe200078e0009 */
[C---:B------:R-:W-:Y:S01]  /*2530*/  ISETP.GT.U32.AND P5, PT, R0.reuse, R13, PT ;  /* 0x0000000d0000720c */ /* 0x040fe20003fa4070 */
[C---:B------:R-:W-:Y:S01]  /*2540*/  IMAD R21, R0.reuse, R10, R21 ;  /* 0x0000000a00157224 */ /* 0x040fe200078e0215 */
[----:B------:R-:W-:Y:S01]  /*2550*/  ISETP.GT.U32.AND P3, PT, R0, R15, PT ;  /* 0x0000000f0000720c */ /* 0x000fe20003f64070 */
[----:B------:R-:W-:Y:S02]  /*2560*/  @!P1 IMAD.MOV R11, RZ, RZ, -R11 ;  /* 0x000000ffff0b9224 */ /* 0x000fe400078e0a0b */
[----:B------:R-:W-:Y:S01]  /*2570*/  @!P0 IMAD.IADD R17, R17, 0x1, -R0 ;  /* 0x0000000111118824 */ /* 0x000fe200078e0a00 */
[----:B------:R-:W-:Y:S01]  /*2580*/  ISETP.GE.AND P0, PT, R14, RZ, PT ;  /* 0x000000ff0e00720c */ /* 0x000fe20003f06270 */
[----:B------:R-:W-:Y:S01]  /*2590*/  IMAD.HI.U32 R8, R3, R23, RZ ;  /* 0x0000001703087227 */ /* 0x000fe200078e00ff */
[----:B------:R-:W-:-:S02]  /*25a0*/  IADD3 R14, R7, 0x30, RZ ;  /* 0x00000030070e7810 */ /* 0x000fc40007ffe0ff */
[----:B------:R-:W-:Y:S01]  /*25b0*/  ISETP.GT.U32.AND P1, PT, R0, R17, PT ;  /* 0x000000110000720c */ /* 0x000fe20003f24070 */
[----:B------:R-:W-:Y:S01]  /*25c0*/  IMAD.HI.U32 R10, R3, R27, RZ ;  /* 0x0000001b030a7227 */ /* 0x000fe200078e00ff */
[----:B------:R-:W-:Y:S02]  /*25d0*/  IADD3 R8, -R8, RZ, RZ ;  /* 0x000000ff08087210 */ /* 0x000fe40007ffe1ff */
[----:B------:R-:W-:Y:S01]  /*25e0*/  IABS R31, R14 ;  /* 0x0000000e001f7213 */ /* 0x000fe20000000000 */
[----:B------:R-:W-:Y:S01]  /*25f0*/  @!P5 IMAD.IADD R13, R13, 0x1, -R0 ;  /* 0x000000010d0dd824 */ /* 0x000fe200078e0a00 */
[C---:B------:R-:W-:Y:S01]  /*2600*/  ISETP.GT.U32.AND P5, PT, R0.reuse, R21, PT ;  /* 0x000000150000720c */ /* 0x040fe20003fa4070 */
[----:B------:R-:W-:Y:S01]  /*2610*/  IMAD.MOV R10, RZ, RZ, -R10 ;  /* 0x000000ffff0a7224 */ /* 0x000fe200078e0a0a */
[----:B------:R-:W-:Y:S01]  /*2620*/  @!P3 IADD3 R15, R15, -R0, RZ ;  /* 0x800000000f0fb210 */ /* 0x000fe20007ffe0ff */
[----:B------:R-:W-:Y:S02]  /*2630*/  IMAD R23, R0, R8, R23 ;  /* 0x0000000800177224 */ /* 0x000fe400078e0217 */
[----:B------:R-:W-:-:S02]  /*2640*/  IMAD.HI.U32 R8, R3, R12, RZ ;  /* 0x0000000c03087227 */ /* 0x000fc400078e00ff */
[----:B------:R-:W-:Y:S02]  /*2650*/  @!P1 IADD3 R17, R17, -R0, RZ ;  /* 0x8000000011119210 */ /* 0x000fe40007ffe0ff */
[----:B------:R-:W-:Y:S01]  /*2660*/  IMAD R27, R0, R10, R27 ;  /* 0x0000000a001b7224 */ /* 0x000fe200078e021b */
[----:B------:R-:W-:Y:S01]  /*2670*/  IADD3 R9, -R8, RZ, RZ ;  /* 0x000000ff08097210 */ /* 0x000fe20007ffe1ff */
[----:B------:R-:W-:Y:S01]  /*2680*/  @!P2 IMAD.MOV R13, RZ, RZ, -R13 ;  /* 0x000000ffff0da224 */ /* 0x000fe200078e0a0d */
[----:B------:R-:W-:Y:S01]  /*2690*/  ISETP.GT.U32.AND P3, PT, R0, R23, PT ;  /* 0x000000170000720c */ /* 0x000fe20003f64070 */
[----:B------:R-:W-:Y:S01]  /*26a0*/  @!P5 IMAD.IADD R21, R21, 0x1, -R0 ;  /* 0x000000011515d824 */ /* 0x000fe200078e0a00 */
[----:B------:R-:W-:Y:S01]  /*26b0*/  ISETP.GE.AND P5, PT, R16, RZ, PT ;  /* 0x000000ff1000720c */ /* 0x000fe20003fa6270 */
[----:B------:R-:W-:Y:S02]  /*26c0*/  IMAD.MOV.U32 R19, RZ, RZ, R17 ;  /* 0x000000ffff137224 */ /* 0x000fe400078e0011 */
[C---:B------:R-:W-:Y:S01]  /*26d0*/  IMAD R9, R0.reuse, R9, R12 ;  /* 0x0000000900097224 */ /* 0x040fe200078e020c */
[C---:B------:R-:W-:Y:S01]  /*26e0*/  ISETP.GT.U32.AND P2, PT, R0.reuse, R21, PT ;  /* 0x000000150000720c */ /* 0x040fe20003f44070 */
[----:B------:R-:W-:Y:S01]  /*26f0*/  @!P4 IMAD.MOV R19, RZ, RZ, -R19 ;  /* 0x000000ffff13c224 */ /* 0x000fe200078e0a13 */
[C---:B------:R-:W-:Y:S01]  /*2700*/  ISETP.GT.U32.AND P4, PT, R0.reuse, R27, PT ;  /* 0x0000001b0000720c */ /* 0x040fe20003f84070 */
[----:B------:R-:W-:Y:S01]  /*2710*/  @!P6 IMAD.MOV R15, RZ, RZ, -R15 ;  /* 0x000000ffff0fe224 */ /* 0x000fe200078e0a0f */
[C---:B------:R-:W-:Y:S01]  /*2720*/  IADD3 R12, R7.reuse, 0x2f, RZ ;  /* 0x0000002f070c7810 */ /* 0x040fe20007ffe0ff */
[----:B------:R-:W-:Y:S01]  /*2730*/  VIADD R16, R7, 0x34 ;  /* 0x0000003407107836 */ /* 0x000fe20000000000 */
[----:B------:R-:W-:Y:S01]  /*2740*/  ISETP.GT.U32.AND P1, PT, R0, R9, PT ;  /* 0x000000090000720c */ /* 0x000fe20003f24070 */
[----:B------:R-:W-:Y:S01]  /*2750*/  @!P3 IMAD.IADD R23, R23, 0x1, -R0 ;  /* 0x000000011717b824 */ /* 0x000fe200078e0a00 */
[----:B------:R-:W-:-:S02]  /*2760*/  IABS R10, R12 ;  /* 0x0000000c000a7213 */ /* 0x000fc40000000000 */
[----:B------:R-:W-:Y:S01]  /*2770*/  ISETP.GE.AND P6, PT, R18, RZ, PT ;  /* 0x000000ff1200720c */ /* 0x000fe20003fc6270 */
[----:B------:R-:W-:Y:S01]  /*2780*/  VIADD R18, R7, 0x35 ;  /* 0x0000003507127836 */ /* 0x000fe20000000000 */
[----:B------:R-:W-:Y:S01]  /*2790*/  ISETP.GT.U32.AND P3, PT, R0, R23, PT ;  /* 0x000000170000720c */ /* 0x000fe20003f64070 */
[----:B------:R-:W-:Y:S01]  /*27a0*/  @!P2 IMAD.IADD R21, R21, 0x1, -R0 ;  /* 0x000000011515a824 */ /* 0x000fe200078e0a00 */
[----:B------:R-:W-:Y:S01]  /*27b0*/  ISETP.GE.AND P2, PT, R20, RZ, PT ;  /* 0x000000ff1400720c */ /* 0x000fe20003f46270 */
[----:B------:R-:W-:Y:S01]  /*27c0*/  IMAD.HI.U32 R8, R3, R10, RZ ;  /* 0x0000000a03087227 */ /* 0x000fe200078e00ff */
[----:B------:R-:W-:Y:S02]  /*27d0*/  @!P4 IADD3 R27, R27, -R0, RZ ;  /* 0x800000001b1bc210 */ /* 0x000fe40007ffe0ff */
[----:B------:R-:W-:Y:S01]  /*27e0*/  IABS R39, R16 ;  /* 0x0000001000277213 */ /* 0x000fe20000000000 */
[----:B------:R-:W-:Y:S01]  /*27f0*/  @!P0 IMAD.MOV R21, RZ, RZ, -R21 ;  /* 0x000000ffff158224 */ /* 0x000fe200078e0a15 */
[----:B------:R-:W-:Y:S01]  /*2800*/  ISETP.GT.U32.AND P0, PT, R0, R27, PT ;  /* 0x0000001b0000720c */ /* 0x000fe20003f04070 */
[----:B------:R-:W-:Y:S01]  /*2810*/  IMAD.MOV R17, RZ, RZ, -R8 ;  /* 0x000000ffff117224 */ /* 0x000fe200078e0a08 */
[----:B------:R-:W-:Y:S01]  /*2820*/  IABS R41, R18 ;  /* 0x0000001200297213 */ /* 0x000fe20000000000 */
[----:B------:R-:W-:Y:S01]  /*2830*/  @!P1 IMAD.IADD R9, R9, 0x1, -R0 ;  /* 0x0000000109099824 */ /* 0x000fe200078e0a00 */
[----:B------:R-:W-:Y:S01]  /*2840*/  ISETP.GE.AND P1, PT, R14, RZ, PT ;  /* 0x000000ff0e00720c */ /* 0x000fe20003f26270 */
[C---:B------:R-:W-:Y:S01]  /*2850*/  IMAD R17, R0.reuse, R17, R10 ;  /* 0x0000001100117224 */ /* 0x040fe200078e020a */
[----:B------:R-:W-:Y:S01]  /*2860*/  @!P3 IADD3 R23, R23, -R0, RZ ;  /* 0x800000001717b210 */ /* 0x000fe20007ffe0ff */
[----:B------:R-:W-:Y:S01]  /*2870*/  IMAD.HI.U32 R8, R3, R31, RZ ;  /* 0x0000001f03087227 */ /* 0x000fe200078e00ff */
[----:B------:R-:W-:-:S02]  /*2880*/  ISETP.GT.U32.AND P4, PT, R0, R9, PT ;  /* 0x000000090000720c */ /* 0x000fc40003f84070 */
[C---:B------:R-:W-:Y:S01]  /*2890*/  IADD3 R14, R7.reuse, 0x33, RZ ;  /* 0x00000033070e7810 */ /* 0x040fe20007ffe0ff */
[----:B------:R-:W-:Y:S01]  /*28a0*/  VIADD R10, R7, 0x31 ;  /* 0x00000031070a7836 */ /* 0x000fe20000000000 */
[----:B------:R-:W-:Y:S01]  /*28b0*/  IADD3 R8, -R8, RZ, RZ ;  /* 0x000000ff08087210 */ /* 0x000fe20007ffe1ff */
[----:B------:R-:W-:Y:S01]  /*28c0*/  @!P0 IMAD.IADD R27, R27, 0x1, -R0 ;  /* 0x000000011b1b8824 */ /* 0x000fe200078e0a00 */
[C---:B------:R-:W-:Y:S01]  /*28d0*/  ISETP.GT.U32.AND P0, PT, R0.reuse, R17, PT ;  /* 0x000000110000720c */ /* 0x040fe20003f04070 */
[----:B------:R-:W-:Y:S01]  /*28e0*/  @!P5 IMAD.MOV R23, RZ, RZ, -R23 ;  /* 0x000000ffff17d224 */ /* 0x000fe200078e0a17 */
[----:B------:R-:W-:Y:S01]  /*28f0*/  IABS R33, R10 ;  /* 0x0000000a00217213 */ /* 0x000fe20000000000 */
[----:B------:R-:W-:Y:S01]  /*2900*/  IMAD R31, R0, R8, R31 ;  /* 0x00000008001f7224 */ /* 0x000fe200078e021f */
[----:B------:R-:W-:Y:S01]  /*2910*/  ISETP.GE.AND P5, PT, R10, RZ, PT ;  /* 0x000000ff0a00720c */ /* 0x000fe20003fa6270 */
[----:B------:R-:W-:Y:S01]  /*2920*/  VIADD R10, R7, 0x32 ;  /* 0x00000032070a7836 */ /* 0x000fe20000000000 */
[----:B------:R-:W-:Y:S01]  /*2930*/  IABS R37, R14 ;  /* 0x0000000e00257213 */ /* 0x000fe20000000000 */
[----:B------:R-:W-:Y:S01]  /*2940*/  IMAD.HI.U32 R8, R3, R33, RZ ;  /* 0x0000002103087227 */ /* 0x000fe200078e00ff */
[----:B------:R-:W-:-:S02]  /*2950*/  @!P4 IADD3 R9, R9, -R0, RZ ;  /* 0x800000000909c210 */ /* 0x000fc40007ffe0ff */
[----:B------:R-:W-:Y:S01]  /*2960*/  IABS R35, R10 ;  /* 0x0000000a00237213 */ /* 0x000fe20000000000 */
[----:B------:R-:W-:Y:S01]  /*2970*/  IMAD.MOV R8, RZ, RZ, -R8 ;  /* 0x000000ffff087224 */ /* 0x000fe200078e0a08 */
[----:B------:R-:W-:Y:S01]  /*2980*/  MOV R25, R9 ;  /* 0x0000000900197202 */ /* 0x000fe20000000f00 */
[----:B------:R-:W-:Y:S01]  /*2990*/  @!P0 IMAD.IADD R17, R17, 0x1, -R0 ;  /* 0x0000000111118824 */ /* 0x000fe200078e0a00 */
[C---:B------:R-:W-:Y:S01]  /*29a0*/  ISETP.GT.U32.AND P0, PT, R0.reuse, R31, PT ;  /* 0x0000001f0000720c */ /* 0x040fe20003f04070 */
[----:B------:R-:W-:Y:S01]  /*29b0*/  IMAD R33, R0, R8, R33 ;  /* 0x0000000800217224 */ /* 0x000fe200078e0221 */
[----:B------:R-:W-:Y:S01]  /*29c0*/  ISETP.GE.AND P4, PT, R10, RZ, PT ;  /* 0x000000ff0a00720c */ /* 0x000fe20003f86270 */
[----:B------:R-:W-:Y:S01]  /*29d0*/  IMAD.HI.U32 R8, R3, R35, RZ ;  /* 0x0000002303087227 */ /* 0x000fe200078e00ff */
[----:B------:R-:W-:Y:S02]  /*29e0*/  ISETP.GE.AND P3, PT, R12, RZ, PT ;  /* 0x000000ff0c00720c */ /* 0x000fe40003f66270 */
[----:B------:R-:W-:Y:S01]  /*29f0*/  IADD3 R20, R7, 0x36, RZ ;  /* 0x0000003607147810 */ /* 0x000fe20007ffe0ff */
[----:B------:R-:W-:Y:S01]  /*2a00*/  @!P6 IMAD.MOV R25, RZ, RZ, -R25 ;  /* 0x000000ffff19e224 */ /* 0x000fe200078e0a19 */
[----:B------:R-:W-:Y:S01]  /*2a10*/  ISETP.GT.U32.AND P6, PT, R0, R17, PT ;  /* 0x000000110000720c */ /* 0x000fe20003fc4070 */
[----:B------:R-:W-:Y:S01]  /*2a20*/  @!P2 IMAD.MOV R27, RZ, RZ, -R27 ;  /* 0x000000ffff1ba224 */ /* 0x000fe200078e0a1b */
[----:B------:R-:W-:Y:S01]  /*2a30*/  IADD3 R8, -R8, RZ, RZ ;  /* 0x000000ff08087210 */ /* 0x000fe20007ffe1ff */
[----:B------:R-:W-:Y:S01]  /*2a40*/  IMAD.HI.U32 R10, R3, R37, RZ ;  /* 0x00000025030a7227 */ /* 0x000fe200078e00ff */
[----:B------:R-:W-:-:S02]  /*2a50*/  ISETP.GT.U32.AND P2, PT, R0, R33, PT ;  /* 0x000000210000720c */ /* 0x000fc40003f44070 */
[----:B------:R-:W-:Y:S01]  /*2a60*/  IABS R87, R20 ;  /* 0x0000001400577213 */ /* 0x000fe20000000000 */
[----:B------:R-:W-:Y:S02]  /*2a70*/  @!P0 IMAD.IADD R31, R31, 0x1, -R0 ;  /* 0x000000011f1f8824 */ /* 0x000fe400078e0a00 */
[C---:B------:R-:W-:Y:S02]  /*2a80*/  IMAD R35, R0.reuse, R8, R35 ;  /* 0x0000000800237224 */ /* 0x040fe400078e0223 */
[----:B------:R-:W-:Y:S01]  /*2a90*/  IMAD.MOV R10, RZ, RZ, -R10 ;  /* 0x000000ffff0a7224 */ /* 0x000fe200078e0a0a */
[C---:B------:R-:W-:Y:S01]  /*2aa0*/  ISETP.GT.U32.AND P0, PT, R0.reuse, R31, PT ;  /* 0x0000001f0000720c */ /* 0x040fe20003f04070 */
[--C-:B------:R-:W-:Y:S01]  /*2ab0*/  @!P6 IMAD.IADD R17, R17, 0x1, -R0.reuse ;  /* 0x000000011111e824 */ /* 0x100fe200078e0a00 */
[C---:B------:R-:W-:Y:S01]  /*2ac0*/  ISETP.GT.U32.AND P6, PT, R0.reuse, R35, PT ;  /* 0x000000230000720c */ /* 0x040fe20003fc4070 */
[----:B------:R-:W-:Y:S02]  /*2ad0*/  IMAD R37, R0, R10, R37 ;  /* 0x0000000a00257224 */ /* 0x000fe400078e0225 */
[----:B------:R-:W-:-:S02]  /*2ae0*/  @!P2 IMAD.IADD R33, R33, 0x1, -R0 ;  /* 0x000000012121a824 */ /* 0x000fc400078e0a00 */
[----:B------:R-:W-:-:S03]  /*2af0*/  IMAD.HI.U32 R9, R3, R39, RZ ;  /* 0x0000002703097227 */ /* 0x000fc600078e00ff */
[C---:B------:R-:W-:Y:S01]  /*2b00*/  ISETP.GT.U32.AND P2, PT, R0.reuse, R33, PT ;  /* 0x000000210000720c */ /* 0x040fe20003f44070 */
[----:B------:R-:W-:Y:S02]  /*2b10*/  IMAD.MOV R9, RZ, RZ, -R9 ;  /* 0x000000ffff097224 */ /* 0x000fe400078e0a09 */
[----:B------:R-:W-:Y:S01]  /*2b20*/  @!P0 IMAD.IADD R31, R31, 0x1, -R0 ;  /* 0x000000011f1f8824 */ /* 0x000fe200078e0a00 */
[----:B------:R-:W-:Y:S01]  /*2b30*/  ISETP.GT.U32.AND P0, PT, R0, R37, PT ;  /* 0x000000250000720c */ /* 0x000fe20003f04070 */
[----:B------:R-:W-:Y:S01]  /*2b40*/  IMAD.HI.U32 R12, R3, R41, RZ ;  /* 0x00000029030c7227 */ /* 0x000fe200078e00ff */
[----:B------:R-:W-:-:S03]  /*2b50*/  @!P6 IADD3 R35, R35, -R0, RZ ;  /* 0x800000002323e210 */ /* 0x000fc60007ffe0ff */
[C---:B------:R-:W-:Y:S01]  /*2b60*/  IMAD R39, R0.reuse, R9, R39 ;  /* 0x0000000900277224 */ /* 0x040fe200078e0227 */
[----:B------:R-:W-:Y:S01]  /*2b70*/  ISETP.GT.U32.AND P6, PT, R0, R35, PT ;  /* 0x000000230000720c */ /* 0x000fe20003fc4070 */
[----:B------:R-:W-:Y:S01]  /*2b80*/  IMAD.HI.U32 R8, R3, R87, RZ ;  /* 0x0000005703087227 */ /* 0x000fe200078e00ff */
[----:B------:R-:W-:-:S03]  /*2b90*/  IADD3 R12, -R12, RZ, RZ ;  /* 0x000000ff0c0c7210 */ /* 0x000fc60007ffe1ff */
[--C-:B------:R-:W-:Y:S01]  /*2ba0*/  @!P2 IMAD.IADD R33, R33, 0x1, -R0.reuse ;  /* 0x000000012121a824 */ /* 0x100fe200078e0a00 */
[----:B------:R-:W-:Y:S01]  /*2bb0*/  ISETP.GT.U32.AND P2, PT, R0, R39, PT ;  /* 0x000000270000720c */ /* 0x000fe20003f44070 */
[----:B------:R-:W-:Y:S01]  /*2bc0*/  @!P0 IMAD.IADD R37, R37, 0x1, -R0 ;  /* 0x0000000125258824 */ /* 0x000fe200078e0a00 */
[----:B------:R-:W-:Y:S01]  /*2bd0*/  IADD3 R8, -R8, RZ, RZ ;  /* 0x000000ff08087210 */ /* 0x000fe20007ffe1ff */
[C---:B------:R-:W-:Y:S01]  /*2be0*/  IMAD R41, R0.reuse, R12, R41 ;  /* 0x0000000c00297224 */ /* 0x040fe200078e0229 */
[----:B------:R-:W-:Y:S01]  /*2bf0*/  MOV R47, R33 ;  /* 0x00000021002f7202 */ /* 0x000fe20000000f00 */
[----:B------:R-:W-:Y:S01]  /*2c00*/  IMAD.HI.U32 R9, R3, R95, RZ ;  /* 0x0000005f03097227 */ /* 0x000fe200078e00ff */
[C---:B------:R-:W-:Y:S02]  /*2c10*/  ISETP.GT.U32.AND P0, PT, R0.reuse, R37, PT ;  /* 0x000000250000720c */ /* 0x040fe40003f04070 */
[----:B------:R-:W-:Y:S01]  /*2c20*/  @!P6 IADD3 R35, R35, -R0, RZ ;  /* 0x800000002323e210 */ /* 0x000fe20007ffe0ff */
[C---:B------:R-:W-:Y:S01]  /*2c30*/  IMAD R87, R0.reuse, R8, R87 ;  /* 0x0000000800577224 */ /* 0x040fe200078e0257 */
[----:B------:R-:W-:Y:S01]  /*2c40*/  ISETP.GT.U32.AND P6, PT, R0, R41, PT ;  /* 0x000000290000720c */ /* 0x000fe20003fc4070 */
[----:B------:R-:W-:Y:S01]  /*2c50*/  IMAD.MOV R9, RZ, RZ, -R9 ;  /* 0x000000ffff097224 */ /* 0x000fe200078e0a09 */
[----:B------:R-:W-:Y:S01]  /*2c60*/  @!P5 IADD3 R47, -R47, RZ, RZ ;  /* 0x000000ff2f2fd210 */ /* 0x000fe20007ffe1ff */
[----:B------:R-:W-:Y:S01]  /*2c70*/  IMAD.HI.U32 R10, R3, R97, RZ ;  /* 0x00000061030a7227 */ /* 0x000fe200078e00ff */
[----:B------:R-:W-:-:S03]  /*2c80*/  @!P2 IADD3 R39, R39, -R0, RZ ;  /* 0x800000002727a210 */ /* 0x000fc60007ffe0ff */
[C---:B------:R-:W-:Y:S01]  /*2c90*/  IMAD R95, R0.reuse, R9, R95 ;  /* 0x00000009005f7224 */ /* 0x040fe200078e025f */
[C---:B------:R-:W-:Y:S01]  /*2ca0*/  ISETP.GT.U32.AND P2, PT, R0.reuse, R39, PT ;  /* 0x000000270000720c */ /* 0x040fe20003f44070 */
[----:B------:R-:W-:Y:S01]  /*2cb0*/  IMAD.HI.U32 R12, R3, R99, RZ ;  /* 0x00000063030c7227 */ /* 0x000fe200078e00ff */
[-C--:B------:R-:W-:Y:S02]  /*2cc0*/  @!P0 IADD3 R37, R37, -R0.reuse, RZ ;  /* 0x8000000025258210 */ /* 0x080fe40007ffe0ff */
[C---:B------:R-:W-:Y:S01]  /*2cd0*/  ISETP.GT.U32.AND P0, PT, R0.reuse, R87, PT ;  /* 0x000000570000720c */ /* 0x040fe20003f04070 */
[----:B------:R-:W-:Y:S01]  /*2ce0*/  IMAD.MOV R10, RZ, RZ, -R10 ;  /* 0x000000ffff0a7224 */ /* 0x000fe200078e0a0a */
[----:B------:R-:W-:Y:S01]  /*2cf0*/  @!P6 IADD3 R41, R41, -R0, RZ ;  /* 0x800000002929e210 */ /* 0x000fe20007ffe0ff */
[----:B------:R-:W-:Y:S02]  /*2d00*/  IMAD.MOV R12, RZ, RZ, -R12 ;  /* 0x000000ffff0c7224 */ /* 0x000fe400078e0a0c */
[C---:B------:R-:W-:Y:S01]  /*2d10*/  IMAD R97, R0.reuse, R10, R97 ;  /* 0x0000000a00617224 */ /* 0x040fe200078e0261 */
[C---:B------:R-:W-:Y:S01]  /*2d20*/  ISETP.GT.U32.AND P6, PT, R0.reuse, R41, PT ;  /* 0x000000290000720c */ /* 0x040fe20003fc4070 */
[----:B------:R-:W-:-:S02]  /*2d30*/  IMAD R99, R0, R12, R99 ;  /* 0x0000000c00637224 */ /* 0x000fc400078e0263 */
[--C-:B------:R-:W-:Y:S01]  /*2d40*/  @!P2 IMAD.IADD R39, R39, 0x1, -R0.reuse ;  /* 0x000000012727a824 */ /* 0x100fe200078e0a00 */
[C---:B------:R-:W-:Y:S01]  /*2d50*/  ISETP.GT.U32.AND P2, PT, R0.reuse, R95, PT ;  /* 0x0000005f0000720c */ /* 0x040fe20003f44070 */
[----:B------:R-:W-:Y:S02]  /*2d60*/  VIADD R12, R7, 0x3a ;  /* 0x0000003a070c7836 */ /* 0x000fe40000000000 */
[----:B------:R-:W-:Y:S01]  /*2d70*/  @!P0 IADD3 R87, R87, -R0, RZ ;  /* 0x8000000057578210 */ /* 0x000fe20007ffe0ff */
[----:B------:R-:W-:Y:S02]  /*2d80*/  IMAD.HI.U32 R9, R3, R103, RZ ;  /* 0x0000006703097227 */ /* 0x000fe400078e00ff */
[----:B------:R-:W-:Y:S02]  /*2d90*/  IABS R101, R12 ;  /* 0x0000000c00657213 */ /* 0x000fe40000000000 */
[C---:B------:R-:W-:Y:S01]  /*2da0*/  ISETP.GT.U32.AND P0, PT, R0.reuse, R87, PT ;  /* 0x000000570000720c */ /* 0x040fe20003f04070 */
[----:B------:R-:W-:Y:S01]  /*2db0*/  @!P6 IMAD.IADD R41, R41, 0x1, -R0 ;  /* 0x000000012929e824 */ /* 0x000fe200078e0a00 */
[----:B------:R-:W-:Y:S01]  /*2dc0*/  ISETP.GT.U32.AND P6, PT, R0, R97, PT ;  /* 0x000000610000720c */ /* 0x000fe20003fc4070 */
[----:B------:R-:W-:-:S02]  /*2dd0*/  IMAD.HI.U32 R8, R3, R101, RZ ;  /* 0x0000006503087227 */ /* 0x000fc400078e00ff */
[----:B------:R-:W-:Y:S02]  /*2de0*/  @!P2 IADD3 R95, R95, -R0, RZ ;  /* 0x800000005f5fa210 */ /* 0x000fe40007ffe0ff */
[----:B------:R-:W-:Y:S02]  /*2df0*/  IMAD.MOV R10, RZ, RZ, -R8 ;  /* 0x000000ffff0a7224 */ /* 0x000fe400078e0a08 */
[----:B------:R-:W-:Y:S01]  /*2e00*/  ISETP.GT.U32.AND P2, PT, R0, R95, PT ;  /* 0x0000005f0000720c */ /* 0x000fe20003f44070 */
[----:B------:R-:W-:-:S04]  /*2e10*/  IMAD.HI.U32 R8, R3, R105, RZ ;  /* 0x0000006903087227 */ /* 0x000fc800078e00ff */
[--C-:B------:R-:W-:Y:S01]  /*2e20*/  @!P0 IMAD.IADD R87, R87, 0x1, -R0.reuse ;  /* 0x0000000157578824 */ /* 0x100fe200078e0a00 */
[C---:B------:R-:W-:Y:S01]  /*2e30*/  ISETP.GT.U32.AND P0, PT, R0.reuse, R99, PT ;  /* 0x000000630000720c */ /* 0x040fe20003f04070 */
[----:B------:R-:W-:Y:S02]  /*2e40*/  @!P6 IMAD.IADD R97, R97, 0x1, -R0 ;  /* 0x000000016161e824 */ /* 0x000fe400078e0a00 */
[C---:B------:R-:W-:Y:S01]  /*2e50*/  IMAD R101, R0.reuse, R10, R101 ;  /* 0x0000000a00657224 */ /* 0x040fe200078e0265 */
[----:B------:R-:W-:Y:S01]  /*2e60*/  MOV R93, R87 ;  /* 0x00000057005d7202 */ /* 0x000fe20000000f00 */
[----:B------:R-:W-:Y:S01]  /*2e70*/  IMAD.MOV R10, RZ, RZ, -R8 ;  /* 0x000000ffff0a7224 */ /* 0x000fe200078e0a08 */
[C---:B------:R-:W-:Y:S01]  /*2e80*/  ISETP.GT.U32.AND P6, PT, R0.reuse, R97, PT ;  /* 0x000000610000720c */ /* 0x040fe20003fc4070 */
[----:B------:R-:W-:Y:S01]  /*2e90*/  IMAD.HI.U32 R8, R3, R107, RZ ;  /* 0x0000006b03087227 */ /* 0x000fe200078e00ff */
[----:B------:R-:W-:Y:S02]  /*2ea0*/  @!P2 IADD3 R95, R95, -R0, RZ ;  /* 0x800000005f5fa210 */ /* 0x000fe40007ffe0ff */
[C---:B------:R-:W-:Y:S01]  /*2eb0*/  ISETP.GT.U32.AND P2, PT, R0.reuse, R101, PT ;  /* 0x000000650000720c */ /* 0x040fe20003f44070 */
[----:B------:R-:W-:Y:S01]  /*2ec0*/  IMAD R105, R0, R10, R105 ;  /* 0x0000000a00697224 */ /* 0x000fe200078e0269 */
[----:B------:R-:W-:Y:S01]  /*2ed0*/  IADD3 R8, -R8, RZ, RZ ;  /* 0x000000ff08087210 */ /* 0x000fe20007ffe1ff */
[----:B------:R-:W-:Y:S01]  /*2ee0*/  IMAD.MOV R9, RZ, RZ, -R9 ;  /* 0x000000ffff097224 */ /* 0x000fe200078e0a09 */
[----:B------:R-:W-:Y:S01]  /*2ef0*/  @!P0 IADD3 R99, R99, -R0, RZ ;  /* 0x8000000063638210 */ /* 0x000fe20007ffe0ff */
[----:B------:R-:W-:Y:S01]  /*2f00*/  VIADD R10, R7, 0x3e ;  /* 0x0000003e070a7836 */ /* 0x000fe20000000000 */
[C---:B------:R-:W-:Y:S01]  /*2f10*/  ISETP.GT.U32.AND P0, PT, R0.reuse, R105, PT ;  /* 0x000000690000720c */ /* 0x040fe20003f04070 */
[C---:B------:R-:W-:Y:S01]  /*2f20*/  IMAD R103, R0.reuse, R9, R103 ;  /* 0x0000000900677224 */ /* 0x040fe200078e0267 */
[----:B------:R-:W-:Y:S01]  /*2f30*/  IABS R9, R7 ;  /* 0x0000000700097213 */ /* 0x000fe20000000000 */
[C---:B------:R-:W-:Y:S01]  /*2f40*/  IMAD R107, R0.reuse, R8, R107 ;  /* 0x00000008006b7224 */ /* 0x040fe200078e026b */
[----:B------:R-:W-:Y:S01]  /*2f50*/  IABS R109, R10 ;  /* 0x0000000a006d7213 */ /* 0x000fe20000000000 */
[----:B------:R-:W-:Y:S01]  /*2f60*/  @!P6 IMAD.IADD R97, R97, 0x1, -R0 ;  /* 0x000000016161e824 */ /* 0x000fe200078e0a00 */
[----:B------:R-:W-:Y:S01]  /*2f70*/  ISETP.GT.U32.AND P6, PT, R0, R103, PT ;  /* 0x000000670000720c */ /* 0x000fe20003fc4070 */
[----:B------:R-:W-:-:S04]  /*2f80*/  IMAD.HI.U32 R8, R3, R9, RZ ;  /* 0x0000000903087227 */ /* 0x000fc800078e00ff */
[----:B------:R-:W-:-:S04]  /*2f90*/  IMAD.HI.U32 R5, R3, R109, RZ ;  /* 0x0000006d03057227 */ /* 0x000fc800078e00ff */
[----:B------:R-:W-:-:S04]  /*2fa0*/  IMAD.HI.U32 R3, R4, R29, RZ ;  /* 0x0000001d04037227 */ /* 0x000fc800078e00ff */
[----:B------:R-:W-:Y:S01]  /*2fb0*/  @!P2 IMAD.IADD R101, R101, 0x1, -R0 ;  /* 0x000000016565a824 */ /* 0x000fe200078e0a00 */
[----:B------:R-:W-:Y:S01]  /*2fc0*/  ISETP.GT.U32.AND P2, PT, R0, R107, PT ;  /* 0x0000006b0000720c */ /* 0x000fe20003f44070 */
[----:B------:R-:W-:Y:S01]  /*2fd0*/  IMAD.MOV R8, RZ, RZ, -R8 ;  /* 0x000000ffff087224 */ /* 0x000fe200078e0a08 */
[----:B------:R-:W-:Y:S01]  /*2fe0*/  IADD3 R3, -R3, RZ, RZ ;  /* 0x000000ff03037210 */ /* 0x000fe20007ffe1ff */
[--C-:B------:R-:W-:Y:S01]  /*2ff0*/  @!P0 IMAD.IADD R105, R105, 0x1, -R0.reuse ;  /* 0x0000000169698824 */ /* 0x100fe200078e0a00 */
[----:B------:R-:W-:Y:S01]  /*3000*/  ISETP.GE.AND P0, PT, R14, RZ, PT ;  /* 0x000000ff0e00720c */ /* 0x000fe20003f06270 */
[----:B------:R-:W-:Y:S01]  /*3010*/  IMAD R9, R0, R8, R9 ;  /* 0x0000000800097224 */ /* 0x000fe200078e0209 */
[-C--:B------:R-:W-:Y:S01]  /*3020*/  @!P6 IADD3 R103, R103, -R0.reuse, RZ ;  /* 0x800000006767e210 */ /* 0x080fe20007ffe0ff */
[----:B------:R-:W-:Y:S02]  /*3030*/  IMAD R3, R2, R3, R29 ;  /* 0x0000000302037224 */ /* 0x000fe400078e021d */
[----:B------:R-:W-:Y:S01]  /*3040*/  IMAD.MOV.U32 R29, RZ, RZ, R17 ;  /* 0x000000ffff1d7224 */ /* 0x000fe200078e0011 */
[C---:B------:R-:W-:Y:S01]  /*3050*/  ISETP.GT.U32.AND P6, PT, R0.reuse, R9, PT ;  /* 0x000000090000720c */ /* 0x040fe20003fc4070 */
[----:B------:R-:W-:Y:S01]  /*3060*/  IMAD.MOV.U32 R83, RZ, RZ, R35 ;  /* 0x000000ffff537224 */ /* 0x000fe200078e0023 */
[C---:B------:R-:W-:Y:S01]  /*3070*/  ISETP.GT.U32.AND P5, PT, R0.reuse, R103, PT ;  /* 0x000000670000720c */ /* 0x040fe20003fa4070 */
[----:B------:R-:W-:Y:S01]  /*3080*/  @!P3 IMAD.MOV R29, RZ, RZ, -R29 ;  /* 0x000000ffff1db224 */ /* 0x000fe200078e0a1d */
[----:B------:R-:W-:Y:S01]  /*3090*/  ISETP.GT.U32.AND P3, PT, R0, R99, PT ;  /* 0x000000630000720c */ /* 0x000fe20003f64070 */
[----:B------:R-:W-:Y:S01]  /*30a0*/  @!P2 IMAD.IADD R107, R107, 0x1, -R0 ;  /* 0x000000016b6ba824 */ /* 0x000fe200078e0a00 */
[----:B------:R-:W-:Y:S01]  /*30b0*/  ISETP.GE.AND P2, PT, R16, RZ, PT ;  /* 0x000000ff1000720c */ /* 0x000fe20003f46270 */
[----:B------:R-:W-:Y:S01]  /*30c0*/  @!P1 IMAD.MOV R31, RZ, RZ, -R31 ;  /* 0x000000ffff1f9224 */ /* 0x000fe200078e0a1f */
[----:B------:R-:W-:Y:S01]  /*30d0*/  @!P4 IADD3 R83, -R83, RZ, RZ ;  /* 0x000000ff5353c210 */ /* 0x000fe20007ffe1ff */
[----:B------:R-:W-:Y:S01]  /*30e0*/  IMAD.MOV.U32 R85, RZ, RZ, R37 ;  /* 0x000000ffff557224 */ /* 0x000fe200078e0025 */
[C---:B------:R-:W-:Y:S01]  /*30f0*/  ISETP.GT.U32.AND P1, PT, R0.reuse, R101, PT ;  /* 0x000000650000720c */ /* 0x040fe20003f24070 */
[----:B------:R-:W-:Y:S01]  /*3100*/  IMAD.MOV R5, RZ, RZ, -R5 ;  /* 0x000000ffff057224 */ /* 0x000fe200078e0a05 */
[----:B------:R-:W-:Y:S01]  /*3110*/  ISETP.GT.U32.AND P4, PT, R0, R105, PT ;  /* 0x000000690000720c */ /* 0x000fe20003f84070 */
[----:B------:R-:W-:Y:S01]  /*3120*/  IMAD.HI.U32 R4, R4, R91, RZ ;  /* 0x0000005b04047227 */ /* 0x000fe200078e00ff */
[-C--:B------:R-:W-:Y:S01]  /*3130*/  @!P6 IADD3 R9, R9, -R0.reuse, RZ ;  /* 0x800000000909e210 */ /* 0x080fe20007ffe0ff */
[----:B------:R-:W1:Y:S02]  /*3140*/  LDC.64 R16, c[0x0][0x230] ;  /* 0x00008c00ff107b82 */ /* 0x000e640000000a00 */
[----:B------:R-:W-:Y:S01]  /*3150*/  @!P0 IMAD.MOV R85, RZ, RZ, -R85 ;  /* 0x000000ffff558224 */ /* 0x000fe200078e0a55 */
[C---:B------:R-:W-:Y:S01]  /*3160*/  ISETP.GT.U32.AND P0, PT, R0.reuse, R107, PT ;  /* 0x0000006b0000720c */ /* 0x040fe20003f04070 */
[----:B------:R-:W-:Y:S01]  /*3170*/  IMAD R109, R0, R5, R109 ;  /* 0x00000005006d7224 */ /* 0x000fe200078e026d */
[----:B------:R-:W-:Y:S01]  /*3180*/  @!P3 IADD3 R99, R99, -R0, RZ ;  /* 0x800000006363b210 */ /* 0x000fe20007ffe0ff */
[----:B------:R-:W-:Y:S01]  /*3190*/  IMAD.MOV R4, RZ, RZ, -R4 ;  /* 0x000000ffff047224 */ /* 0x000fe200078e0a04 */
[----:B------:R-:W-:Y:S01]  /*31a0*/  ISETP.GT.U32.AND P3, PT, R2, R3, PT ;  /* 0x000000030200720c */ /* 0x000fe20003f64070 */
[----:B------:R-:W-:Y:S01]  /*31b0*/  IMAD.MOV.U32 R89, RZ, RZ, R39 ;  /* 0x000000ffff597224 */ /* 0x000fe200078e0027 */
[----:B------:R-:W-:Y:S01]  /*31c0*/  ISETP.GT.U32.AND P6, PT, R0, R109, PT ;  /* 0x0000006d0000720c */ /* 0x000fe20003fc4070 */
[----:B------:R-:W-:Y:S01]  /*31d0*/  IMAD R5, R2, R4, R91 ;  /* 0x0000000402057224 */ /* 0x000fe200078e025b */
[-C--:B------:R-:W-:Y:S01]  /*31e0*/  @!P4 IADD3 R105, R105, -R0.reuse, RZ ;  /* 0x800000006969c210 */ /* 0x080fe20007ffe0ff */
[----:B------:R-:W-:Y:S01]  /*31f0*/  @!P2 IMAD.MOV R89, RZ, RZ, -R89 ;  /* 0x000000ffff59a224 */ /* 0x000fe200078e0a59 */
[----:B------:R-:W-:Y:S01]  /*3200*/  ISETP.GT.U32.AND P2, PT, R0, R9, PT ;  /* 0x000000090000720c */ /* 0x000fe20003f44070 */
[--C-:B------:R-:W-:Y:S01]  /*3210*/  @!P1 IMAD.IADD R101, R101, 0x1, -R0.reuse ;  /* 0x0000000165659824 */ /* 0x100fe200078e0a00 */
[----:B------:R-:W-:Y:S01]  /*3220*/  ISETP.GE.AND P1, PT, R18, RZ, PT ;  /* 0x000000ff1200720c */ /* 0x000fe20003f26270 */
[--C-:B------:R-:W-:Y:S01]  /*3230*/  @!P5 IMAD.IADD R103, R103, 0x1, -R0.reuse ;  /* 0x000000016767d824 */ /* 0x100fe200078e0a00 */
[----:B------:R-:W-:Y:S01]  /*3240*/  ISETP.GT.U32.AND P4, PT, R2, R5, PT ;  /* 0x000000050200720c */ /* 0x000fe20003f84070 */
[----:B------:R-:W-:Y:S01]  /*3250*/  @!P0 IMAD.IADD R107, R107, 0x1, -R0 ;  /* 0x000000016b6b8824 */ /* 0x000fe200078e0a00 */
[----:B------:R-:W-:Y:S01]  /*3260*/  ISETP.GE.AND P5, PT, R20, RZ, PT ;  /* 0x000000ff1400720c */ /* 0x000fe20003fa6270 */
[----:B------:R-:W-:Y:S01]  /*3270*/  @!P3 IMAD.IADD R3, R3, 0x1, -R2 ;  /* 0x000000010303b824 */ /* 0x000fe200078e0a02 */
[----:B------:R-:W-:Y:S01]  /*3280*/  ISETP.GE.AND P0, PT, R22, RZ, PT ;  /* 0x000000ff1600720c */ /* 0x000fe20003f06270 */
[----:B------:R-:W-:Y:S01]  /*3290*/  @!P6 IMAD.IADD R109, R109, 0x1, -R0 ;  /* 0x000000016d6de824 */ /* 0x000fe200078e0a00 */
[----:B------:R-:W-:Y:S01]  /*32a0*/  ISETP.GE.AND P6, PT, R24, RZ, PT ;  /* 0x000000ff1800720c */ /* 0x000fe20003fc6270 */
[----:B------:R-:W-:Y:S01]  /*32b0*/  IMAD.MOV.U32 R91, RZ, RZ, R41 ;  /* 0x000000ffff5b7224 */ /* 0x000fe200078e0029 */
[C---:B-1----:R-:W-:Y:S01]  /*32c0*/  IADD3 R82, R16.reuse, -0xc, RZ ;  /* 0xfffffff410527810 */ /* 0x042fe20007ffe0ff */
[----:B------:R-:W-:Y:S01]  /*32d0*/  VIADD R220, R16, 0x3f ;  /* 0x0000003f10dc7836 */ /* 0x000fe20000000000 */
[----:B------:R-:W-:Y:S01]  /*32e0*/  @!P2 IADD3 R9, R9, -R0, RZ ;  /* 0x800000000909a210 */ /* 0x000fe20007ffe0ff */
[----:B------:R-:W-:Y:S01]  /*32f0*/  @!P1 IMAD.MOV R91, RZ, RZ, -R91 ;  /* 0x000000ffff5b9224 */ /* 0x000fe200078e0a5b */
[----:B------:R-:W-:Y:S01]  /*3300*/  ISETP.GE.AND P2, PT, R7, RZ, PT ;  /* 0x000000ff0700720c */ /* 0x000fe20003f46270 */
[----:B------:R-:W-:Y:S01]  /*3310*/  @!P4 IMAD.IADD R5, R5, 0x1, -R2 ;  /* 0x000000010505c824 */ /* 0x000fe200078e0a02 */
[----:B------:R-:W-:-:S02]  /*3320*/  ISETP.GT.U32.AND P3, PT, R0, R109, PT ;  /* 0x0000006d0000720c */ /* 0x000fc40003f64070 */
[C---:B------:R-:W-:Y:S01]  /*3330*/  ISETP.GT.U32.AND P1, PT, R2.reuse, R3, PT ;  /* 0x000000030200720c */ /* 0x040fe20003f24070 */
[----:B------:R-:W-:Y:S01]  /*3340*/  @!P0 IMAD.MOV R95, RZ, RZ, -R95 ;  /* 0x000000ffff5f8224 */ /* 0x000fe200078e0a5f */
[----:B------:R-:W-:Y:S01]  /*3350*/  @!P5 IADD3 R93, -R93, RZ, RZ ;  /* 0x000000ff5d5dd210 */ /* 0x000fe20007ffe1ff */
[----:B------:R-:W-:Y:S01]  /*3360*/  @!P6 IMAD.MOV R97, RZ, RZ, -R97 ;  /* 0x000000ffff61e224 */ /* 0x000fe200078e0a61 */
[----:B------:R-:W-:Y:S02]  /*3370*/  ISETP.GT.U32.AND P0, PT, R2, R5, PT ;  /* 0x000000050200720c */ /* 0x000fe40003f04070 */
[----:B------:R-:W-:Y:S02]  /*3380*/  ISETP.GE.AND P5, PT, R28, RZ, PT ;  /* 0x000000ff1c00720c */ /* 0x000fe40003fa6270 */
[----:B------:R-:W-:Y:S01]  /*3390*/  ISETP.GE.AND P4, PT, R26, RZ, PT ;  /* 0x000000ff1a00720c */ /* 0x000fe20003f86270 */
[----:B------:R-:W-:Y:S01]  /*33a0*/  @!P2 IMAD.MOV R9, RZ, RZ, -R9 ;  /* 0x000000ffff09a224 */ /* 0x000fe200078e0a09 */
[----:B------:R-:W-:-:S02]  /*33b0*/  ISETP.GE.AND P6, PT, R12, RZ, PT ;  /* 0x000000ff0c00720c */ /* 0x000fc40003fc6270 */
[----:B------:R-:W-:Y:S01]  /*33c0*/  @!P3 IADD3 R109, R109, -R0, RZ ;  /* 0x800000006d6db210 */ /* 0x000fe20007ffe0ff */
[----:B------:R-:W-:Y:S01]  /*33d0*/  @!P1 IMAD.IADD R3, R3, 0x1, -R2 ;  /* 0x0000000103039824 */ /* 0x000fe200078e0a02 */
[----:B------:R-:W-:Y:S02]  /*33e0*/  ISETP.GE.AND P3, PT, R30, RZ, PT ;  /* 0x000000ff1e00720c */ /* 0x000fe40003f66270 */
[----:B------:R-:W-:Y:S02]  /*33f0*/  ISETP.GE.AND P2, PT, R32, RZ, PT ;  /* 0x000000ff2000720c */ /* 0x000fe40003f46270 */
[----:B------:R-:W-:Y:S02]  /*3400*/  ISETP.GE.AND P1, PT, R10, RZ, PT ;  /* 0x000000ff0a00720c */ /* 0x000fe40003f26270 */
[----:B------:R-:W-:Y:S01]  /*3410*/  @!P0 IADD3 R5, R5, -R2, RZ ;  /* 0x8000000205058210 */ /* 0x000fe20007ffe0ff */
[----:B------:R-:W-:Y:S01]  /*3420*/  @!P4 IMAD.MOV R99, RZ, RZ, -R99 ;  /* 0x000000ffff63c224 */ /* 0x000fe200078e0a63 */
[----:B------:R-:W-:Y:S01]  /*3430*/  @!P5 IADD3 R103, -R103, RZ, RZ ;  /* 0x000000ff6767d210 */ /* 0x000fe20007ffe1ff */
[----:B------:R-:W-:Y:S01]  /*3440*/  @!P6 IMAD.MOV R101, RZ, RZ, -R101 ;  /* 0x000000ffff65e224 */ /* 0x000fe200078e0a65 */
[----:B------:R-:W-:-:S02]  /*3450*/  ISETP.GE.AND P0, PT, R222, RZ, PT ;  /* 0x000000ffde00720c */ /* 0x000fc40003f06270 */
[----:B------:R-:W-:Y:S01]  /*3460*/  ISETP.GE.AND P5, PT, R221, RZ, PT ;  /* 0x000000ffdd00720c */ /* 0x000fe20003fa6270 */
[----:B------:R-:W-:Y:S01]  /*3470*/  @!P3 IMAD.MOV R105, RZ, RZ, -R105 ;  /* 0x000000ffff69b224 */ /* 0x000fe200078e0a69 */
[----:B------:R-:W-:Y:S01]  /*3480*/  ISETP.NE.AND P4, PT, R34, RZ, PT ;  /* 0x000000ff2200720c */ /* 0x000fe20003f85270 */
[----:B------:R-:W-:Y:S01]  /*3490*/  @!P2 IMAD.MOV R107, RZ, RZ, -R107 ;  /* 0x000000ffff6ba224 */ /* 0x000fe200078e0a6b */
[----:B------:R-:W-:Y:S02]  /*34a0*/  LOP3.LUT R0, RZ, R34, RZ, 0x33, !PT ;  /* 0x00000022ff007212 */ /* 0x000fe400078e33ff */
[----:B------:R-:W-:Y:S02]  /*34b0*/  @!P1 IADD3 R109, -R109, RZ, RZ ;  /* 0x000000ff6d6d9210 */ /* 0x000fe40007ffe1ff */
[C---:B------:R-:W-:Y:S02]  /*34c0*/  SEL R40, R0.reuse, R11, !P4 ;  /* 0x0000000b00287207 */ /* 0x040fe40006000000 */
[C---:B------:R-:W-:Y:S01]  /*34d0*/  SEL R41, R0.reuse, R13, !P4 ;  /* 0x0000000d00297207 */ /* 0x040fe20006000000 */
[----:B------:R-:W-:Y:S01]  /*34e0*/  @!P0 IMAD.MOV R3, RZ, RZ, -R3 ;  /* 0x000000ffff038224 */ /* 0x000fe200078e0a03 */
[C---:B------:R-:W-:Y:S01]  /*34f0*/  SEL R39, R0.reuse, R15, !P4 ;  /* 0x0000000f00277207 */ /* 0x040fe20006000000 */
[----:B------:R-:W-:Y:S01]  /*3500*/  @!P5 IMAD.MOV R5, RZ, RZ, -R5 ;  /* 0x000000ffff05d224 */ /* 0x000fe200078e0a05 */
[----:B------:R-:W-:-:S02]  /*3510*/  SEL R32, R0, R25, !P4 ;  /* 0x0000001900207207 */ /* 0x000fc40006000000 */
[C---:B------:R-:W-:Y:S02]  /*3520*/  SEL R33, R0.reuse, R27, !P4 ;  /* 0x0000001b00217207 */ /* 0x040fe40006000000 */
[C---:B------:R-:W-:Y:S02]  /*3530*/  SEL R35, R0.reuse, R31, !P4 ;  /* 0x0000001f00237207 */ /* 0x040fe40006000000 */
[C---:B------:R-:W-:Y:S02]  /*3540*/  SEL R87, R0.reuse, R9, !P4 ;  /* 0x0000000900577207 */ /* 0x040fe40006000000 */
[C---:B------:R-:W-:Y:S02]  /*3550*/  SEL R81, R0.reuse, R81, !P4 ;  /* 0x0000005100517207 */ /* 0x040fe40006000000 */
[C---:B------:R-:W-:Y:S02]  /*3560*/  SEL R80, R0.reuse, R80, !P4 ;  /* 0x0000005000507207 */ /* 0x040fe40006000000 */
        /* <DEDUP_REMOVED lines=40> */
[C---:B------:R-:W-:Y:S01]  /*37f0*/  SEL R31, R0.reuse, R47, !P4 ;  /* 0x0000002f001f7207 */ /* 0x040fe20006000000 */
[----:B------:R-:W1:Y:S01]  /*3800*/  LDC.64 R28, c[0x0][0x238] ;  /* 0x00008e00ff1c7b82 */ /* 0x000e620000000a00 */
[----:B------:R-:W-:Y:S01]  /*3810*/  SEL R30, R0, R83, !P4 ;  /* 0x00000053001e7207 */ /* 0x000fe20006000000 */
[----:B------:R-:W-:Y:S01]  /*3820*/  IMAD.SHL.U32 R83, R252, 0x4, RZ ;  /* 0x00000004fc537824 */ /* 0x000fe200078e00ff */
[----:B------:R-:W-:-:S02]  /*3830*/  SEL R27, R0, R85, !P4 ;  /* 0x00000055001b7207 */ /* 0x000fc40006000000 */
[C---:B------:R-:W-:Y:S02]  /*3840*/  SEL R26, R0.reuse, R89, !P4 ;  /* 0x00000059001a7207 */ /* 0x040fe40006000000 */
[C---:B------:R-:W-:Y:S01]  /*3850*/  SEL R14, R0.reuse, R91, !P4 ;  /* 0x0000005b000e7207 */ /* 0x040fe20006000000 */
[----:B------:R-:W2:Y:S01]  /*3860*/  LDC R47, c[0x0][0x230] ;  /* 0x00008c00ff2f7b82 */ /* 0x000ea20000000800 */
[C---:B------:R-:W-:Y:S02]  /*3870*/  SEL R15, R0.reuse, R93, !P4 ;  /* 0x0000005d000f7207 */ /* 0x040fe40006000000 */
[C---:B------:R-:W-:Y:S02]  /*3880*/  SEL R24, R0.reuse, R95, !P4 ;  /* 0x0000005f00187207 */ /* 0x040fe40006000000 */
[C---:B------:R-:W-:Y:S02]  /*3890*/  SEL R25, R0.reuse, R97, !P4 ;  /* 0x0000006100197207 */ /* 0x040fe40006000000 */
[C---:B------:R-:W-:Y:S01]  /*38a0*/  SEL R13, R0.reuse, R99, !P4 ;  /* 0x00000063000d7207 */ /* 0x040fe20006000000 */
[----:B------:R-:W3:Y:S01]  /*38b0*/  LDC R85, c[0x0][0x230] ;  /* 0x00008c00ff557b82 */ /* 0x000ee20000000800 */
[----:B------:R-:W-:-:S02]  /*38c0*/  SEL R12, R0, R101, !P4 ;  /* 0x00000065000c7207 */ /* 0x000fc40006000000 */
[C---:B------:R-:W-:Y:S02]  /*38d0*/  SEL R11, R0.reuse, R103, !P4 ;  /* 0x00000067000b7207 */ /* 0x040fe40006000000 */
[C---:B------:R-:W-:Y:S02]  /*38e0*/  SEL R10, R0.reuse, R105, !P4 ;  /* 0x00000069000a7207 */ /* 0x040fe40006000000 */
[----:B------:R-:W-:Y:S01]  /*38f0*/  SEL R2, R0, R107, !P4 ;  /* 0x0000006b00027207 */ /* 0x000fe20006000000 */
[----:B-1----:R-:W-:Y:S01]  /*3900*/  IMAD R181, R28, 0xc, RZ ;  /* 0x0000000c1cb57824 */ /* 0x002fe200078e02ff */
[----:B------:R-:W-:Y:S01]  /*3910*/  SEL R4, R0, R109, !P4 ;  /* 0x0000006d00047207 */ /* 0x000fe20006000000 */
[----:B------:R-:W-:Y:S01]  /*3920*/  IMAD.SHL.U32 R185, R28, 0x10, RZ ;  /* 0x000000101cb97824 */ /* 0x000fe200078e00ff */
[----:B------:R-:W-:Y:S01]  /*3930*/  SEL R6, R0, R6, !P4 ;  /* 0x0000000600067207 */ /* 0x000fe20006000000 */
[----:B------:R-:W-:Y:S01]  /*3940*/  IMAD R187, R28, 0x14, RZ ;  /* 0x000000141cbb7824 */ /* 0x000fe200078e02ff */
[----:B------:R-:W-:Y:S01]  /*3950*/  ISETP.NE.AND P1, PT, R46, RZ, PT ;  /* 0x000000ff2e00720c */ /* 0x000fe20003f25270 */
[C---:B------:R-:W-:Y:S01]  /*3960*/  IMAD R191, R28.reuse, 0x18, RZ ;  /* 0x000000181cbf7824 */ /* 0x040fe200078e02ff */
[----:B------:R-:W-:Y:S01]  /*3970*/  LOP3.LUT R0, RZ, R46, RZ, 0x33, !PT ;  /* 0x0000002eff007212 */ /* 0x000fe200078e33ff */
[----:B------:R-:W-:Y:S01]  /*3980*/  IMAD R193, R28, 0x1c, RZ ;  /* 0x0000001c1cc17824 */ /* 0x000fe200078e02ff */
[----:B------:R-:W-:Y:S01]  /*3990*/  IADD3 R9, R16, -0x1, RZ ;  /* 0xffffffff10097810 */ /* 0x000fe20007ffe0ff */
[----:B------:R-:W-:Y:S01]  /*39a0*/  IMAD.SHL.U32 R197, R28, 0x20, RZ ;  /* 0x000000201cc57824 */ /* 0x000fe200078e00ff */
[----:B------:R-:W-:Y:S01]  /*39b0*/  SEL R8, R0, R3, !P1 ;  /* 0x0000000300087207 */ /* 0x000fe20004800000 */
[----:B------:R-:W-:Y:S01]  /*39c0*/  VIADD R3, R16, 0xfffffff7 ;  /* 0xfffffff710037836 */ /* 0x000fe20000000000 */
[----:B------:R-:W-:Y:S01]  /*39d0*/  SEL R18, R0, R5, !P1 ;  /* 0x0000000500127207 */ /* 0x000fe20004800000 */
[C---:B------:R-:W-:Y:S01]  /*39e0*/  VIADD R0, R16.reuse, 0xfffffffb ;  /* 0xfffffffb10007836 */ /* 0x040fe20000000000 */
[----:B------:R-:W-:Y:S01]  /*39f0*/  IADD3 R5, R16, -0xd, RZ ;  /* 0xfffffff310057810 */ /* 0x000fe20007ffe0ff */
[C---:B------:R-:W-:Y:S01]  /*3a00*/  IMAD R201, R28.reuse, 0x24, RZ ;  /* 0x000000241cc97824 */ /* 0x040fe200078e02ff */
[----:B------:R-:W-:Y:S01]  /*3a10*/  ISETP.GE.U32.AND P4, PT, R3, 0x7fffffb8, PT ;  /* 0x7fffffb80300780c */ /* 0x000fe20003f86070 */
[----:B------:R-:W-:Y:S01]  /*3a20*/  IMAD R205, R28, 0x28, RZ ;  /* 0x000000281ccd7824 */ /* 0x000fe200078e02ff */
[----:B------:R-:W-:Y:S01]  /*3a30*/  ISETP.GE.U32.AND P6, PT, R0, 0x7fffffbc, PT ;  /* 0x7fffffbc0000780c */ /* 0x000fe20003fc6070 */
[-C--:B------:R-:W-:Y:S01]  /*3a40*/  IMAD R0, R8, R17.reuse, RZ ;  /* 0x0000001108007224 */ /* 0x080fe200078e02ff */
[----:B------:R-:W-:Y:S01]  /*3a50*/  ISETP.GE.U32.AND P0, PT, R5, 0x7fffffb4, PT ;  /* 0x7fffffb40500780c */ /* 0x000fe20003f06070 */
[----:B------:R-:W1:Y:S01]  /*3a60*/  LDC R3, c[0x0][0x230] ;  /* 0x00008c00ff037b82 */ /* 0x000e620000000800 */
[----:B------:R-:W-:Y:S01]  /*3a70*/  VIADD R5, R16, 0xfffffffe ;  /* 0xfffffffe10057836 */ /* 0x000fe20000000000 */
[----:B------:R-:W-:Y:S01]  /*3a80*/  ISETP.GE.U32.AND P1, PT, R9, 0x7fffffc0, PT ;  /* 0x7fffffc00900780c */ /* 0x000fe20003f26070 */
[----:B------:R-:W-:Y:S01]  /*3a90*/  IMAD R17, R18, R17, RZ ;  /* 0x0000001112117224 */ /* 0x000fe200078e02ff */
[----:B------:R-:W-:Y:S01]  /*3aa0*/  LEA R198, P3, R0, UR6, 0x2 ;  /* 0x0000000600c67c11 */ /* 0x000fe2000f8610ff */
[C---:B------:R-:W-:Y:S01]  /*3ab0*/  VIADD R8, R16.reuse, 0xfffffffa ;  /* 0xfffffffa10087836 */ /* 0x040fe20000000000 */
[----:B------:R-:W-:Y:S01]  /*3ac0*/  ISETP.GE.U32.AND P2, PT, R5, 0x7fffffbf, PT ;  /* 0x7fffffbf0500780c */ /* 0x000fe20003f46070 */
[----:B------:R-:W-:Y:S01]  /*3ad0*/  VIADD R9, R16, 0xfffffffd ;  /* 0xfffffffd10097836 */ /* 0x000fe20000000000 */
[----:B------:R-:W-:Y:S01]  /*3ae0*/  LEA.HI.X.SX32 R199, R0, UR7, 0x2, P3 ;  /* 0x0000000700c77c11 */ /* 0x000fe200098f16ff */
[----:B------:R-:W4:Y:S01]  /*3af0*/  LDC R5, c[0x0][0x230] ;  /* 0x00008c00ff057b82 */ /* 0x000f220000000800 */
[----:B------:R-:W-:Y:S01]  /*3b00*/  LEA R22, P5, R17, UR6, 0x2 ;  /* 0x0000000611167c11 */ /* 0x000fe2000f8a10ff */
[----:B------:R-:W-:Y:S01]  /*3b10*/  IMAD R209, R28, 0x2c, RZ ;  /* 0x0000002c1cd17824 */ /* 0x000fe200078e02ff */
[----:B------:R-:W-:Y:S01]  /*3b20*/  ISETP.GE.U32.AND P3, PT, R8, 0x7fffffbb, PT ;  /* 0x7fffffbb0800780c */ /* 0x000fe20003f66070 */
[----:B------:R-:W-:Y:S01]  /*3b30*/  IMAD.WIDE R206, R181, 0x4, R198 ;  /* 0x00000004b5ce7825 */ /* 0x000fe200078e02c6 */
[----:B------:R-:W-:-:S02]  /*3b40*/  IADD3 R0, R16, -0xa, RZ ;  /* 0xfffffff610007810 */ /* 0x000fc40007ffe0ff */
[----:B------:R-:W-:Y:S01]  /*3b50*/  LEA.HI.X.SX32 R23, R17, UR7, 0x2, P5 ;  /* 0x0000000711177c11 */ /* 0x000fe2000a8f16ff */
[----:B------:R-:W5:Y:S01]  /*3b60*/  LDC R8, c[0x0][0x230] ;  /* 0x00008c00ff087b82 */ /* 0x000f620000000800 */
[----:B------:R-:W-:Y:S01]  /*3b70*/  ISETP.GE.U32.AND P5, PT, R0, 0x7fffffb7, PT ;  /* 0x7fffffb70000780c */ /* 0x000fe20003fa6070 */
[----:B------:R-:W-:Y:S01]  /*3b80*/  VIADD R0, R83, UR4 ;  /* 0x0000000453007c36 */ /* 0x000fe20008000000 */
[C---:B------:R-:W-:Y:S01]  /*3b90*/  SHF.L.U32 R177, R28.reuse, 0x2, RZ ;  /* 0x000000021cb17819 */ /* 0x040fe200000006ff */
[----:B------:R-:W-:Y:S01]  /*3ba0*/  IMAD.WIDE R180, R181, 0x4, R22 ;  /* 0x00000004b5b47825 */ /* 0x000fe200078e0216 */
[----:B------:R-:W-:Y:S01]  /*3bb0*/  SHF.L.U32 R179, R28, 0x3, RZ ;  /* 0x000000031cb37819 */ /* 0x000fe200000006ff */
[----:B------:R-:W-:Y:S01]  /*3bc0*/  ULDC.64 UR6, c[0x0][0x218] ;  /* 0x0000860000067ab9 */ /* 0x000fe20000000a00 */
[----:B------:R-:W-:Y:S01]  /*3bd0*/  @!PT LDS RZ, [RZ] ;  /* 0x00000000fffff984 */ /* 0x000fe20000000800 */
[----:B------:R-:W-:Y:S01]  /*3be0*/  @!PT LDS RZ, [RZ] ;  /* 0x00000000fffff984 */ /* 0x000fe20000000800 */
[----:B------:R-:W-:Y:S01]  /*3bf0*/  @!PT LDS RZ, [RZ] ;  /* 0x00000000fffff984 */ /* 0x000fe20000000800 */
[----:B------:R-:W-:Y:S01]  /*3c00*/  LDGSTS.E [R0], desc[UR8][R198.64], !P1 ;  /* 0x00000000c6007fae */ /* 0x000fe2000c921848 */
[----:B------:R-:W-:Y:S01]  /*3c10*/  IMAD.WIDE R174, R177, 0x4, R198 ;  /* 0x00000004b1ae7825 */ /* 0x000fe200078e02c6 */
[----:B------:R-:W2:Y:S02]  /*3c20*/  LDC R17, c[0x0][0x230] ;  /* 0x00008c00ff117b82 */ /* 0x000ea40000000800 */
[----:B------:R-:W-:Y:S01]  /*3c30*/  LDGSTS.E [R0+0x80], desc[UR8][R22.64], !P1 ;  /* 0x0008000016007fae */ /* 0x000fe2000c921848 */
[----:B------:R-:W-:Y:S01]  /*3c40*/  ISETP.GE.U32.AND P1, PT, R9, 0x7fffffbe, PT ;  /* 0x7fffffbe0900780c */ /* 0x000fe20003f26070 */
[----:B------:R-:W-:-:S02]  /*3c50*/  IMAD.WIDE R176, R177, 0x4, R22 ;  /* 0x00000004b1b07825 */ /* 0x000fc400078e0216 */
[----:B------:R-:W-:Y:S02]  /*3c60*/  LDGSTS.E [R0+0x400], desc[UR8][R174.64], !P6 ;  /* 0x00400000ae007fae */ /* 0x000fe4000f121848 */
[----:B------:R-:W3:Y:S01]  /*3c70*/  LDC R9, c[0x0][0x230] ;  /* 0x00008c00ff097b82 */ /* 0x000ee20000000800 */
[----:B-1----:R-:W-:Y:S01]  /*3c80*/  VIADD R3, R3, 0xffffffef ;  /* 0xffffffef03037836 */ /* 0x002fe20000000000 */
[----:B------:R-:W-:Y:S01]  /*3c90*/  LDGSTS.E [R0+0x480], desc[UR8][R176.64], !P6 ;  /* 0x00480000b0007fae */ /* 0x000fe2000f121848 */
[----:B------:R-:W-:-:S03]  /*3ca0*/  IMAD.WIDE R182, R179, 0x4, R198 ;  /* 0x00000004b3b67825 */ /* 0x000fc600078e02c6 */
[----:B------:R-:W-:Y:S01]  /*3cb0*/  ISETP.GE.U32.AND P6, PT, R3, 0x7fffffb0, PT ;  /* 0x7fffffb00300780c */ /* 0x000fe20003fc6070 */
[----:B------:R-:W-:Y:S01]  /*3cc0*/  IMAD.WIDE R178, R179, 0x4, R22 ;  /* 0x00000004b3b27825 */ /* 0x000fe200078e0216 */
[----:B------:R-:W1:Y:S01]  /*3cd0*/  LDC R18, c[0x0][0x230] ;  /* 0x00008c00ff127b82 */ /* 0x000e620000000800 */
[----:B------:R-:W-:Y:S02]  /*3ce0*/  LDGSTS.E [R0+0x800], desc[UR8][R182.64], !P4 ;  /* 0x00800000b6007fae */ /* 0x000fe4000e121848 */
[----:B----4-:R-:W-:Y:S01]  /*3cf0*/  VIADD R3, R5, 0xffffffeb ;  /* 0xffffffeb05037836 */ /* 0x010fe20000000000 */
[----:B-----5:R-:W-:Y:S01]  /*3d00*/  IADD3 R5, R8, -0x19, RZ ;  /* 0xffffffe708057810 */ /* 0x020fe20007ffe0ff */
[----:B------:R-:W-:Y:S01]  /*3d10*/  LDGSTS.E [R0+0x880], desc[UR8][R178.64], !P4 ;  /* 0x00880000b2007fae */ /* 0x000fe2000e121848 */
[----:B------:R-:W-:Y:S02]  /*3d20*/  IMAD.WIDE R188, R185, 0x4, R198 ;  /* 0x00000004b9bc7825 */ /* 0x000fe400078e02c6 */
[----:B------:R-:W-:Y:S01]  /*3d30*/  ISETP.GE.U32.AND P4, PT, R3, 0x7fffffac, PT ;  /* 0x7fffffac0300780c */ /* 0x000fe20003f86070 */
[----:B------:R-:W-:Y:S01]  /*3d40*/  LDGSTS.E [R0+0xc00], desc[UR8][R206.64], !P0 ;  /* 0x00c00000ce007fae */ /* 0x000fe2000c121848 */
[----:B------:R-:W-:Y:S01]  /*3d50*/  IMAD.WIDE R184, R185, 0x4, R22 ;  /* 0x00000004b9b87825 */ /* 0x000fe200078e0216 */
[----:B------:R-:W4:Y:S02]  /*3d60*/  LDC R8, c[0x0][0x230] ;  /* 0x00008c00ff087b82 */ /* 0x000f240000000800 */
[----:B------:R-:W-:Y:S01]  /*3d70*/  LDGSTS.E [R0+0xc80], desc[UR8][R180.64], !P0 ;  /* 0x00c80000b4007fae */ /* 0x000fe2000c121848 */
[----:B------:R-:W-:Y:S01]  /*3d80*/  ISETP.GE.U32.AND P0, PT, R5, 0x7fffffa8, PT ;  /* 0x7fffffa80500780c */ /* 0x000fe20003f06070 */
[----:B------:R-:W-:-:S02]  /*3d90*/  IMAD.WIDE R214, R187, 0x4, R198 ;  /* 0x00000004bbd67825 */ /* 0x000fc400078e02c6 */
[----:B------:R-:W-:Y:S02]  /*3da0*/  LDGSTS.E [R0+0x1000], desc[UR8][R188.64], !P6 ;  /* 0x01000000bc007fae */ /* 0x000fe4000f121848 */
[----:B------:R-:W5:Y:S01]  /*3db0*/  LDC R5, c[0x0][0x230] ;  /* 0x00008c00ff057b82 */ /* 0x000f620000000800 */
[----:B---3--:R-:W-:Y:S01]  /*3dc0*/  VIADD R3, R9, 0xffffffe3 ;  /* 0xffffffe309037836 */ /* 0x008fe20000000000 */
[----:B------:R-:W-:Y:S01]  /*3dd0*/  LDGSTS.E [R0+0x1080], desc[UR8][R184.64], !P6 ;  /* 0x01080000b8007fae */ /* 0x000fe2000f121848 */
[----:B------:R-:W-:-:S03]  /*3de0*/  IMAD.WIDE R186, R187, 0x4, R22 ;  /* 0x00000004bbba7825 */ /* 0x000fc600078e0216 */
[----:B------:R-:W-:Y:S01]  /*3df0*/  ISETP.GE.U32.AND P6, PT, R3, 0x7fffffa4, PT ;  /* 0x7fffffa40300780c */ /* 0x000fe20003fc6070 */
[----:B--2---:R-:W-:Y:S01]  /*3e00*/  VIADD R3, R17, 0xffffffdf ;  /* 0xffffffdf11037836 */ /* 0x004fe20000000000 */
[----:B------:R-:W2:Y:S01]  /*3e10*/  LDC R9, c[0x0][0x230] ;  /* 0x00008c00ff097b82 */ /* 0x000ea20000000800 */
[----:B------:R-:W-:Y:S01]  /*3e20*/  LDGSTS.E [R0+0x1400], desc[UR8][R214.64], !P4 ;  /* 0x01400000d6007fae */ /* 0x000fe2000e121848 */
[----:B------:R-:W-:-:S03]  /*3e30*/  IMAD.WIDE R194, R191, 0x4, R198 ;  /* 0x00000004bfc27825 */ /* 0x000fc600078e02c6 */
[----:B------:R-:W-:Y:S01]  /*3e40*/  LDGSTS.E [R0+0x1480], desc[UR8][R186.64], !P4 ;  /* 0x01480000ba007fae */ /* 0x000fe2000e121848 */
[----:B------:R-:W-:Y:S01]  /*3e50*/  IMAD.WIDE R190, R191, 0x4, R22 ;  /* 0x00000004bfbe7825 */ /* 0x000fe200078e0216 */
[----:B------:R-:W-:Y:S01]  /*3e60*/  ISETP.GE.U32.AND P4, PT, R3, 0x7fffffa0, PT ;  /* 0x7fffffa00300780c */ /* 0x000fe20003f86070 */
[----:B------:R-:W3:Y:S01]  /*3e70*/  LDC R17, c[0x0][0x230] ;  /* 0x00008c00ff117b82 */ /* 0x000ee20000000800 */
[----:B-1----:R-:W-:Y:S01]  /*3e80*/  IADD3 R3, R18, -0x25, RZ ;  /* 0xffffffdb12037810 */ /* 0x002fe20007ffe0ff */
[----:B------:R-:W-:Y:S01]  /*3e90*/  LDGSTS.E [R0+0x1800], desc[UR8][R194.64], !P0 ;  /* 0x01800000c2007fae */ /* 0x000fe2000c121848 */
[----:B------:R-:W-:-:S03]  /*3ea0*/  IMAD.WIDE R226, R193, 0x4, R198 ;  /* 0x00000004c1e27825 */ /* 0x000fc600078e02c6 */
[----:B------:R-:W-:Y:S01]  /*3eb0*/  LDGSTS.E [R0+0x1880], desc[UR8][R190.64], !P0 ;  /* 0x01880000be007fae */ /* 0x000fe2000c121848 */
[----:B------:R-:W-:Y:S01]  /*3ec0*/  ISETP.GE.U32.AND P0, PT, R3, 0x7fffff9c, PT ;  /* 0x7fffff9c0300780c */ /* 0x000fe20003f06070 */
[----:B-----5:R-:W-:Y:S01]  /*3ed0*/  VIADD R3, R5, 0xffffffd7 ;  /* 0xffffffd705037836 */ /* 0x020fe20000000000 */
[----:B------:R-:W1:Y:S01]  /*3ee0*/  LDC R46, c[0x0][0x230] ;  /* 0x00008c00ff2e7b82 */ /* 0x000e620000000800 */
[----:B------:R-:W-:Y:S01]  /*3ef0*/  IMAD.WIDE R192, R193, 0x4, R22 ;  /* 0x00000004c1c07825 */ /* 0x000fe200078e0216 */
[----:B------:R-:W-:Y:S03]  /*3f00*/  LDGSTS.E [R0+0x1c00], desc[UR8][R226.64], !P6 ;  /* 0x01c00000e2007fae */ /* 0x000fe6000f121848 */
[----:B------:R-:W-:Y:S01]  /*3f10*/  IMAD.WIDE R202, R197, 0x4, R198 ;  /* 0x00000004c5ca7825 */ /* 0x000fe200078e02c6 */
[----:B------:R-:W-:Y:S01]  /*3f20*/  LDGSTS.E [R0+0x1c80], desc[UR8][R192.64], !P6 ;  /* 0x01c80000c0007fae */ /* 0x000fe2000f121848 */
[----:B------:R-:W-:Y:S01]  /*3f30*/  ISETP.GE.U32.AND P6, PT, R3, 0x7fffff98, PT ;  /* 0x7fffff980300780c */ /* 0x000fe20003fc6070 */
[----:B------:R-:W5:Y:S01]  /*3f40*/  LDC R5, c[0x0][0x230] ;  /* 0x00008c00ff057b82 */ /* 0x000f620000000800 */
[----:B------:R-:W-:Y:S01]  /*3f50*/  IMAD.WIDE R196, R197, 0x4, R22 ;  /* 0x00000004c5c47825 */ /* 0x000fe200078e0216 */
[----:B----4-:R-:W-:Y:S01]  /*3f60*/  IADD3 R3, R8, -0x2d, RZ ;  /* 0xffffffd308037810 */ /* 0x010fe20007ffe0ff */
[----:B------:R-:W-:Y:S02]  /*3f70*/  LDGSTS.E [R0+0x2000], desc[UR8][R202.64], !P4 ;  /* 0x02000000ca007fae */ /* 0x000fe4000e121848 */
[----:B------:R-:W-:-:S02]  /*3f80*/  IMAD.WIDE R232, R201, 0x4, R198 ;  /* 0x00000004c9e87825 */ /* 0x000fc400078e02c6 */
[----:B------:R-:W-:Y:S01]  /*3f90*/  LDGSTS.E [R0+0x2080], desc[UR8][R196.64], !P4 ;  /* 0x02080000c4007fae */ /* 0x000fe2000e121848 */
[----:B------:R-:W-:Y:S01]  /*3fa0*/  ISETP.GE.U32.AND P4, PT, R3, 0x7fffff94, PT ;  /* 0x7fffff940300780c */ /* 0x000fe20003f86070 */
[----:B------:R-:W-:Y:S01]  /*3fb0*/  IMAD.WIDE R200, R201, 0x4, R22 ;  /* 0x00000004c9c87825 */ /* 0x000fe200078e0216 */
[----:B------:R-:W4:Y:S01]  /*3fc0*/  LDC R8, c[0x0][0x230] ;  /* 0x00008c00ff087b82 */ /* 0x000f220000000800 */
[----:B------:R-:W-:Y:S02]  /*3fd0*/  LDGSTS.E [R0+0x2400], desc[UR8][R232.64], !P0 ;  /* 0x02400000e8007fae */ /* 0x000fe4000c121848 */
[----:B--2---:R-:W-:Y:S02]  /*3fe0*/  VIADD R3, R9, 0xffffffcf ;  /* 0xffffffcf09037836 */ /* 0x004fe40000000000 */
[----:B------:R-:W-:Y:S01]  /*3ff0*/  LDGSTS.E [R0+0x2480], desc[UR8][R200.64], !P0 ;  /* 0x02480000c8007fae */ /* 0x000fe2000c121848 */
[----:B------:R-:W-:Y:S02]  /*4000*/  IMAD.WIDE R210, R205, 0x4, R198 ;  /* 0x00000004cdd27825 */ /* 0x000fe400078e02c6 */
[----:B------:R-:W-:Y:S01]  /*4010*/  ISETP.GE.U32.AND P0, PT, R3, 0x7fffff90, PT ;  /* 0x7fffff900300780c */ /* 0x000fe20003f06070 */
[----:B------:R-:W2:Y:S01]  /*4020*/  LDC R9, c[0x0][0x230] ;  /* 0x00008c00ff097b82 */ /* 0x000ea20000000800 */
[----:B------:R-:W-:Y:S01]  /*4030*/  IMAD.WIDE R204, R205, 0x4, R22 ;  /* 0x00000004cdcc7825 */ /* 0x000fe200078e0216 */
[----:B------:R-:W-:Y:S03]  /*4040*/  LDGSTS.E [R0+0x2800], desc[UR8][R210.64], !P6 ;  /* 0x02800000d2007fae */ /* 0x000fe6000f121848 */
[----:B---3--:R-:W-:Y:S01]  /*4050*/  VIADD R3, R17, 0xffffffcb ;  /* 0xffffffcb11037836 */ /* 0x008fe20000000000 */
[----:B------:R-:W-:Y:S01]  /*4060*/  LDGSTS.E [R0+0x2880], desc[UR8][R204.64], !P6 ;  /* 0x02880000cc007fae */ /* 0x000fe2000f121848 */
[----:B------:R-:W-:Y:S01]  /*4070*/  IMAD.WIDE R236, R209, 0x4, R198 ;  /* 0x00000004d1ec7825 */ /* 0x000fe200078e02c6 */
[----:B------:R-:W3:Y:S02]  /*4080*/  LDC R17, c[0x0][0x230] ;  /* 0x00008c00ff117b82 */ /* 0x000ee40000000800 */
[----:B------:R-:W-:Y:S01]  /*4090*/  ISETP.GE.U32.AND P6, PT, R3, 0x7fffff8c, PT ;  /* 0x7fffff8c0300780c */ /* 0x000fe20003fc6070 */
[----:B------:R-:W-:Y:S01]  /*40a0*/  IMAD.WIDE R208, R209, 0x4, R22 ;  /* 0x00000004d1d07825 */ /* 0x000fe200078e0216 */
[----:B-----5:R-:W-:Y:S01]  /*40b0*/  IADD3 R3, R5, -0x39, RZ ;  /* 0xffffffc705037810 */ /* 0x020fe20007ffe0ff */
[----:B------:R-:W-:Y:S01]  /*40c0*/  LDGSTS.E [R0+0x2c00], desc[UR8][R236.64], !P4 ;  /* 0x02c00000ec007fae */ /* 0x000fe2000e121848 */
[----:B------:R-:W-:Y:S01]  /*40d0*/  LOP3.LUT R5, R83, 0x20, RZ, 0x3c, !PT ;  /* 0x0000002053057812 */ /* 0x000fe200078e3cff */
[----:B------:R-:W-:-:S02]  /*40e0*/  IMAD R213, R28, 0x30, RZ ;  /* 0x000000301cd57824 */ /* 0x000fc400078e02ff */
[----:B------:R-:W-:Y:S01]  /*40f0*/  LDGSTS.E [R0+0x2c80], desc[UR8][R208.64], !P4 ;  /* 0x02c80000d0007fae */ /* 0x000fe2000e121848 */
[----:B------:R-:W-:Y:S01]  /*4100*/  ISETP.GE.U32.AND P4, PT, R3, 0x7fffff88, PT ;  /* 0x7fffff880300780c */ /* 0x000fe20003f86070 */
[C---:B------:R-:W-:Y:S02]  /*4110*/  IMAD.WIDE R218, R213.reuse, 0x4, R198 ;  /* 0x00000004d5da7825 */ /* 0x040fe400078e02c6 */
[----:B------:R-:W-:Y:S02]  /*4120*/  STL.64 [R1+0x8b8], R174 ;  /* 0x0008b8ae01007387 */ /* 0x000fe40000100a00 */
[----:B------:R-:W-:Y:S02]  /*4130*/  IMAD.WIDE R212, R213, 0x4, R22 ;  /* 0x00000004d5d47825 */ /* 0x000fe400078e0216 */
[----:B------:R-:W-:Y:S02]  /*4140*/  LDGSTS.E [R0+0x3000], desc[UR8][R218.64], !P0 ;  /* 0x03000000da007fae */ /* 0x000fe4000c121848 */
[----:B------:R-:W-:-:S02]  /*4150*/  IMAD R217, R28, 0x34, RZ ;  /* 0x000000341cd97824 */ /* 0x000fc400078e02ff */
[----:B------:R-:W-:Y:S01]  /*4160*/  VIADD R3, R16, 0xfffffffc ;  /* 0xfffffffc10037836 */ /* 0x000fe20000000000 */
[----:B------:R-:W-:Y:S01]  /*4170*/  LDGSTS.E [R0+0x3080], desc[UR8][R212.64], !P0 ;  /* 0x03080000d4007fae */ /* 0x000fe2000c121848 */
[----:B------:R-:W-:-:S03]  /*4180*/  IMAD.WIDE R238, R217, 0x4, R198 ;  /* 0x00000004d9ee7825 */ /* 0x000fc600078e02c6 */
[----:B------:R-:W-:Y:S01]  /*4190*/  ISETP.GE.U32.AND P0, PT, R3, 0x7fffffbd, PT ;  /* 0x7fffffbd0300780c */ /* 0x000fe20003f06070 */
[----:B------:R-:W-:Y:S01]  /*41a0*/  IMAD.WIDE R216, R217, 0x4, R22 ;  /* 0x00000004d9d87825 */ /* 0x000fe200078e0216 */
[----:B------:R-:W-:Y:S03]  /*41b0*/  LDGSTS.E [R0+0x3400], desc[UR8][R238.64], !P6 ;  /* 0x03400000ee007fae */ /* 0x000fe6000f121848 */
[----:B----4-:R-:W-:Y:S01]  /*41c0*/  VIADD R3, R8, 0xffffffc3 ;  /* 0xffffffc308037836 */ /* 0x010fe20000000000 */
[----:B------:R-:W-:Y:S01]  /*41d0*/  LDGSTS.E [R0+0x3480], desc[UR8][R216.64], !P6 ;  /* 0x03480000d8007fae */ /* 0x000fe2000f121848 */
[C---:B------:R-:W-:Y:S01]  /*41e0*/  IMAD R225, R28.reuse, 0x38, RZ ;  /* 0x000000381ce17824 */ /* 0x040fe200078e02ff */
[----:B------:R-:W4:Y:S01]  /*41f0*/  LDC R8, c[0x0][0x230] ;  /* 0x00008c00ff087b82 */ /* 0x000f220000000800 */
[----:B------:R-:W-:Y:S01]  /*4200*/  IMAD R229, R28, 0x3c, RZ ;  /* 0x0000003c1ce57824 */ /* 0x000fe200078e02ff */
[----:B------:R-:W-:Y:S01]  /*4210*/  ISETP.GE.U32.AND P6, PT, R3, 0x7fffff84, PT ;  /* 0x7fffff840300780c */ /* 0x000fe20003fc6070 */
[C---:B------:R-:W-:Y:S01]  /*4220*/  IMAD.WIDE R230, R225.reuse, 0x4, R198 ;  /* 0x00000004e1e67825 */ /* 0x040fe200078e02c6 */
[----:B------:R-:W-:Y:S01]  /*4230*/  IADD3 R3, R16, -0x7, RZ ;  /* 0xfffffff910037810 */ /* 0x000fe20007ffe0ff */
[----:B------:R-:W-:Y:S02]  /*4240*/  STL.64 [R1+0x8c0], R176 ;  /* 0x0008c0b001007387 */ /* 0x000fe40000100a00 */
[----:B------:R-:W-:-:S02]  /*4250*/  IMAD.WIDE R224, R225, 0x4, R22 ;  /* 0x00000004e1e07825 */ /* 0x000fc400078e0216 */
[----:B------:R-:W-:Y:S02]  /*4260*/  LDGSTS.E [R0+0x3800], desc[UR8][R230.64], !P4 ;  /* 0x03800000e6007fae */ /* 0x000fe4000e121848 */
[----:B------:R-:W-:Y:S02]  /*4270*/  IMAD.WIDE R240, R229, 0x4, R198 ;  /* 0x00000004e5f07825 */ /* 0x000fe400078e02c6 */
[----:B------:R-:W-:Y:S01]  /*4280*/  LDGSTS.E [R0+0x3880], desc[UR8][R224.64], !P4 ;  /* 0x03880000e0007fae */ /* 0x000fe2000e121848 */
[----:B------:R-:W-:Y:S01]  /*4290*/  ISETP.GE.U32.AND P4, PT, R3, 0x7fffffba, PT ;  /* 0x7fffffba0300780c */ /* 0x000fe20003f86070 */
[----:B------:R-:W-:Y:S02]  /*42a0*/  IMAD.WIDE R228, R229, 0x4, R22 ;  /* 0x00000004e5e47825 */ /* 0x000fe400078e0216 */
[----:B------:R-:W-:Y:S02]  /*42b0*/  LDGSTS.E [R0+0x3c00], desc[UR8][R240.64], !P6 ;  /* 0x03c00000f0007fae */ /* 0x000fe4000f121848 */
[----:B------:R-:W-:-:S02]  /*42c0*/  VIADD R3, R16, 0xfffffff8 ;  /* 0xfffffff810037836 */ /* 0x000fc40000000000 */
[----:B------:R-:W-:Y:S01]  /*42d0*/  LDGSTS.E [R0+0x3c80], desc[UR8][R228.64], !P6 ;  /* 0x03c80000e4007fae */ /* 0x000fe2000f121848 */
[----:B------:R-:W-:Y:S02]  /*42e0*/  IMAD.WIDE R234, R28, 0x4, R198 ;  /* 0x000000041cea7825 */ /* 0x000fe400078e02c6 */
[----:B------:R-:W-:Y:S01]  /*42f0*/  ISETP.GE.U32.AND P6, PT, R3, 0x7fffffb9, PT ;  /* 0x7fffffb90300780c */ /* 0x000fe20003fc6070 */
[----:B------:R-:W-:Y:S01]  /*4300*/  STL.64 [R1+0x8c8], R182 ;  /* 0x0008c8b601007387 */ /* 0x000fe20000100a00 */
[----:B------:R-:W-:Y:S01]  /*4310*/  VIADD R3, R5, UR4 ;  /* 0x0000000405037c36 */ /* 0x000fe20008000000 */
[----:B------:R-:W-:Y:S01]  /*4320*/  IADD3 R5, R16, -0xe, RZ ;  /* 0xfffffff210057810 */ /* 0x000fe20007ffe0ff */
[C---:B------:R-:W-:Y:S01]  /*4330*/  IMAD.WIDE R20, R28.reuse, 0x4, R22 ;  /* 0x000000041c147825 */ /* 0x040fe200078e0216 */
[----:B------:R-:W-:Y:S03]  /*4340*/  STL.64 [R1+0x8d0], R178 ;  /* 0x0008d0b201007387 */ /* 0x000fe60000100a00 */
[C---:B------:R-:W-:Y:S01]  /*4350*/  IMAD R115, R28.reuse, 0x5, RZ ;  /* 0x000000051c737824 */ /* 0x040fe200078e02ff */
[----:B------:R-:W-:Y:S01]  /*4360*/  LDGSTS.E [R3+0x100], desc[UR8][R234.64], !P2 ;  /* 0x00100000ea037fae */ /* 0x000fe2000d121848 */
[----:B------:R-:W-:-:S02]  /*4370*/  IMAD R119, R28, 0x9, RZ ;  /* 0x000000091c777824 */ /* 0x000fc400078e02ff */
[----:B------:R-:W-:Y:S01]  /*4380*/  IMAD.WIDE R18, R115, 0x4, R198 ;  /* 0x0000000473127825 */ /* 0x000fe200078e02c6 */
[----:B------:R-:W-:Y:S01]  /*4390*/  LDGSTS.E [R3+0x180], desc[UR8][R20.64], !P2 ;  /* 0x0018000014037fae */ /* 0x000fe2000d121848 */
[----:B------:R-:W-:Y:S02]  /*43a0*/  ISETP.GE.U32.AND P2, PT, R5, 0x7fffffb3, PT ;  /* 0x7fffffb30500780c */ /* 0x000fe40003f46070 */
[----:B------:R-:W-:Y:S01]  /*43b0*/  IMAD.WIDE R114, R115, 0x4, R22 ;  /* 0x0000000473727825 */ /* 0x000fe200078e0216 */
[----:B------:R5:W-:Y:S03]  /*43c0*/  LDGSTS.E [R3+0x500], desc[UR8][R18.64], !P3 ;  /* 0x0050000012037fae */ /* 0x000be6000d921848 */
[----:B----4-:R-:W-:Y:S01]  /*43d0*/  VIADD R5, R8, 0xffffffee ;  /* 0xffffffee08057836 */ /* 0x010fe20000000000 */
[----:B------:R-:W-:Y:S01]  /*43e0*/  LDGSTS.E [R3+0x580], desc[UR8][R114.64], !P3 ;  /* 0x0058000072037fae */ /* 0x000fe2000d921848 */
[----:B------:R-:W4:Y:S01]  /*43f0*/  LDC R8, c[0x0][0x230] ;  /* 0x00008c00ff087b82 */ /* 0x000f220000000800 */
[----:B------:R-:W-:-:S02]  /*4400*/  IMAD.WIDE R116, R119, 0x4, R198 ;  /* 0x0000000477747825 */ /* 0x000fc400078e02c6 */
[----:B------:R-:W-:Y:S01]  /*4410*/  ISETP.GE.U32.AND P3, PT, R5, 0x7fffffaf, PT ;  /* 0x7fffffaf0500780c */ /* 0x000fe20003f66070 */
[----:B------:R-:W-:Y:S01]  /*4420*/  STL.64 [R1+0x8d8], R206 ;  /* 0x0008d8ce01007387 */ /* 0x000fe20000100a00 */
[----:B--2---:R-:W-:Y:S02]  /*4430*/  VIADD R5, R9, 0xffffffea ;  /* 0xffffffea09057836 */ /* 0x004fe40000000000 */
[----:B------:R-:W-:Y:S01]  /*4440*/  IMAD.WIDE R118, R119, 0x4, R22 ;  /* 0x0000000477767825 */ /* 0x000fe200078e0216 */
[----:B------:R-:W2:Y:S01]  /*4450*/  LDC R9, c[0x0][0x230] ;  /* 0x00008c00ff097b82 */ /* 0x000ea20000000800 */
[----:B------:R-:W-:Y:S02]  /*4460*/  LDGSTS.E [R3+0x900], desc[UR8][R116.64], !P5 ;  /* 0x0090000074037fae */ /* 0x000fe4000e921848 */
[----:B------:R-:W-:Y:S02]  /*4470*/  IMAD R123, R28, 0xd, RZ ;  /* 0x0000000d1c7b7824 */ /* 0x000fe400078e02ff */
[----:B------:R-:W-:Y:S01]  /*4480*/  LDGSTS.E [R3+0x980], desc[UR8][R118.64], !P5 ;  /* 0x0098000076037fae */ /* 0x000fe2000e921848 */
[----:B------:R-:W-:Y:S01]  /*4490*/  ISETP.GE.U32.AND P5, PT, R5, 0x7fffffab, PT ;  /* 0x7fffffab0500780c */ /* 0x000fe20003fa6070 */
[----:B------:R-:W-:Y:S01]  /*44a0*/  IMAD.WIDE R120, R123, 0x4, R198 ;  /* 0x000000047b787825 */ /* 0x000fe200078e02c6 */
[----:B---3--:R-:W-:Y:S01]  /*44b0*/  IADD3 R5, R17, -0x1a, RZ ;  /* 0xffffffe611057810 */ /* 0x008fe20007ffe0ff */
[----:B------:R-:W-:Y:S01]  /*44c0*/  STL.64 [R1+0x8e0], R180 ;  /* 0x0008e0b401007387 */ /* 0x000fe20000100a00 */
[----:B------:R-:W3:Y:S01]  /*44d0*/  LDC R17, c[0x0][0x230] ;  /* 0x00008c00ff117b82 */ /* 0x000ee20000000800 */
[----:B------:R-:W-:-:S02]  /*44e0*/  IMAD.WIDE R122, R123, 0x4, R22 ;  /* 0x000000047b7a7825 */ /* 0x000fc400078e0216 */
[----:B------:R-:W-:Y:S02]  /*44f0*/  LDGSTS.E [R3+0xd00], desc[UR8][R120.64], !P2 ;  /* 0x00d0000078037fae */ /* 0x000fe4000d121848 */
[----:B------:R-:W-:Y:S02]  /*4500*/  IMAD R127, R28, 0x11, RZ ;  /* 0x000000111c7f7824 */ /* 0x000fe400078e02ff */
[----:B------:R-:W-:Y:S01]  /*4510*/  LDGSTS.E [R3+0xd80], desc[UR8][R122.64], !P2 ;  /* 0x00d800007a037fae */ /* 0x000fe2000d121848 */
[----:B------:R-:W-:Y:S01]  /*4520*/  ISETP.GE.U32.AND P2, PT, R5, 0x7fffffa7, PT ;  /* 0x7fffffa70500780c */ /* 0x000fe20003f46070 */
[C---:B------:R-:W-:Y:S02]  /*4530*/  IMAD.WIDE R124, R127.reuse, 0x4, R198 ;  /* 0x000000047f7c7825 */ /* 0x040fe400078e02c6 */
[----:B------:R-:W-:Y:S02]  /*4540*/  STL.64 [R1+0x8e8], R188 ;  /* 0x0008e8bc01007387 */ /* 0x000fe40000100a00 */
[----:B------:R-:W-:-:S02]  /*4550*/  IMAD.WIDE R126, R127, 0x4, R22 ;  /* 0x000000047f7e7825 */ /* 0x000fc400078e0216 */
[----:B------:R-:W-:Y:S02]  /*4560*/  LDGSTS.E [R3+0x1100], desc[UR8][R124.64], !P3 ;  /* 0x011000007c037fae */ /* 0x000fe4000d921848 */
[----:B-1----:R-:W-:Y:S02]  /*4570*/  VIADD R5, R46, 0xffffffe2 ;  /* 0xffffffe22e057836 */ /* 0x002fe40000000000 */
[----:B------:R-:W-:Y:S01]  /*4580*/  IMAD R131, R28, 0x15, RZ ;  /* 0x000000151c837824 */ /* 0x000fe200078e02ff */
[----:B------:R-:W1:Y:S01]  /*4590*/  LDC R46, c[0x0][0x230] ;  /* 0x00008c00ff2e7b82 */ /* 0x000e620000000800 */
[----:B------:R-:W-:Y:S01]  /*45a0*/  LDGSTS.E [R3+0x1180], desc[UR8][R126.64], !P3 ;  /* 0x011800007e037fae */ /* 0x000fe2000d921848 */
[----:B------:R-:W-:Y:S01]  /*45b0*/  ISETP.GE.U32.AND P3, PT, R5, 0x7fffffa3, PT ;  /* 0x7fffffa30500780c */ /* 0x000fe20003f66070 */
[C---:B------:R-:W-:Y:S02]  /*45c0*/  IMAD.WIDE R128, R131.reuse, 0x4, R198 ;  /* 0x0000000483807825 */ /* 0x040fe400078e02c6 */
[----:B------:R-:W-:Y:S02]  /*45d0*/  STL.64 [R1+0x8f0], R184 ;  /* 0x0008f0b801007387 */ /* 0x000fe40000100a00 */
[----:B------:R-:W-:-:S02]  /*45e0*/  IMAD.WIDE R130, R131, 0x4, R22 ;  /* 0x0000000483827825 */ /* 0x000fc400078e0216 */
[----:B------:R-:W-:Y:S02]  /*45f0*/  LDGSTS.E [R3+0x1500], desc[UR8][R128.64], !P5 ;  /* 0x0150000080037fae */ /* 0x000fe4000e921848 */
[----:B----4-:R-:W-:Y:S02]  /*4600*/  VIADD R5, R8, 0xffffffde ;  /* 0xffffffde08057836 */ /* 0x010fe40000000000 */
[C---:B------:R-:W-:Y:S01]  /*4610*/  IMAD R135, R28.reuse, 0x19, RZ ;  /* 0x000000191c877824 */ /* 0x040fe200078e02ff */
[----:B------:R-:W4:Y:S01]  /*4620*/  LDC R8, c[0x0][0x230] ;  /* 0x00008c00ff087b82 */ /* 0x000f220000000800 */
[----:B------:R-:W-:Y:S01]  /*4630*/  LDGSTS.E [R3+0x1580], desc[UR8][R130.64], !P5 ;  /* 0x0158000082037fae */ /* 0x000fe2000e921848 */
[----:B------:R-:W-:Y:S01]  /*4640*/  ISETP.GE.U32.AND P5, PT, R5, 0x7fffff9f, PT ;  /* 0x7fffff9f0500780c */ /* 0x000fe20003fa6070 */
[----:B------:R-:W-:Y:S01]  /*4650*/  IMAD.WIDE R132, R135, 0x4, R198 ;  /* 0x0000000487847825 */ /* 0x000fe200078e02c6 */
[----:B--2---:R-:W-:Y:S01]  /*4660*/  IADD3 R5, R9, -0x26, RZ ;  /* 0xffffffda09057810 */ /* 0x004fe20007ffe0ff */
[----:B------:R-:W-:Y:S02]  /*4670*/  STL.64 [R1+0x8f8], R214 ;  /* 0x0008f8d601007387 */ /* 0x000fe40000100a00 */
[----:B------:R-:W-:Y:S01]  /*4680*/  IMAD.WIDE R134, R135, 0x4, R22 ;  /* 0x0000000487867825 */ /* 0x000fe200078e0216 */
[----:B------:R-:W2:Y:S01]  /*4690*/  LDC R9, c[0x0][0x230] ;  /* 0x00008c00ff097b82 */ /* 0x000ea20000000800 */
[----:B------:R-:W-:Y:S02]  /*46a0*/  LDGSTS.E [R3+0x1900], desc[UR8][R132.64], !P2 ;  /* 0x0190000084037fae */ /* 0x000fe4000d121848 */
[----:B------:R-:W-:-:S02]  /*46b0*/  IMAD R139, R28, 0x1d, RZ ;  /* 0x0000001d1c8b7824 */ /* 0x000fc400078e02ff */
[----:B------:R-:W-:Y:S01]  /*46c0*/  LDGSTS.E [R3+0x1980], desc[UR8][R134.64], !P2 ;  /* 0x0198000086037fae */ /* 0x000fe2000d121848 */
[----:B------:R-:W-:Y:S01]  /*46d0*/  ISETP.GE.U32.AND P2, PT, R5, 0x7fffff9b, PT ;  /* 0x7fffff9b0500780c */ /* 0x000fe20003f46070 */
[C---:B------:R-:W-:Y:S02]  /*46e0*/  IMAD.WIDE R136, R139.reuse, 0x4, R198 ;  /* 0x000000048b887825 */ /* 0x040fe400078e02c6 */
[----:B------:R-:W-:Y:S02]  /*46f0*/  STL.64 [R1+0x900], R186 ;  /* 0x000900ba01007387 */ /* 0x000fe40000100a00 */
[----:B------:R-:W-:Y:S02]  /*4700*/  IMAD.WIDE R138, R139, 0x4, R22 ;  /* 0x000000048b8a7825 */ /* 0x000fe400078e0216 */
[----:B------:R-:W-:Y:S02]  /*4710*/  LDGSTS.E [R3+0x1d00], desc[UR8][R136.64], !P3 ;  /* 0x01d0000088037fae */ /* 0x000fe4000d921848 */
[----:B---3--:R-:W-:-:S02]  /*4720*/  VIADD R5, R17, 0xffffffd6 ;  /* 0xffffffd611057836 */ /* 0x008fc40000000000 */
[C---:B------:R-:W-:Y:S01]  /*4730*/  IMAD R143, R28.reuse, 0x21, RZ ;  /* 0x000000211c8f7824 */ /* 0x040fe200078e02ff */
[----:B------:R-:W3:Y:S01]  /*4740*/  LDC R17, c[0x0][0x230] ;  /* 0x00008c00ff117b82 */ /* 0x000ee20000000800 */
[----:B------:R-:W-:Y:S01]  /*4750*/  STL.64 [R1+0x908], R194 ;  /* 0x000908c201007387 */ /* 0x000fe20000100a00 */
[----:B------:R-:W-:Y:S02]  /*4760*/  IMAD R147, R28, 0x25, RZ ;  /* 0x000000251c937824 */ /* 0x000fe400078e02ff */
[----:B------:R-:W-:Y:S01]  /*4770*/  IMAD.WIDE R140, R143, 0x4, R198 ;  /* 0x000000048f8c7825 */ /* 0x000fe200078e02c6 */
[----:B------:R-:W-:Y:S01]  /*4780*/  LDGSTS.E [R3+0x1d80], desc[UR8][R138.64], !P3 ;  /* 0x01d800008a037fae */ /* 0x000fe2000d921848 */
[----:B------:R-:W-:Y:S02]  /*4790*/  ISETP.GE.U32.AND P3, PT, R5, 0x7fffff97, PT ;  /* 0x7fffff970500780c */ /* 0x000fe40003f66070 */
[----:B------:R-:W-:Y:S01]  /*47a0*/  IMAD.WIDE R142, R143, 0x4, R22 ;  /* 0x000000048f8e7825 */ /* 0x000fe200078e0216 */
[----:B------:R-:W-:Y:S03]  /*47b0*/  STL.64 [R1+0x910], R190 ;  /* 0x000910be01007387 */ /* 0x000fe60000100a00 */
[----:B-1----:R-:W-:Y:S01]  /*47c0*/  VIADD R5, R46, 0xffffffd2 ;  /* 0xffffffd22e057836 */ /* 0x002fe20000000000 */
[----:B------:R-:W-:Y:S01]  /*47d0*/  STL.64 [R1+0x918], R226 ;  /* 0x000918e201007387 */ /* 0x000fe20000100a00 */
[----:B------:R-:W-:-:S03]  /*47e0*/  IMAD.WIDE R144, R147, 0x4, R198 ;  /* 0x0000000493907825 */ /* 0x000fc600078e02c6 */
[----:B------:R-:W-:Y:S01]  /*47f0*/  STL.64 [R1+0x920], R192 ;  /* 0x000920c001007387 */ /* 0x000fe20000100a00 */
[----:B------:R-:W-:-:S03]  /*4800*/  IMAD.WIDE R146, R147, 0x4, R22 ;  /* 0x0000000493927825 */ /* 0x000fc600078e0216 */
[----:B------:R-:W-:Y:S01]  /*4810*/  STL.64 [R1+0x928], R202 ;  /* 0x000928ca01007387 */ /* 0x000fe20000100a00 */
[C---:B------:R-:W-:Y:S02]  /*4820*/  IMAD R151, R28.reuse, 0x29, RZ ;  /* 0x000000291c977824 */ /* 0x040fe400078e02ff */
[----:B------:R-:W-:Y:S01]  /*4830*/  IMAD R155, R28, 0x2d, RZ ;  /* 0x0000002d1c9b7824 */ /* 0x000fe200078e02ff */
[----:B------:R-:W-:Y:S01]  /*4840*/  STL.64 [R1+0x930], R196 ;  /* 0x000930c401007387 */ /* 0x000fe20000100a00 */
[----:B------:R-:W-:-:S03]  /*4850*/  IMAD.WIDE R148, R151, 0x4, R198 ;  /* 0x0000000497947825 */ /* 0x000fc600078e02c6 */
[----:B------:R1:W-:Y:S01]  /*4860*/  LDGSTS.E [R3+0x2100], desc[UR8][R140.64], !P5 ;  /* 0x021000008c037fae */ /* 0x0003e2000e921848 */
[----:B------:R-:W-:-:S03]  /*4870*/  IMAD.WIDE R150, R151, 0x4, R22 ;  /* 0x0000000497967825 */ /* 0x000fc600078e0216 */
[----:B------:R-:W-:Y:S01]  /*4880*/  STL.64 [R1+0x938], R232 ;  /* 0x000938e801007387 */ /* 0x000fe20000100a00 */
[----:B------:R-:W-:Y:S02]  /*4890*/  IMAD R159, R28, 0x31, RZ ;  /* 0x000000311c9f7824 */ /* 0x000fe400078e02ff */
[----:B------:R-:W-:Y:S01]  /*48a0*/  IMAD.WIDE R152, R155, 0x4, R198 ;  /* 0x000000049b987825 */ /* 0x000fe200078e02c6 */
[----:B------:R-:W-:Y:S01]  /*48b0*/  LDGSTS.E [R3+0x2180], desc[UR8][R142.64], !P5 ;  /* 0x021800008e037fae */ /* 0x000fe2000e921848 */
[----:B------:R-:W-:Y:S02]  /*48c0*/  ISETP.GE.U32.AND P5, PT, R5, 0x7fffff93, PT ;  /* 0x7fffff930500780c */ /* 0x000fe40003fa6070 */
[----:B----4-:R-:W-:Y:S01]  /*48d0*/  IADD3 R5, R8, -0x32, RZ ;  /* 0xffffffce08057810 */ /* 0x010fe20007ffe0ff */
[----:B------:R-:W-:Y:S01]  /*48e0*/  STL.64 [R1+0x940], R200 ;  /* 0x000940c801007387 */ /* 0x000fe20000100a00 */
[----:B------:R-:W-:Y:S01]  /*48f0*/  IMAD.WIDE R154, R155, 0x4, R22 ;  /* 0x000000049b9a7825 */ /* 0x000fe200078e0216 */
[----:B------:R-:W-:-:S02]  /*4900*/  IADD3 R8, R47, -0x3e, RZ ;  /* 0xffffffc22f087810 */ /* 0x000fc40007ffe0ff */
[----:B------:R-:W-:Y:S01]  /*4910*/  STL.64 [R1+0x948], R210 ;  /* 0x000948d201007387 */ /* 0x000fe20000100a00 */
[----:B------:R-:W-:-:S03]  /*4920*/  IMAD.WIDE R156, R159, 0x4, R198 ;  /* 0x000000049f9c7825 */ /* 0x000fc600078e02c6 */
[----:B------:R-:W-:Y:S01]  /*4930*/  STL.64 [R1+0x950], R204 ;  /* 0x000950cc01007387 */ /* 0x000fe20000100a00 */
[----:B------:R-:W-:-:S03]  /*4940*/  IMAD.WIDE R158, R159, 0x4, R22 ;  /* 0x000000049f9e7825 */ /* 0x000fc600078e0216 */
[----:B------:R-:W-:Y:S01]  /*4950*/  STL.64 [R1+0x958], R236 ;  /* 0x000958ec01007387 */ /* 0x000fe20000100a00 */
[C---:B------:R-:W-:Y:S02]  /*4960*/  IMAD R163, R28.reuse, 0x35, RZ ;  /* 0x000000351ca37824 */ /* 0x040fe400078e02ff */
[----:B------:R-:W-:Y:S01]  /*4970*/  IMAD R167, R28, 0x39, RZ ;  /* 0x000000391ca77824 */ /* 0x000fe200078e02ff */
[----:B------:R-:W-:Y:S01]  /*4980*/  LDGSTS.E [R3+0x2500], desc[UR8][R144.64], !P2 ;  /* 0x0250000090037fae */ /* 0x000fe2000d121848 */
[----:B------:R-:W-:-:S03]  /*4990*/  IMAD.WIDE R160, R163, 0x4, R198 ;  /* 0x00000004a3a07825 */ /* 0x000fc600078e02c6 */
[----:B------:R-:W-:Y:S01]  /*49a0*/  STL.64 [R1+0x960], R208 ;  /* 0x000960d001007387 */ /* 0x000fe20000100a00 */
[----:B------:R-:W-:-:S03]  /*49b0*/  IMAD.WIDE R162, R163, 0x4, R22 ;  /* 0x00000004a3a27825 */ /* 0x000fc600078e0216 */
[----:B------:R-:W-:Y:S01]  /*49c0*/  LDGSTS.E [R3+0x2580], desc[UR8][R146.64], !P2 ;  /* 0x0258000092037fae */ /* 0x000fe2000d121848 */
[----:B------:R-:W-:Y:S01]  /*49d0*/  ISETP.GE.U32.AND P2, PT, R5, 0x7fffff8f, PT ;  /* 0x7fffff8f0500780c */ /* 0x000fe20003f46070 */
[----:B--2---:R-:W-:Y:S02]  /*49e0*/  VIADD R5, R9, 0xffffffca ;  /* 0xffffffca09057836 */ /* 0x004fe40000000000 */
[----:B------:R-:W-:Y:S01]  /*49f0*/  STL.64 [R1+0x968], R218 ;  /* 0x000968da01007387 */ /* 0x000fe20000100a00 */
[----:B------:R-:W-:-:S03]  /*4a00*/  IMAD.WIDE R164, R167, 0x4, R198 ;  /* 0x00000004a7a47825 */ /* 0x000fc600078e02c6 */
[----:B------:R-:W-:Y:S01]  /*4a10*/  STL.64 [R1+0x970], R212 ;  /* 0x000970d401007387 */ /* 0x000fe20000100a00 */
[----:B------:R-:W-:-:S03]  /*4a20*/  IMAD.WIDE R166, R167, 0x4, R22 ;  /* 0x00000004a7a67825 */ /* 0x000fc600078e0216 */
[----:B------:R-:W-:Y:S01]  /*4a30*/  STL.64 [R1+0x978], R238 ;  /* 0x000978ee01007387 */ /* 0x000fe20000100a00 */
[----:B------:R-:W-:Y:S02]  /*4a40*/  VIADD R9, R16, 0xfffffff5 ;  /* 0xfffffff510097836 */ /* 0x000fe40000000000 */
[C---:B------:R-:W-:Y:S01]  /*4a50*/  IMAD R171, R28.reuse, 0x3d, RZ ;  /* 0x0000003d1cab7824 */ /* 0x040fe200078e02ff */
[----:B------:R-:W-:Y:S01]  /*4a60*/  STL.64 [R1+0x980], R216 ;  /* 0x000980d801007387 */ /* 0x000fe20000100a00 */
[----:B------:R-:W-:Y:S02]  /*4a70*/  IMAD R246, R28, 0x3, RZ ;  /* 0x000000031cf67824 */ /* 0x000fe400078e02ff */
[C---:B------:R-:W-:Y:S01]  /*4a80*/  IMAD.WIDE R168, R171.reuse, 0x4, R198 ;  /* 0x00000004aba87825 */ /* 0x040fe200078e02c6 */
[----:B------:R-:W-:Y:S03]  /*4a90*/  STL.64 [R1+0x988], R230 ;  /* 0x000988e601007387 */ /* 0x000fe60000100a00 */
[----:B------:R-:W-:Y:S01]  /*4aa0*/  IMAD.WIDE R170, R171, 0x4, R22 ;  /* 0x00000004abaa7825 */ /* 0x000fe200078e0216 */
[----:B------:R-:W-:Y:S03]  /*4ab0*/  LDGSTS.E [R3+0x2900], desc[UR8][R148.64], !P3 ;  /* 0x0290000094037fae */ /* 0x000fe6000d921848 */
[C---:B------:R-:W-:Y:S01]  /*4ac0*/  IMAD.WIDE R248, R246.reuse, 0x4, R198 ;  /* 0x00000004f6f87825 */ /* 0x040fe200078e02c6 */
[----:B------:R-:W-:Y:S03]  /*4ad0*/  STL.64 [R1+0x990], R224 ;  /* 0x000990e001007387 */ /* 0x000fe60000100a00 */
[----:B------:R-:W-:Y:S01]  /*4ae0*/  IMAD.WIDE R246, R246, 0x4, R22 ;  /* 0x00000004f6f67825 */ /* 0x000fe200078e0216 */
[----:B------:R-:W-:Y:S01]  /*4af0*/  LDGSTS.E [R3+0x2980], desc[UR8][R150.64], !P3 ;  /* 0x0298000096037fae */ /* 0x000fe2000d921848 */
[----:B------:R-:W-:-:S02]  /*4b00*/  ISETP.GE.U32.AND P3, PT, R5, 0x7fffff8b, PT ;  /* 0x7fffff8b0500780c */ /* 0x000fc40003f66070 */
[----:B---3--:R-:W-:Y:S01]  /*4b10*/  VIADD R5, R17, 0xffffffc6 ;  /* 0xffffffc611057836 */ /* 0x008fe20000000000 */
[----:B------:R-:W-:Y:S01]  /*4b20*/  STL.64 [R1+0x998], R240 ;  /* 0x000998f001007387 */ /* 0x000fe20000100a00 */
[C---:B------:R-:W-:Y:S02]  /*4b30*/  IMAD.SHL.U32 R17, R28.reuse, 0x2, RZ ;  /* 0x000000021c117824 */ /* 0x040fe400078e00ff */
[----:B------:R-:W-:Y:S01]  /*4b40*/  IMAD R242, R28, 0x7, RZ ;  /* 0x000000071cf27824 */ /* 0x000fe200078e02ff */
[----:B------:R-:W-:Y:S01]  /*4b50*/  STL.64 [R1+0x9a0], R228 ;  /* 0x0009a0e401007387 */ /* 0x000fe20000100a00 */
[----:B------:R-:W-:-:S03]  /*4b60*/  IMAD.WIDE R172, R17, 0x4, R198 ;  /* 0x0000000411ac7825 */ /* 0x000fc600078e02c6 */
[----:B------:R-:W-:Y:S01]  /*4b70*/  STL.64 [R1+0x9a8], R234 ;  /* 0x0009a8ea01007387 */ /* 0x000fe20000100a00 */
[----:B------:R-:W-:-:S03]  /*4b80*/  IMAD.WIDE R16, R17, 0x4, R22 ;  /* 0x0000000411107825 */ /* 0x000fc600078e0216 */
[----:B------:R-:W-:Y:S01]  /*4b90*/  STL.64 [R1+0x9b0], R20 ;  /* 0x0009b01401007387 */ /* 0x000fe20000100a00 */
[----:B------:R-:W-:-:S03]  /*4ba0*/  IMAD.WIDE R244, R242, 0x4, R198 ;  /* 0x00000004f2f47825 */ /* 0x000fc600078e02c6 */
[----:B------:R5:W-:Y:S01]  /*4bb0*/  STL.64 [R1+0x9b8], R18 ;  /* 0x0009b81201007387 */ /* 0x000be20000100a00 */
[----:B------:R-:W-:-:S03]  /*4bc0*/  IMAD.WIDE R242, R242, 0x4, R22 ;  /* 0x00000004f2f27825 */ /* 0x000fc600078e0216 */
[----:B------:R-:W-:Y:S01]  /*4bd0*/  STL.64 [R1+0x9c0], R114 ;  /* 0x0009c07201007387 */ /* 0x000fe20000100a00 */
[C---:B------:R-:W-:Y:S02]  /*4be0*/  IMAD R92, R28.reuse, 0x13, RZ ;  /* 0x000000131c5c7824 */ /* 0x040fe400078e02ff */
[C---:B------:R-:W-:Y:S01]  /*4bf0*/  IMAD R96, R28.reuse, 0x17, RZ ;  /* 0x000000171c607824 */ /* 0x040fe200078e02ff */
[----:B------:R-:W-:Y:S01]  /*4c00*/  LDGSTS.E [R3+0x2d00], desc[UR8][R152.64], !P5 ;  /* 0x02d0000098037fae */ /* 0x000fe2000e921848 */
[----:B------:R-:W-:Y:S02]  /*4c10*/  IMAD R100, R28, 0x1b, RZ ;  /* 0x0000001b1c647824 */ /* 0x000fe400078e02ff */
[C---:B------:R-:W-:Y:S01]  /*4c20*/  IMAD.WIDE R94, R96.reuse, 0x4, R198 ;  /* 0x00000004605e7825 */ /* 0x040fe200078e02c6 */
[----:B------:R-:W-:Y:S03]  /*4c30*/  STL.64 [R1+0x9c8], R116 ;  /* 0x0009c87401007387 */ /* 0x000fe60000100a00 */
[----:B------:R-:W-:Y:S01]  /*4c40*/  IMAD.WIDE R96, R96, 0x4, R22 ;  /* 0x0000000460607825 */ /* 0x000fe200078e0216 */
[----:B------:R-:W-:Y:S01]  /*4c50*/  LDGSTS.E [R3+0x2d80], desc[UR8][R154.64], !P5 ;  /* 0x02d800009a037fae */ /* 0x000fe2000e921848 */
[----:B------:R-:W-:-:S02]  /*4c60*/  ISETP.GE.U32.AND P5, PT, R5, 0x7fffff87, PT ;  /* 0x7fffff870500780c */ /* 0x000fc40003fa6070 */
[C---:B------:R-:W-:Y:S01]  /*4c70*/  IMAD.WIDE R98, R100.reuse, 0x4, R198 ;  /* 0x0000000464627825 */ /* 0x040fe200078e02c6 */
[----:B------:R-:W-:Y:S03]  /*4c80*/  STL.64 [R1+0x9d0], R118 ;  /* 0x0009d07601007387 */ /* 0x000fe60000100a00 */
[----:B------:R-:W-:Y:S01]  /*4c90*/  IMAD.WIDE R100, R100, 0x4, R22 ;  /* 0x0000000464647825 */ /* 0x000fe200078e0216 */
[----:B------:R-:W-:Y:S03]  /*4ca0*/  LDGSTS.E [R3+0x3100], desc[UR8][R156.64], !P2 ;  /* 0x031000009c037fae */ /* 0x000fe6000d121848 */
[C---:B------:R-:W-:Y:S01]  /*4cb0*/  IMAD R104, R28.reuse, 0x1f, RZ ;  /* 0x0000001f1c687824 */ /* 0x040fe200078e02ff */
[----:B------:R-:W-:Y:S01]  /*4cc0*/  STL.64 [R1+0x9d8], R120 ;  /* 0x0009d87801007387 */ /* 0x000fe20000100a00 */
[----:B------:R-:W-:-:S02]  /*4cd0*/  IMAD R108, R28, 0x23, RZ ;  /* 0x000000231c6c7824 */ /* 0x000fc400078e02ff */
[----:B------:R-:W-:Y:S01]  /*4ce0*/  IMAD.WIDE R102, R104, 0x4, R198 ;  /* 0x0000000468667825 */ /* 0x000fe200078e02c6 */
[----:B------:R-:W-:Y:S01]  /*4cf0*/  LDGSTS.E [R3+0x3180], desc[UR8][R158.64], !P2 ;  /* 0x031800009e037fae */ /* 0x000fe2000d121848 */
[----:B------:R-:W-:Y:S02]  /*4d00*/  ISETP.GE.U32.AND P2, PT, R8, 0x7fffff83, PT ;  /* 0x7fffff830800780c */ /* 0x000fe40003f46070 */
[----:B------:R-:W-:Y:S01]  /*4d10*/  IMAD R8, R252, R29, RZ ;  /* 0x0000001dfc087224 */ /* 0x000fe200078e02ff */
[----:B------:R-:W-:Y:S01]  /*4d20*/  STL.64 [R1+0x9e0], R122 ;  /* 0x0009e07a01007387 */ /* 0x000fe20000100a00 */
[----:B------:R-:W-:-:S03]  /*4d30*/  IMAD.WIDE R104, R104, 0x4, R22 ;  /* 0x0000000468687825 */ /* 0x000fc600078e0216 */
[----:B------:R-:W-:Y:S01]  /*4d40*/  STL.64 [R1+0x9e8], R124 ;  /* 0x0009e87c01007387 */ /* 0x000fe20000100a00 */
[----:B------:R-:W-:Y:S02]  /*4d50*/  IMAD R5, R29, 0x20, R8 ;  /* 0x000000201d057824 */ /* 0x000fe400078e0208 */
[----:B------:R-:W-:Y:S01]  /*4d60*/  IMAD R112, R28, 0x27, RZ ;  /* 0x000000271c707824 */ /* 0x000fe200078e02ff */
[----:B------:R-:W-:Y:S01]  /*4d70*/  STL.64 [R1+0x9f0], R126 ;  /* 0x0009f07e01007387 */ /* 0x000fe20000100a00 */
[----:B------:R-:W-:-:S03]  /*4d80*/  IMAD.WIDE R106, R108, 0x4, R198 ;  /* 0x000000046c6a7825 */ /* 0x000fc600078e02c6 */
[----:B------:R-:W-:Y:S01]  /*4d90*/  STL.64 [R1+0x9f8], R128 ;  /* 0x0009f88001007387 */ /* 0x000fe20000100a00 */
[----:B------:R-:W-:-:S03]  /*4da0*/  IMAD.WIDE R108, R108, 0x4, R22 ;  /* 0x000000046c6c7825 */ /* 0x000fc600078e0216 */
[----:B------:R-:W-:Y:S01]  /*4db0*/  STL.64 [R1+0xa00], R130 ;  /* 0x000a008201007387 */ /* 0x000fe20000100a00 */
[----:B------:R-:W-:-:S03]  /*4dc0*/  IMAD.WIDE R110, R112, 0x4, R198 ;  /* 0x00000004706e7825 */ /* 0x000fc600078e02c6 */
[----:B------:R-:W-:Y:S01]  /*4dd0*/  LDGSTS.E [R3+0x3500], desc[UR8][R160.64], !P3 ;  /* 0x03500000a0037fae */ /* 0x000fe2000d921848 */
[----:B------:R-:W-:-:S03]  /*4de0*/  IMAD.WIDE R112, R112, 0x4, R22 ;  /* 0x0000000470707825 */ /* 0x000fc600078e0216 */
[----:B------:R-:W-:Y:S01]  /*4df0*/  STL.64 [R1+0xa08], R132 ;  /* 0x000a088401007387 */ /* 0x000fe20000100a00 */
[----:B------:R-:W-:-:S03]  /*4e00*/  IMAD R250, R28, 0x2b, RZ ;  /* 0x0000002b1cfa7824 */ /* 0x000fc600078e02ff */
[----:B------:R-:W-:Y:S01]  /*4e10*/  LDGSTS.E [R3+0x3580], desc[UR8][R162.64], !P3 ;  /* 0x03580000a2037fae */ /* 0x000fe2000d921848 */
[----:B------:R-:W-:-:S03]  /*4e20*/  LEA R46, P3, R8, UR6, 0x2 ;  /* 0x00000006082e7c11 */ /* 0x000fc6000f8610ff */
[----:B------:R-:W-:Y:S01]  /*4e30*/  STL.64 [R1+0xa10], R134 ;  /* 0x000a108601007387 */ /* 0x000fe20000100a00 */
[----:B------:R-:W-:Y:S02]  /*4e40*/  LEA.HI.X.SX32 R47, R8, UR7, 0x2, P3 ;  /* 0x00000007082f7c11 */ /* 0x000fe400098f16ff */
[----:B------:R-:W-:Y:S01]  /*4e50*/  LEA R8, P3, R5, UR6, 0x2 ;  /* 0x0000000605087c11 */ /* 0x000fe2000f8610ff */
[----:B------:R-:W-:Y:S01]  /*4e60*/  STL.64 [R1+0xa18], R136 ;  /* 0x000a188801007387 */ /* 0x000fe20000100a00 */
[----:B------:R-:W-:-:S03]  /*4e70*/  ULDC UR6, c[0x0][0x230] ;  /* 0x00008c0000067ab9 */ /* 0x000fc60000000800 */
[----:B------:R-:W-:Y:S04]  /*4e80*/  STL.64 [R1+0xa20], R138 ;  /* 0x000a208a01007387 */ /* 0x000fe80000100a00 */
[----:B------:R1:W-:Y:S04]  /*4e90*/  STL.64 [R1+0xa28], R140 ;  /* 0x000a288c01007387 */ /* 0x0003e80000100a00 */
[----:B------:R-:W-:Y:S04]  /*4ea0*/  STL.64 [R1+0xa30], R142 ;  /* 0x000a308e01007387 */ /* 0x000fe80000100a00 */
[----:B------:R-:W-:Y:S04]  /*4eb0*/  STL.64 [R1+0xa38], R144 ;  /* 0x000a389001007387 */ /* 0x000fe80000100a00 */
[----:B------:R-:W-:Y:S04]  /*4ec0*/  STL.64 [R1+0xa40], R146 ;  /* 0x000a409201007387 */ /* 0x000fe80000100a00 */
[----:B------:R-:W-:Y:S04]  /*4ed0*/  LDGSTS.E [R3+0x3900], desc[UR8][R164.64], !P5 ;  /* 0x03900000a4037fae */ /* 0x000fe8000e921848 */
[----:B------:R-:W-:Y:S04]  /*4ee0*/  STL.64 [R1+0xa48], R148 ;  /* 0x000a489401007387 */ /* 0x000fe80000100a00 */
[----:B------:R-:W-:Y:S01]  /*4ef0*/  LDGSTS.E [R3+0x3980], desc[UR8][R166.64], !P5 ;  /* 0x03980000a6037fae */ /* 0x000fe2000e921848 */
[----:B------:R-:W-:-:S02]  /*4f00*/  ISETP.GE.U32.AND P5, PT, R9, 0x7fffffb6, PT ;  /* 0x7fffffb60900780c */ /* 0x000fc40003fa6070 */
[----:B------:R-:W-:Y:S01]  /*4f10*/  LEA.HI.X.SX32 R9, R5, UR7, 0x2, P3 ;  /* 0x0000000705097c11 */ /* 0x000fe200098f16ff */
[----:B------:R-:W-:Y:S01]  /*4f20*/  STL.64 [R1+0xa50], R150 ;  /* 0x000a509601007387 */ /* 0x000fe20000100a00 */
[----:B------:R-:W-:Y:S02]  /*4f30*/  LOP3.LUT R5, R83, 0x40, RZ, 0x3c, !PT ;  /* 0x0000004053057812 */ /* 0x000fe400078e3cff */
[----:B------:R-:W-:Y:S01]  /*4f40*/  ISETP.GE.AND P3, PT, R252, UR5, PT ;  /* 0x00000005fc007c0c */ /* 0x000fe2000bf66270 */
[----:B------:R-:W-:Y:S01]  /*4f50*/  STL.64 [R1+0xa58], R152 ;  /* 0x000a589801007387 */ /* 0x000fe20000100a00 */
[----:B------:R-:W-:Y:S01]  /*4f60*/  IADD3 R5, R5, UR4, RZ ;  /* 0x0000000405057c10 */ /* 0x000fe2000fffe0ff */
[----:B------:R-:W-:Y:S02]  /*4f70*/  ULDC UR5, c[0x0][0x240] ;  /* 0x0000900000057ab9 */ /* 0x000fe40000000800 */
[----:B------:R-:W-:Y:S01]  /*4f80*/  STL.64 [R1+0xa60], R154 ;  /* 0x000a609a01007387 */ /* 0x000fe20000100a00 */
[----:B------:R-:W-:-:S02]  /*4f90*/  IMAD R87, R87, UR5, RZ ;  /* 0x0000000557577c24 */ /* 0x000fc4000f8e02ff */
[----:B------:R-:W-:Y:S01]  /*4fa0*/  IMAD R81, R81, UR5, RZ ;  /* 0x0000000551517c24 */ /* 0x000fe2000f8e02ff */
[----:B------:R-:W-:Y:S01]  /*4fb0*/  STL.64 [R1+0xa68], R156 ;  /* 0x000a689c01007387 */ /* 0x000fe20000100a00 */
[----:B------:R-:W-:-:S03]  /*4fc0*/  IMAD.WIDE R90, R87, 0x4, R46 ;  /* 0x00000004575a7825 */ /* 0x000fc600078e022e */
[----:B------:R-:W-:Y:S01]  /*4fd0*/  STL.64 [R1+0xa70], R158 ;  /* 0x000a709e01007387 */ /* 0x000fe20000100a00 */
[----:B------:R-:W-:Y:S02]  /*4fe0*/  IMAD R80, R80, UR5, RZ ;  /* 0x0000000550507c24 */ /* 0x000fe4000f8e02ff */
[----:B------:R-:W-:Y:S01]  /*4ff0*/  IMAD R79, R79, UR5, RZ ;  /* 0x000000054f4f7c24 */ /* 0x000fe2000f8e02ff */
[----:B------:R-:W-:Y:S01]  /*5000*/  STL.64 [R1+0xa78], R160 ;  /* 0x000a78a001007387 */ /* 0x000fe20000100a00 */
[----:B------:R-:W-:Y:S02]  /*5010*/  IMAD R78, R78, UR5, RZ ;  /* 0x000000054e4e7c24 */ /* 0x000fe4000f8e02ff */
[----:B-----5:R-:W-:Y:S01]  /*5020*/  IMAD.WIDE R18, R80, 0x4, R46 ;  /* 0x0000000450127825 */ /* 0x020fe200078e022e */
[----:B------:R-:W-:Y:S03]  /*5030*/  STL.64 [R1+0xa80], R162 ;  /* 0x000a80a201007387 */ /* 0x000fe60000100a00 */
[----:B------:R-:W-:Y:S01]  /*5040*/  IMAD.WIDE R88, R87, 0x4, R8 ;  /* 0x0000000457587825 */ /* 0x000fe200078e0208 */
[----:B------:R-:W-:Y:S03]  /*5050*/  STL.64 [R1+0xa88], R164 ;  /* 0x000a88a401007387 */ /* 0x000fe60000100a00 */
[----:B------:R-:W-:Y:S01]  /*5060*/  IMAD R77, R77, UR5, RZ ;  /* 0x000000054d4d7c24 */ /* 0x000fe2000f8e02ff */
[----:B------:R-:W-:Y:S01]  /*5070*/  STL.64 [R1+0xa90], R166 ;  /* 0x000a90a601007387 */ /* 0x000fe20000100a00 */
[----:B------:R-:W-:-:S02]  /*5080*/  IMAD R76, R76, UR5, RZ ;  /* 0x000000054c4c7c24 */ /* 0x000fc4000f8e02ff */
[--C-:B-1----:R-:W-:Y:S01]  /*5090*/  IMAD.WIDE R140, R77, 0x4, R46.reuse ;  /* 0x000000044d8c7825 */ /* 0x102fe200078e022e */
[----:B------:R1:W-:Y:S03]  /*50a0*/  LDGSTS.E [R3+0x3d00], desc[UR8][R168.64], !P2 ;  /* 0x03d00000a8037fae */ /* 0x0003e6000d121848 */
[----:B------:R-:W-:Y:S01]  /*50b0*/  IMAD R74, R74, UR5, RZ ;  /* 0x000000054a4a7c24 */ /* 0x000fe2000f8e02ff */
[----:B------:R1:W-:Y:S01]  /*50c0*/  STL.64 [R1+0xa98], R168 ;  /* 0x000a98a801007387 */ /* 0x0003e20000100a00 */
[----:B------:R-:W-:Y:S02]  /*50d0*/  IMAD R73, R73, UR5, RZ ;  /* 0x0000000549497c24 */ /* 0x000fe4000f8e02ff */
[----:B------:R-:W-:Y:S01]  /*50e0*/  IMAD.WIDE R234, R74, 0x4, R46 ;  /* 0x000000044aea7825 */ /* 0x000fe200078e022e */
[----:B------:R-:W-:Y:S01]  /*50f0*/  LDGSTS.E [R3+0x3d80], desc[UR8][R170.64], !P2 ;  /* 0x03d80000aa037fae */ /* 0x000fe2000d121848 */
[----:B------:R-:W-:-:S02]  /*5100*/  ISETP.GT.AND P2, PT, R220, 0x3f, PT ;  /* 0x0000003fdc00780c */ /* 0x000fc40003f44270 */
[----:B------:R-:W-:Y:S01]  /*5110*/  IMAD R75, R75, UR5, RZ ;  /* 0x000000054b4b7c24 */ /* 0x000fe2000f8e02ff */
[----:B------:R-:W-:Y:S01]  /*5120*/  STL.64 [R1+0xaa0], R170 ;  /* 0x000aa0aa01007387 */ /* 0x000fe20000100a00 */
[----:B------:R-:W-:Y:S01]  /*5130*/  IMAD R72, R72, UR5, RZ ;  /* 0x0000000548487c24 */ /* 0x000fe2000f8e02ff */
[----:B------:R-:W-:Y:S01]  /*5140*/  SEL R83, RZ, 0x4, !P2 ;  /* 0x00000004ff537807 */ /* 0x000fe20005000000 */
[--C-:B------:R-:W-:Y:S01]  /*5150*/  IMAD.WIDE R202, R75, 0x4, R46.reuse ;  /* 0x000000044bca7825 */ /* 0x100fe200078e022e */
[----:B------:R2:W-:Y:S01]  /*5160*/  LDGSTS.E [R5+0x200], desc[UR8][R172.64], !P1 ;  /* 0x00200000ac057fae */ /* 0x0005e2000c921848 */
[----:B------:R-:W-:Y:S02]  /*5170*/  ISETP.GE.AND P2, PT, R223, UR6, PT ;  /* 0x00000006df007c0c */ /* 0x000fe4000bf46270 */
[----:B------:R-:W-:Y:S01]  /*5180*/  IMAD R71, R71, UR5, RZ ;  /* 0x0000000547477c24 */ /* 0x000fe2000f8e02ff */
[----:B------:R2:W-:Y:S01]  /*5190*/  STL.64 [R1+0xaa8], R172 ;  /* 0x000aa8ac01007387 */ /* 0x0005e20000100a00 */
[----:B------:R-:W-:Y:S01]  /*51a0*/  IMAD R66, R66, UR5, RZ ;  /* 0x0000000542427c24 */ /* 0x000fe2000f8e02ff */
[----:B------:R-:W-:Y:S01]  /*51b0*/  SEL R84, R83, RZ, !P3 ;  /* 0x000000ff53547207 */ /* 0x000fe20005800000 */
[----:B------:R-:W-:Y:S01]  /*51c0*/  IMAD R67, R67, UR5, RZ ;  /* 0x0000000543437c24 */ /* 0x000fe2000f8e02ff */
[----:B------:R3:W-:Y:S01]  /*51d0*/  LDGSTS.E [R5+0x280], desc[UR8][R16.64], !P1 ;  /* 0x0028000010057fae */ /* 0x0007e2000c921848 */
[----:B------:R-:W-:Y:S01]  /*51e0*/  IMAD R70, R70, UR5, RZ ;  /* 0x0000000546467c24 */ /* 0x000fe2000f8e02ff */
[----:B------:R-:W-:Y:S01]  /*51f0*/  SEL R83, R83, RZ, !P2 ;  /* 0x000000ff53537207 */ /* 0x000fe20005000000 */
[----:B-1----:R-:W-:Y:S01]  /*5200*/  IMAD.WIDE R168, R66, 0x4, R46 ;  /* 0x0000000442a87825 */ /* 0x002fe200078e022e */
[----:B------:R3:W-:Y:S01]  /*5210*/  STL.64 [R1+0xab0], R16 ;  /* 0x000ab01001007387 */ /* 0x0007e20000100a00 */
[----:B------:R-:W-:-:S02]  /*5220*/  ISETP.NE.U32.AND P2, PT, R84, RZ, PT ;  /* 0x000000ff5400720c */ /* 0x000fc40003f45070 */
[--C-:B------:R-:W-:Y:S01]  /*5230*/  IMAD.WIDE R136, R67, 0x4, R46.reuse ;  /* 0x0000000443887825 */ /* 0x100fe200078e022e */
[----:B------:R-:W-:Y:S01]  /*5240*/  STL.64 [R1+0x260], R90 ;  /* 0x0002605a01007387 */ /* 0x000fe20000100a00 */
[----:B------:R-:W-:Y:S01]  /*5250*/  ISETP.NE.U32.AND P1, PT, R83, RZ, PT ;  /* 0x000000ff5300720c */ /* 0x000fe20003f25070 */
[----:B------:R-:W1:Y:S01]  /*5260*/  LDC R84, c[0x0][0x230] ;  /* 0x00008c00ff547b82 */ /* 0x000e620000000800 */
[----:B--2---:R-:W-:Y:S01]  /*5270*/  IMAD.WIDE R172, R78, 0x4, R46 ;  /* 0x000000044eac7825 */ /* 0x004fe200078e022e */
[----:B------:R-:W-:-:S03]  /*5280*/  ISETP.GE.U32.AND P3, PT, R82, 0x7fffffb5, PT ;  /* 0x7fffffb55200780c */ /* 0x000fc60003f66070 */
[----:B------:R-:W-:Y:S02]  /*5290*/  IMAD R68, R68, UR5, RZ ;  /* 0x0000000544447c24 */ /* 0x000fe4000f8e02ff */
[--C-:B---3--:R-:W-:Y:S01]  /*52a0*/  IMAD.WIDE R16, R81, 0x4, R46.reuse ;  /* 0x0000000451107825 */ /* 0x108fe200078e022e */
[----:B------:R-:W2:Y:S03]  /*52b0*/  LDC R83, c[0x0][0x230] ;  /* 0x00008c00ff537b82 */ /* 0x000ea60000000800 */
[----:B------:R-:W-:Y:S01]  /*52c0*/  IMAD R65, R65, UR5, RZ ;  /* 0x0000000541417c24 */ /* 0x000fe2000f8e02ff */
[----:B------:R3:W-:Y:S01]  /*52d0*/  STL.64 [R1+0x398], R16 ;  /* 0x0003981001007387 */ /* 0x0007e20000100a00 */
[----:B------:R-:W-:-:S03]  /*52e0*/  IMAD.WIDE R240, R68, 0x4, R46 ;  /* 0x0000000444f07825 */ /* 0x000fc600078e022e */
[----:B------:R-:W-:Y:S01]  /*52f0*/  STL.64 [R1+0x368], R18 ;  /* 0x0003681201007387 */ /* 0x000fe20000100a00 */
[----:B------:R-:W-:Y:S02]  /*5300*/  IMAD R69, R69, UR5, RZ ;  /* 0x0000000545457c24 */ /* 0x000fe4000f8e02ff */
[----:B------:R-:W-:Y:S01]  /*5310*/  IMAD R64, R64, UR5, RZ ;  /* 0x0000000540407c24 */ /* 0x000fe2000f8e02ff */
[----:B------:R-:W-:Y:S01]  /*5320*/  STL.64 [R1+0x258], R88 ;  /* 0x0002585801007387 */ /* 0x000fe20000100a00 */
[----:B------:R-:W-:-:S04]  /*5330*/  IMAD.WIDE R226, R69, 0x4, R46 ;  /* 0x0000000445e27825 */ /* 0x000fc800078e022e */
[----:B---3--:R-:W-:-:S04]  /*5340*/  IMAD.WIDE R16, R79, 0x4, R46 ;  /* 0x000000044f107825 */ /* 0x008fc800078e022e */
[----:B------:R-:W-:Y:S01]  /*5350*/  IMAD R63, R63, UR5, RZ ;  /* 0x000000053f3f7c24 */ /* 0x000fe2000f8e02ff */
[----:B------:R3:W-:Y:S01]  /*5360*/  STL.64 [R1+0x590], R16 ;  /* 0x0005901001007387 */ /* 0x0007e20000100a00 */
[----:B------:R-:W-:Y:S02]  /*5370*/  IMAD R62, R62, UR5, RZ ;  /* 0x000000053e3e7c24 */ /* 0x000fe4000f8e02ff */
[----:B------:R-:W-:Y:S01]  /*5380*/  IMAD R58, R58, UR5, RZ ;  /* 0x000000053a3a7c24 */ /* 0x000fe2000f8e02ff */
[----:B------:R-:W-:Y:S01]  /*5390*/  STL.64 [R1+0x5f8], R172 ;  /* 0x0005f8ac01007387 */ /* 0x000fe20000100a00 */
[----:B------:R-:W-:Y:S02]  /*53a0*/  IMAD R61, R61, UR5, RZ ;  /* 0x000000053d3d7c24 */ /* 0x000fe4000f8e02ff */
[--C-:B------:R-:W-:Y:S01]  /*53b0*/  IMAD.WIDE R164, R62, 0x4, R46.reuse ;  /* 0x000000043ea47825 */ /* 0x100fe200078e022e */
[----:B------:R-:W-:Y:S03]  /*53c0*/  STL.64 [R1+0xab8], R172 ;  /* 0x000ab8ac01007387 */ /* 0x000fe60000100a00 */
[--C-:B------:R-:W-:Y:S01]  /*53d0*/  IMAD.WIDE R132, R58, 0x4, R46.reuse ;  /* 0x000000043a847825 */ /* 0x100fe200078e022e */
[----:B------:R-:W-:Y:S03]  /*53e0*/  STL.64 [R1+0x678], R140 ;  /* 0x0006788c01007387 */ /* 0x000fe60000100a00 */
[----:B---3--:R-:W-:Y:S01]  /*53f0*/  IMAD.WIDE R16, R76, 0x4, R46 ;  /* 0x000000044c107825 */ /* 0x008fe200078e022e */
[----:B------:R-:W-:Y:S03]  /*5400*/  STL.64 [R1+0xac0], R140 ;  /* 0x000ac08c01007387 */ /* 0x000fe60000100a00 */
[----:B------:R-:W-:Y:S01]  /*5410*/  IMAD R59, R59, UR5, RZ ;  /* 0x000000053b3b7c24 */ /* 0x000fe2000f8e02ff */
[----:B------:R3:W-:Y:S01]  /*5420*/  STL.64 [R1+0x250], R16 ;  /* 0x0002501001007387 */ /* 0x0007e20000100a00 */
[----:B------:R-:W-:-:S02]  /*5430*/  IMAD R57, R57, UR5, RZ ;  /* 0x0000000539397c24 */ /* 0x000fc4000f8e02ff */
[--C-:B------:R-:W-:Y:S01]  /*5440*/  IMAD.WIDE R230, R59, 0x4, R46.reuse ;  /* 0x000000043be67825 */ /* 0x100fe200078e022e */
[----:B------:R-:W-:Y:S03]  /*5450*/  STL.64 [R1+0x6d0], R234 ;  /* 0x0006d0ea01007387 */ /* 0x000fe60000100a00 */
[----:B------:R-:W-:Y:S01]  /*5460*/  IMAD R60, R60, UR5, RZ ;  /* 0x000000053c3c7c24 */ /* 0x000fe2000f8e02ff */
[----:B------:R-:W-:Y:S01]  /*5470*/  STL.64 [R1+0xac8], R234 ;  /* 0x000ac8ea01007387 */ /* 0x000fe20000100a00 */
[----:B------:R-:W-:Y:S02]  /*5480*/  IMAD R56, R56, UR5, RZ ;  /* 0x0000000538387c24 */ /* 0x000fe4000f8e02ff */
[----:B------:R-:W-:Y:S02]  /*5490*/  IMAD R55, R55, UR5, RZ ;  /* 0x0000000537377c24 */ /* 0x000fe4000f8e02ff */
[----:B---3--:R-:W-:-:S04]  /*54a0*/  IMAD.WIDE R16, R73, 0x4, R46 ;  /* 0x0000000449107825 */ /* 0x008fc800078e022e */
[--C-:B------:R-:W-:Y:S01]  /*54b0*/  IMAD.WIDE R194, R60, 0x4, R46.reuse ;  /* 0x000000043cc27825 */ /* 0x100fe200078e022e */
[----:B------:R3:W-:Y:S03]  /*54c0*/  STL.64 [R1+0x360], R16 ;  /* 0x0003601001007387 */ /* 0x0007e60000100a00 */
[----:B------:R-:W-:Y:S01]  /*54d0*/  IMAD R54, R54, UR5, RZ ;  /* 0x0000000536367c24 */ /* 0x000fe2000f8e02ff */
[----:B------:R-:W-:Y:S01]  /*54e0*/  STL.64 [R1+0x720], R202 ;  /* 0x000720ca01007387 */ /* 0x000fe20000100a00 */
[----:B------:R-:W-:Y:S02]  /*54f0*/  IMAD R50, R50, UR5, RZ ;  /* 0x0000000532327c24 */ /* 0x000fe4000f8e02ff */
[----:B------:R-:W-:Y:S01]  /*5500*/  IMAD R53, R53, UR5, RZ ;  /* 0x0000000535357c24 */ /* 0x000fe2000f8e02ff */
[----:B------:R-:W-:Y:S01]  /*5510*/  STL.64 [R1+0xad0], R202 ;  /* 0x000ad0ca01007387 */ /* 0x000fe20000100a00 */
[----:B------:R-:W-:-:S04]  /*5520*/  IMAD.WIDE R160, R54, 0x4, R46 ;  /* 0x0000000436a07825 */ /* 0x000fc800078e022e */
[----:B---3--:R-:W-:-:S04]  /*5530*/  IMAD.WIDE R16, R72, 0x4, R46 ;  /* 0x0000000448107825 */ /* 0x008fc800078e022e */
[--C-:B------:R-:W-:Y:S01]  /*5540*/  IMAD.WIDE R128, R50, 0x4, R46.reuse ;  /* 0x0000000432807825 */ /* 0x100fe200078e022e */
[----:B------:R3:W-:Y:S03]  /*5550*/  STL.64 [R1+0x3e8], R16 ;  /* 0x0003e81001007387 */ /* 0x0007e60000100a00 */
[----:B------:R-:W-:Y:S02]  /*5560*/  IMAD R51, R51, UR5, RZ ;  /* 0x0000000533337c24 */ /* 0x000fe4000f8e02ff */
[----:B------:R-:W-:Y:S02]  /*5570*/  IMAD R49, R49, UR5, RZ ;  /* 0x0000000531317c24 */ /* 0x000fe4000f8e02ff */
[----:B------:R-:W-:-:S04]  /*5580*/  IMAD.WIDE R238, R51, 0x4, R46 ;  /* 0x0000000433ee7825 */ /* 0x000fc800078e022e */
[----:B------:R-:W-:Y:S02]  /*5590*/  IMAD R52, R52, UR5, RZ ;  /* 0x0000000534347c24 */ /* 0x000fe4000f8e02ff */
[----:B---3--:R-:W-:-:S04]  /*55a0*/  IMAD.WIDE R16, R71, 0x4, R46 ;  /* 0x0000000447107825 */ /* 0x008fc800078e022e */
[----:B------:R-:W-:Y:S01]  /*55b0*/  IMAD R48, R48, UR5, RZ ;  /* 0x0000000530307c24 */ /* 0x000fe2000f8e02ff */
[----:B------:R3:W-:Y:S01]  /*55c0*/  STL.64 [R1+0x598], R16 ;  /* 0x0005981001007387 */ /* 0x0007e20000100a00 */
[----:B------:R-:W-:Y:S02]  /*55d0*/  IMAD R45, R45, UR5, RZ ;  /* 0x000000052d2d7c24 */ /* 0x000fe4000f8e02ff */
[----:B------:R-:W-:Y:S01]  /*55e0*/  IMAD.WIDE R214, R52, 0x4, R46 ;  /* 0x0000000434d67825 */ /* 0x000fe200078e022e */
[----:B------:R-:W-:Y:S03]  /*55f0*/  STL.64 [R1+0x608], R168 ;  /* 0x000608a801007387 */ /* 0x000fe60000100a00 */
[----:B------:R-:W-:Y:S01]  /*5600*/  IMAD R44, R44, UR5, RZ ;  /* 0x000000052c2c7c24 */ /* 0x000fe2000f8e02ff */
[----:B------:R-:W-:Y:S01]  /*5610*/  STL.64 [R1+0xad8], R168 ;  /* 0x000ad8a801007387 */ /* 0x000fe20000100a00 */
[----:B------:R-:W-:-:S02]  /*5620*/  IMAD R43, R43, UR5, RZ ;  /* 0x000000052b2b7c24 */ /* 0x000fc4000f8e02ff */
[----:B------:R-:W-:Y:S01]  /*5630*/  IMAD R41, R41, UR5, RZ ;  /* 0x0000000529297c24 */ /* 0x000fe2000f8e02ff */
[----:B------:R-:W-:Y:S01]  /*5640*/  STL.64 [R1+0x688], R136 ;  /* 0x0006888801007387 */ /* 0x000fe20000100a00 */
[----:B---3--:R-:W-:-:S03]  /*5650*/  IMAD.WIDE R16, R70, 0x4, R46 ;  /* 0x0000000446107825 */ /* 0x008fc600078e022e */
[----:B------:R-:W-:Y:S01]  /*5660*/  STL.64 [R1+0xae0], R136 ;  /* 0x000ae08801007387 */ /* 0x000fe20000100a00 */
[----:B------:R-:W-:-:S03]  /*5670*/  IMAD.WIDE R156, R44, 0x4, R46 ;  /* 0x000000042c9c7825 */ /* 0x000fc600078e022e */
[----:B------:R3:W-:Y:S01]  /*5680*/  STL.64 [R1+0x240], R16 ;  /* 0x0002401001007387 */ /* 0x0007e20000100a00 */
[----:B------:R-:W-:Y:S02]  /*5690*/  IMAD R42, R42, UR5, RZ ;  /* 0x000000052a2a7c24 */ /* 0x000fe4000f8e02ff */
[--C-:B------:R-:W-:Y:S01]  /*56a0*/  IMAD.WIDE R124, R43, 0x4, R46.reuse ;  /* 0x000000042b7c7825 */ /* 0x100fe200078e022e */
[----:B------:R-:W-:Y:S03]  /*56b0*/  STL.64 [R1+0x6e0], R240 ;  /* 0x0006e0f001007387 */ /* 0x000fe60000100a00 */
[----:B------:R-:W-:Y:S01]  /*56c0*/  IMAD R39, R39, UR5, RZ ;  /* 0x0000000527277c24 */ /* 0x000fe2000f8e02ff */
[----:B------:R4:W-:Y:S01]  /*56d0*/  STL.64 [R1+0xae8], R240 ;  /* 0x000ae8f001007387 */ /* 0x0009e20000100a00 */
[----:B------:R-:W-:-:S04]  /*56e0*/  IMAD.WIDE R218, R42, 0x4, R46 ;  /* 0x000000042ada7825 */ /* 0x000fc800078e022e */
[----:B---3--:R-:W-:-:S04]  /*56f0*/  IMAD.WIDE R16, R65, 0x4, R46 ;  /* 0x0000000441107825 */ /* 0x008fc800078e022e */
[----:B------:R-:W-:Y:S01]  /*5700*/  IMAD R40, R40, UR5, RZ ;  /* 0x0000000528287c24 */ /* 0x000fe2000f8e02ff */
[----:B------:R3:W-:Y:S01]  /*5710*/  STL.64 [R1+0x350], R16 ;  /* 0x0003501001007387 */ /* 0x0007e20000100a00 */
[----:B------:R-:W-:Y:S02]  /*5720*/  IMAD R38, R38, UR5, RZ ;  /* 0x0000000526267c24 */ /* 0x000fe4000f8e02ff */
[--C-:B----4-:R-:W-:Y:S01]  /*5730*/  IMAD.WIDE R240, R45, 0x4, R46.reuse ;  /* 0x000000042df07825 */ /* 0x110fe200078e022e */
[----:B------:R-:W-:Y:S03]  /*5740*/  STL.64 [R1+0x728], R226 ;  /* 0x000728e201007387 */ /* 0x000fe60000100a00 */
[----:B------:R-:W-:Y:S01]  /*5750*/  IMAD R37, R37, UR5, RZ ;  /* 0x0000000525257c24 */ /* 0x000fe2000f8e02ff */
[----:B------:R-:W-:Y:S01]  /*5760*/  STL.64 [R1+0xaf0], R226 ;  /* 0x000af0e201007387 */ /* 0x000fe20000100a00 */
[----:B------:R-:W-:-:S04]  /*5770*/  IMAD.WIDE R188, R40, 0x4, R46 ;  /* 0x0000000428bc7825 */ /* 0x000fc800078e022e */
[----:B---3--:R-:W-:-:S04]  /*5780*/  IMAD.WIDE R16, R64, 0x4, R46 ;  /* 0x0000000440107825 */ /* 0x008fc800078e022e */
[----:B------:R-:W-:Y:S01]  /*5790*/  IMAD R36, R36, UR5, RZ ;  /* 0x0000000524247c24 */ /* 0x000fe2000f8e02ff */
[----:B------:R3:W-:Y:S01]  /*57a0*/  STL.64 [R1+0x3d8], R16 ;  /* 0x0003d81001007387 */ /* 0x0007e20000100a00 */
[----:B------:R-:W-:Y:S02]  /*57b0*/  IMAD R32, R32, UR5, RZ ;  /* 0x0000000520207c24 */ /* 0x000fe4000f8e02ff */
[----:B------:R-:W-:-:S04]  /*57c0*/  IMAD.WIDE R168, R37, 0x4, R46 ;  /* 0x0000000425a87825 */ /* 0x000fc800078e022e */
[----:B------:R-:W-:Y:S02]  /*57d0*/  IMAD R35, R35, UR5, RZ ;  /* 0x0000000523237c24 */ /* 0x000fe4000f8e02ff */
[----:B------:R-:W-:-:S04]  /*57e0*/  IMAD.WIDE R152, R36, 0x4, R46 ;  /* 0x0000000424987825 */ /* 0x000fc800078e022e */
[----:B---3--:R-:W-:-:S04]  /*57f0*/  IMAD.WIDE R16, R63, 0x4, R46 ;  /* 0x000000043f107825 */ /* 0x008fc800078e022e */
[----:B------:R-:W-:Y:S01]  /*5800*/  IMAD R31, R31, UR5, RZ ;  /* 0x000000051f1f7c24 */ /* 0x000fe2000f8e02ff */
[----:B------:R3:W-:Y:S01]  /*5810*/  STL.64 [R1+0x5a0], R16 ;  /* 0x0005a01001007387 */ /* 0x0007e20000100a00 */
[----:B------:R-:W-:-:S03]  /*5820*/  IMAD.WIDE R120, R32, 0x4, R46 ;  /* 0x0000000420787825 */ /* 0x000fc600078e022e */
[----:B------:R-:W-:Y:S01]  /*5830*/  STL.64 [R1+0x610], R164 ;  /* 0x000610a401007387 */ /* 0x000fe20000100a00 */
[----:B------:R-:W-:Y:S02]  /*5840*/  IMAD R33, R33, UR5, RZ ;  /* 0x0000000521217c24 */ /* 0x000fe4000f8e02ff */
[----:B------:R-:W-:Y:S01]  /*5850*/  IMAD R34, R34, UR5, RZ ;  /* 0x0000000522227c24 */ /* 0x000fe2000f8e02ff */
[----:B------:R4:W-:Y:S01]  /*5860*/  STL.64 [R1+0xaf8], R164 ;  /* 0x000af8a401007387 */ /* 0x0009e20000100a00 */
[----:B------:R-:W-:Y:S02]  /*5870*/  IMAD R30, R30, UR5, RZ ;  /* 0x000000051e1e7c24 */ /* 0x000fe4000f8e02ff */
[--C-:B------:R-:W-:Y:S01]  /*5880*/  IMAD.WIDE R236, R33, 0x4, R46.reuse ;  /* 0x0000000421ec7825 */ /* 0x100fe200078e022e */
[----:B------:R-:W-:Y:S03]  /*5890*/  STL.64 [R1+0x690], R132 ;  /* 0x0006908401007387 */ /* 0x000fe60000100a00 */
[--C-:B---3--:R-:W-:Y:S01]  /*58a0*/  IMAD.WIDE R16, R61, 0x4, R46.reuse ;  /* 0x000000043d107825 */ /* 0x108fe200078e022e */
[----:B------:R-:W-:Y:S03]  /*58b0*/  STL.64 [R1+0xb00], R132 ;  /* 0x000b008401007387 */ /* 0x000fe60000100a00 */
[----:B------:R-:W-:Y:S01]  /*58c0*/  IMAD R27, R27, UR5, RZ ;  /* 0x000000051b1b7c24 */ /* 0x000fe2000f8e02ff */
[----:B------:R3:W-:Y:S01]  /*58d0*/  STL.64 [R1+0x230], R16 ;  /* 0x0002301001007387 */ /* 0x0007e20000100a00 */
[----:B----4-:R-:W-:-:S03]  /*58e0*/  IMAD.WIDE R164, R55, 0x4, R46 ;  /* 0x0000000437a47825 */ /* 0x010fc600078e022e */
[----:B------:R-:W-:Y:S01]  /*58f0*/  STL.64 [R1+0x6e8], R230 ;  /* 0x0006e8e601007387 */ /* 0x000fe20000100a00 */
[----:B------:R-:W-:-:S03]  /*5900*/  IMAD.WIDE R206, R34, 0x4, R46 ;  /* 0x0000000422ce7825 */ /* 0x000fc600078e022e */
        /* <DEDUP_REMOVED lines=8> */
[----:B------:R-:W-:-:S03]  /*5990*/  IMAD.WIDE R148, R26, 0x4, R46 ;  /* 0x000000041a947825 */ /* 0x000fc600078e022e */
        /* <DEDUP_REMOVED lines=8> */
[----:B------:R-:W-:-:S03]  /*5a20*/  IMAD.WIDE R210, R15, 0x4, R46 ;  /* 0x000000040fd27825 */ /* 0x000fc600078e022e */
[----:B------:R-:W-:Y:S01]  /*5a30*/  STL.64 [R1+0xb18], R164 ;  /* 0x000b18a401007387 */ /* 0x000fe20000100a00 */
[----:B------:R-:W-:Y:S02]  /*5a40*/  IMAD R12, R12, UR5, RZ ;  /* 0x000000050c0c7c24 */ /* 0x000fe4000f8e02ff */
[----:B------:R-:W-:Y:S01]  /*5a50*/  IMAD R11, R11, UR5, RZ ;  /* 0x000000050b0b7c24 */ /* 0x000fe2000f8e02ff */
[----:B------:R-:W-:Y:S01]  /*5a60*/  STL.64 [R1+0x628], R160 ;  /* 0x000628a001007387 */ /* 0x000fe20000100a00 */
[----:B---3--:R-:W-:-:S03]  /*5a70*/  IMAD.WIDE R16, R53, 0x4, R46 ;  /* 0x0000000435107825 */ /* 0x008fc600078e022e */
[----:B------:R-:W-:Y:S01]  /*5a80*/  STL.64 [R1+0xb20], R160 ;  /* 0x000b20a001007387 */ /* 0x000fe20000100a00 */
[----:B------:R-:W-:-:S03]  /*5a90*/  IMAD.WIDE R182, R24, 0x4, R46 ;  /* 0x0000000418b67825 */ /* 0x000fc600078e022e */
[----:B------:R-:W-:Y:S01]  /*5aa0*/  STL.64 [R1+0x698], R128 ;  /* 0x0006988001007387 */ /* 0x000fe20000100a00 */
[----:B------:R-:W-:Y:S02]  /*5ab0*/  IMAD R10, R10, UR5, RZ ;  /* 0x000000050a0a7c24 */ /* 0x000fe4000f8e02ff */
[----:B------:R-:W-:Y:S01]  /*5ac0*/  IMAD R2, R2, UR5, RZ ;  /* 0x0000000502027c24 */ /* 0x000fe2000f8e02ff */
[----:B------:R-:W-:Y:S01]  /*5ad0*/  STL.64 [R1+0xb28], R128 ;  /* 0x000b288001007387 */ /* 0x000fe20000100a00 */
[----:B------:R-:W-:-:S03]  /*5ae0*/  IMAD.WIDE R172, R11, 0x4, R46 ;  /* 0x000000040bac7825 */ /* 0x000fc600078e022e */
[----:B------:R3:W-:Y:S01]  /*5af0*/  STL.64 [R1+0x220], R16 ;  /* 0x0002201001007387 */ /* 0x0007e20000100a00 */
[----:B------:R-:W-:-:S03]  /*5b00*/  IMAD.WIDE R144, R10, 0x4, R46 ;  /* 0x000000040a907825 */ /* 0x000fc600078e022e */
[----:B------:R-:W-:Y:S01]  /*5b10*/  STL.64 [R1+0x6f0], R238 ;  /* 0x0006f0ee01007387 */ /* 0x000fe20000100a00 */
[----:B------:R-:W-:Y:S02]  /*5b20*/  IMAD R4, R4, UR5, RZ ;  /* 0x0000000504047c24 */ /* 0x000fe4000f8e02ff */
[--C-:B------:R-:W-:Y:S01]  /*5b30*/  IMAD.WIDE R18, R2, 0x4, R46.reuse ;  /* 0x0000000402127825 */ /* 0x100fe200078e022e */
[----:B------:R-:W-:Y:S03]  /*5b40*/  STL.64 [R1+0xb30], R238 ;  /* 0x000b30ee01007387 */ /* 0x000fe60000100a00 */
[----:B------:R-:W-:Y:S02]  /*5b50*/  IMAD R6, R6, UR5, RZ ;  /* 0x0000000506067c24 */ /* 0x000fe4000f8e02ff */
[----:B---3--:R-:W-:-:S04]  /*5b60*/  IMAD.WIDE R16, R49, 0x4, R46 ;  /* 0x0000000431107825 */ /* 0x008fc800078e022e */
[--C-:B------:R-:W-:Y:S01]  /*5b70*/  IMAD.WIDE R232, R4, 0x4, R46.reuse ;  /* 0x0000000404e87825 */ /* 0x100fe200078e022e */
[----:B------:R3:W-:Y:S03]  /*5b80*/  STL.64 [R1+0x330], R16 ;  /* 0x0003301001007387 */ /* 0x0007e60000100a00 */
[----:B------:R-:W-:Y:S01]  /*5b90*/  IMAD.WIDE R174, R6, 0x4, R46 ;  /* 0x0000000406ae7825 */ /* 0x000fe200078e022e */
[----:B------:R-:W-:Y:S03]  /*5ba0*/  STL.64 [R1+0x738], R214 ;  /* 0x000738d601007387 */ /* 0x000fe60000100a00 */
[--C-:B------:R-:W-:Y:S01]  /*5bb0*/  IMAD.WIDE R160, R79, 0x4, R8.reuse ;  /* 0x000000044fa07825 */ /* 0x100fe200078e0208 */
[----:B------:R4:W-:Y:S03]  /*5bc0*/  STL.64 [R1+0xb38], R214 ;  /* 0x000b38d601007387 */ /* 0x0009e60000100a00 */
[----:B------:R-:W-:-:S04]  /*5bd0*/  IMAD.WIDE R170, R78, 0x4, R8 ;  /* 0x000000044eaa7825 */ /* 0x000fc800078e0208 */
[----:B---3--:R-:W-:-:S04]  /*5be0*/  IMAD.WIDE R16, R48, 0x4, R46 ;  /* 0x0000000430107825 */ /* 0x008fc800078e022e */
[----:B------:R-:W-:Y:S01]  /*5bf0*/  IMAD.WIDE R138, R77, 0x4, R8 ;  /* 0x000000044d8a7825 */ /* 0x000fe200078e0208 */
[----:B------:R3:W-:Y:S03]  /*5c00*/  STL.64 [R1+0x580], R16 ;  /* 0x0005801001007387 */ /* 0x0007e60000100a00 */
[----:B----4-:R-:W-:Y:S01]  /*5c10*/  IMAD.WIDE R214, R12, 0x4, R46 ;  /* 0x000000040cd67825 */ /* 0x010fe200078e022e */
[----:B------:R-:W-:Y:S03]  /*5c20*/  STL.64 [R1+0x5d8], R240 ;  /* 0x0005d8f001007387 */ /* 0x000fe60000100a00 */
[--C-:B------:R-:W-:Y:S01]  /*5c30*/  IMAD.WIDE R228, R74, 0x4, R8.reuse ;  /* 0x000000044ae47825 */ /* 0x100fe200078e0208 */
[----:B------:R-:W-:Y:S03]  /*5c40*/  STL.64 [R1+0xb40], R240 ;  /* 0x000b40f001007387 */ /* 0x000fe60000100a00 */
[----:B------:R-:W-:Y:S01]  /*5c50*/  IMAD.WIDE R192, R75, 0x4, R8 ;  /* 0x000000044bc07825 */ /* 0x000fe200078e0208 */
[----:B------:R-:W-:Y:S03]  /*5c60*/  STL.64 [R1+0x638], R156 ;  /* 0x0006389c01007387 */ /* 0x000fe60000100a00 */
[----:B---3--:R-:W-:Y:S01]  /*5c70*/  IMAD.WIDE R16, R41, 0x4, R46 ;  /* 0x0000000429107825 */ /* 0x008fe200078e022e */
[----:B------:R3:W-:Y:S03]  /*5c80*/  STL.64 [R1+0xb48], R156 ;  /* 0x000b489c01007387 */ /* 0x0007e60000100a00 */
[--C-:B------:R-:W-:Y:S01]  /*5c90*/  IMAD.WIDE R128, R73, 0x4, R8.reuse ;  /* 0x0000000449807825 */ /* 0x100fe200078e0208 */
[----:B------:R-:W-:Y:S03]  /*5ca0*/  STL.64 [R1+0x6a8], R124 ;  /* 0x0006a87c01007387 */ /* 0x000fe60000100a00 */
[--C-:B------:R-:W-:Y:S01]  /*5cb0*/  IMAD.WIDE R194, R71, 0x4, R8.reuse ;  /* 0x0000000447c27825 */ /* 0x100fe200078e0208 */
[----:B------:R-:W-:Y:S03]  /*5cc0*/  STL.64 [R1+0xb50], R124 ;  /* 0x000b507c01007387 */ /* 0x000fe60000100a00 */
[----:B------:R-:W-:Y:S01]  /*5cd0*/  IMAD.WIDE R166, R66, 0x4, R8 ;  /* 0x0000000442a67825 */ /* 0x000fe200078e0208 */
[----:B------:R4:W-:Y:S03]  /*5ce0*/  STL.64 [R1+0x200], R16 ;  /* 0x0002001001007387 */ /* 0x0009e60000100a00 */
[----:B---3--:R-:W-:Y:S01]  /*5cf0*/  IMAD.WIDE R156, R30, 0x4, R46 ;  /* 0x000000041e9c7825 */ /* 0x008fe200078e022e */
[----:B------:R-:W-:Y:S03]  /*5d00*/  STL.64 [R1+0x6f8], R218 ;  /* 0x0006f8da01007387 */ /* 0x000fe60000100a00 */
[--C-:B------:R-:W-:Y:S01]  /*5d10*/  IMAD.WIDE R134, R67, 0x4, R8.reuse ;  /* 0x0000000443867825 */ /* 0x100fe200078e0208 */
[----:B------:R3:W-:Y:S03]  /*5d20*/  STL.64 [R1+0xb58], R218 ;  /* 0x000b58da01007387 */ /* 0x0007e60000100a00 */
[----:B------:R-:W-:-:S04]  /*5d30*/  IMAD.WIDE R224, R68, 0x4, R8 ;  /* 0x0000000444e07825 */ /* 0x000fc800078e0208 */
[----:B----4-:R-:W-:-:S04]  /*5d40*/  IMAD.WIDE R16, R39, 0x4, R46 ;  /* 0x0000000427107825 */ /* 0x010fc800078e022e */
[----:B------:R-:W-:Y:S01]  /*5d50*/  IMAD.WIDE R190, R69, 0x4, R8 ;  /* 0x0000000445be7825 */ /* 0x000fe200078e0208 */
[----:B------:R4:W-:Y:S03]  /*5d60*/  STL.64 [R1+0x320], R16 ;  /* 0x0003201001007387 */ /* 0x0009e60000100a00 */
[----:B---3--:R-:W-:Y:S01]  /*5d70*/  IMAD.WIDE R218, R38, 0x4, R46 ;  /* 0x0000000426da7825 */ /* 0x008fe200078e022e */
[----:B------:R-:W-:Y:S03]  /*5d80*/  STL.64 [R1+0x740], R188 ;  /* 0x000740bc01007387 */ /* 0x000fe60000100a00 */
[--C-:B------:R-:W-:Y:S01]  /*5d90*/  IMAD.WIDE R230, R65, 0x4, R8.reuse ;  /* 0x0000000441e67825 */ /* 0x100fe200078e0208 */
[----:B------:R-:W-:Y:S03]  /*5da0*/  STL.64 [R1+0xb60], R188 ;  /* 0x000b60bc01007387 */ /* 0x000fe60000100a00 */
[----:B------:R-:W-:Y:S01]  /*5db0*/  IMAD.WIDE R132, R63, 0x4, R8 ;  /* 0x000000043f847825 */ /* 0x000fe200078e0208 */
[----:B------:R-:W-:Y:S03]  /*5dc0*/  STL.64 [R1+0x578], R218 ;  /* 0x000578da01007387 */ /* 0x000fe60000100a00 */
[----:B----4-:R-:W-:Y:S01]  /*5dd0*/  IMAD.WIDE R16, R31, 0x4, R46 ;  /* 0x000000041f107825 */ /* 0x010fe200078e022e */
[----:B------:R3:W-:Y:S03]  /*5de0*/  STL.64 [R1+0xb68], R218 ;  /* 0x000b68da01007387 */ /* 0x0007e60000100a00 */
[--C-:B------:R-:W-:Y:S01]  /*5df0*/  IMAD.WIDE R162, R62, 0x4, R8.reuse ;  /* 0x000000043ea27825 */ /* 0x100fe200078e0208 */
[----:B------:R-:W-:Y:S03]  /*5e00*/  STL.64 [R1+0x5f0], R168 ;  /* 0x0005f0a801007387 */ /* 0x000fe60000100a00 */
[--C-:B------:R-:W-:Y:S01]  /*5e10*/  IMAD.WIDE R130, R58, 0x4, R8.reuse ;  /* 0x000000043a827825 */ /* 0x100fe200078e0208 */
[----:B------:R4:W-:Y:S03]  /*5e20*/  STL.64 [R1+0xb70], R168 ;  /* 0x000b70a801007387 */ /* 0x0009e60000100a00 */
[----:B------:R-:W-:Y:S01]  /*5e30*/  IMAD.WIDE R216, R59, 0x4, R8 ;  /* 0x000000043bd87825 */ /* 0x000fe200078e0208 */
[----:B------:R-:W-:Y:S03]  /*5e40*/  STL.64 [R1+0x640], R152 ;  /* 0x0006409801007387 */ /* 0x000fe60000100a00 */
[----:B---3--:R-:W-:Y:S01]  /*5e50*/  IMAD.WIDE R218, R35, 0x4, R46 ;  /* 0x0000000423da7825 */ /* 0x008fe200078e022e */
[----:B------:R-:W-:Y:S03]  /*5e60*/  STL.64 [R1+0xb78], R152 ;  /* 0x000b789801007387 */ /* 0x000fe60000100a00 */
[--C-:B------:R-:W-:Y:S01]  /*5e70*/  IMAD.WIDE R186, R60, 0x4, R8.reuse ;  /* 0x000000043cba7825 */ /* 0x100fe200078e0208 */
[----:B------:R-:W-:Y:S03]  /*5e80*/  STL.64 [R1+0x6b8], R120 ;  /* 0x0006b87801007387 */ /* 0x000fe60000100a00 */
[--C-:B----4-:R-:W-:Y:S01]  /*5e90*/  IMAD.WIDE R168, R56, 0x4, R8.reuse ;  /* 0x0000000438a87825 */ /* 0x110fe200078e0208 */
[----:B------:R3:W-:Y:S03]  /*5ea0*/  STL.64 [R1+0xb80], R120 ;  /* 0x000b807801007387 */ /* 0x0007e60000100a00 */
[--C-:B------:R-:W-:Y:S01]  /*5eb0*/  IMAD.WIDE R226, R55, 0x4, R8.reuse ;  /* 0x0000000437e27825 */ /* 0x100fe200078e0208 */
[----:B------:R-:W-:Y:S03]  /*5ec0*/  STL.64 [R1+0x1c8], R218 ;  /* 0x0001c8da01007387 */ /* 0x000fe60000100a00 */
[--C-:B------:R-:W-:Y:S01]  /*5ed0*/  IMAD.WIDE R158, R54, 0x4, R8.reuse ;  /* 0x00000004369e7825 */ /* 0x100fe200078e0208 */
[----:B------:R4:W-:Y:S03]  /*5ee0*/  STL.64 [R1+0xc30], R218 ;  /* 0x000c30da01007387 */ /* 0x0009e60000100a00 */
[--C-:B------:R-:W-:Y:S01]  /*5ef0*/  IMAD.WIDE R126, R50, 0x4, R8.reuse ;  /* 0x00000004327e7825 */ /* 0x100fe200078e0208 */
[----:B------:R5:W-:Y:S03]  /*5f00*/  STL.64 [R1+0x310], R16 ;  /* 0x0003101001007387 */ /* 0x000be60000100a00 */
[--C-:B---3--:R-:W-:Y:S01]  /*5f10*/  IMAD.WIDE R120, R64, 0x4, R8.reuse ;  /* 0x0000000440787825 */ /* 0x108fe200078e0208 */
[----:B------:R-:W-:Y:S03]  /*5f20*/  STL.64 [R1+0x708], R236 ;  /* 0x000708ec01007387 */ /* 0x000fe60000100a00 */
[----:B------:R-:W-:Y:S01]  /*5f30*/  IMAD.WIDE R212, R51, 0x4, R8 ;  /* 0x0000000433d47825 */ /* 0x000fe200078e0208 */
[----:B------:R-:W-:Y:S01]  /*5f40*/  STL.64 [R1+0xb88], R236 ;  /* 0x000b88ec01007387 */ /* 0x000fe20000100a00 */
[----:B----4-:R-:W-:-:S02]  /*5f50*/  MOV R218, R88 ;  /* 0x0000005800da7202 */ /* 0x010fc40000000f00 */
[----:B------:R-:W-:Y:S01]  /*5f60*/  IMAD.WIDE R184, R52, 0x4, R8 ;  /* 0x0000000434b87825 */ /* 0x000fe200078e0208 */
[----:B------:R-:W-:Y:S03]  /*5f70*/  STL.64 [R1+0x748], R206 ;  /* 0x000748ce01007387 */ /* 0x000fe60000100a00 */
[----:B-----5:R-:W-:Y:S01]  /*5f80*/  IMAD.WIDE R16, R25, 0x4, R46 ;  /* 0x0000000419107825 */ /* 0x020fe200078e022e */
[----:B------:R3:W-:Y:S03]  /*5f90*/  STL.64 [R1+0xb90], R206 ;  /* 0x000b90ce01007387 */ /* 0x0007e60000100a00 */
[--C-:B------:R-:W-:Y:S01]  /*5fa0*/  IMAD.WIDE R188, R48, 0x4, R8.reuse ;  /* 0x0000000430bc7825 */ /* 0x100fe200078e0208 */
[----:B------:R-:W-:Y:S03]  /*5fb0*/  STL.64 [R1+0x548], R156 ;  /* 0x0005489c01007387 */ /* 0x000fe60000100a00 */
[--C-:B------:R-:W-:Y:S01]  /*5fc0*/  IMAD.WIDE R136, R45, 0x4, R8.reuse ;  /* 0x000000042d887825 */ /* 0x100fe200078e0208 */
[----:B------:R4:W-:Y:S03]  /*5fd0*/  STL.64 [R1+0xb98], R156 ;  /* 0x000b989c01007387 */ /* 0x0009e60000100a00 */
[--C-:B------:R-:W-:Y:S01]  /*5fe0*/  IMAD.WIDE R154, R44, 0x4, R8.reuse ;  /* 0x000000042c9a7825 */ /* 0x100fe200078e0208 */
[----:B------:R-:W-:Y:S03]  /*5ff0*/  STL.64 [R1+0x5e8], R234 ;  /* 0x0005e8ea01007387 */ /* 0x000fe60000100a00 */
[--C-:B---3--:R-:W-:Y:S01]  /*6000*/  IMAD.WIDE R206, R72, 0x4, R8.reuse ;  /* 0x0000000448ce7825 */ /* 0x108fe200078e0208 */
[----:B------:R3:W-:Y:S03]  /*6010*/  STL.64 [R1+0xba0], R234 ;  /* 0x000ba0ea01007387 */ /* 0x0007e60000100a00 */
[--C-:B------:R-:W-:Y:S01]  /*6020*/  IMAD.WIDE R122, R43, 0x4, R8.reuse ;  /* 0x000000042b7a7825 */ /* 0x100fe200078e0208 */
[----:B------:R-:W-:Y:S03]  /*6030*/  STL.64 [R1+0x668], R148 ;  /* 0x0006689401007387 */ /* 0x000fe60000100a00 */
[--C-:B----4-:R-:W-:Y:S01]  /*6040*/  IMAD.WIDE R156, R53, 0x4, R8.reuse ;  /* 0x00000004359c7825 */ /* 0x110fe200078e0208 */
[----:B------:R-:W-:Y:S03]  /*6050*/  STL.64 [R1+0xba8], R148 ;  /* 0x000ba89401007387 */ /* 0x000fe60000100a00 */
[--C-:B------:R-:W-:Y:S01]  /*6060*/  IMAD.WIDE R208, R42, 0x4, R8.reuse ;  /* 0x000000042ad07825 */ /* 0x100fe200078e0208 */
[----:B------:R-:W-:Y:S03]  /*6070*/  STL.64 [R1+0x6c0], R116 ;  /* 0x0006c07401007387 */ /* 0x000fe60000100a00 */
[--C-:B---3--:R-:W-:Y:S01]  /*6080*/  IMAD.WIDE R234, R80, 0x4, R8.reuse ;  /* 0x0000000450ea7825 */ /* 0x108fe200078e0208 */
[----:B------:R-:W-:Y:S03]  /*6090*/  STL.64 [R1+0xbb0], R116 ;  /* 0x000bb07401007387 */ /* 0x000fe60000100a00 */
[--C-:B------:R-:W-:Y:S01]  /*60a0*/  IMAD.WIDE R152, R41, 0x4, R8.reuse ;  /* 0x0000000429987825 */ /* 0x100fe200078e0208 */
[----:B------:R3:W-:Y:S03]  /*60b0*/  STL.64 [R1+0x188], R16 ;  /* 0x0001881001007387 */ /* 0x0007e60000100a00 */
[--C-:B------:R-:W-:Y:S01]  /*60c0*/  IMAD.WIDE R180, R40, 0x4, R8.reuse ;  /* 0x0000000428b47825 */ /* 0x100fe200078e0208 */
[----:B------:R-:W-:Y:S03]  /*60d0*/  STL.64 [R1+0x710], R210 ;  /* 0x000710d201007387 */ /* 0x000fe60000100a00 */
[--C-:B------:R-:W-:Y:S01]  /*60e0*/  IMAD.WIDE R124, R38, 0x4, R8.reuse ;  /* 0x00000004267c7825 */ /* 0x100fe200078e0208 */
[----:B------:R4:W-:Y:S03]  /*60f0*/  STL.64 [R1+0xbb8], R210 ;  /* 0x000bb8d201007387 */ /* 0x0009e60000100a00 */
[----:B------:R-:W-:-:S04]  /*6100*/  IMAD.WIDE R202, R37, 0x4, R8 ;  /* 0x0000000425ca7825 */ /* 0x000fc800078e0208 */
[----:B---3--:R-:W-:-:S04]  /*6110*/  IMAD.WIDE R16, R13, 0x4, R46 ;  /* 0x000000040d107825 */ /* 0x008fc800078e022e */
[--C-:B------:R-:W-:Y:S01]  /*6120*/  IMAD.WIDE R150, R36, 0x4, R8.reuse ;  /* 0x0000000424967825 */ /* 0x100fe200078e0208 */
[----:B------:R3:W-:Y:S03]  /*6130*/  STL.64 [R1+0x2e0], R16 ;  /* 0x0002e01001007387 */ /* 0x0007e60000100a00 */
[--C-:B----4-:R-:W-:Y:S01]  /*6140*/  IMAD.WIDE R210, R61, 0x4, R8.reuse ;  /* 0x000000043dd27825 */ /* 0x110fe200078e0208 */
[----:B------:R-:W-:Y:S03]  /*6150*/  STL.64 [R1+0x750], R182 ;  /* 0x000750b601007387 */ /* 0x000fe60000100a00 */
[--C-:B------:R-:W-:Y:S01]  /*6160*/  IMAD.WIDE R118, R32, 0x4, R8.reuse ;  /* 0x0000000420767825 */ /* 0x100fe200078e0208 */
[----:B------:R4:W-:Y:S03]  /*6170*/  STL.64 [R1+0xbc0], R182 ;  /* 0x000bc0b601007387 */ /* 0x0009e60000100a00 */
[--C-:B------:R-:W-:Y:S01]  /*6180*/  IMAD.WIDE R204, R33, 0x4, R8.reuse ;  /* 0x0000000421cc7825 */ /* 0x100fe200078e0208 */
[----:B------:R-:W-:Y:S03]  /*6190*/  STL.64 [R1+0x540], R214 ;  /* 0x000540d601007387 */ /* 0x000fe60000100a00 */
[--C-:B---3--:R-:W-:Y:S01]  /*61a0*/  IMAD.WIDE R16, R81, 0x4, R8.reuse ;  /* 0x0000000451107825 */ /* 0x108fe200078e0208 */
        /* <DEDUP_REMOVED lines=8> */
[----:B------:R4:W-:Y:S01]  /*6230*/  STL.64 [R1+0xbd8], R144 ;  /* 0x000bd89001007387 */ /* 0x0009e20000100a00 */
[----:B------:R-:W5:Y:S02]  /*6240*/  LDC R27, c[0x0][0x230] ;  /* 0x00008c00ff1b7b82 */ /* 0x000f640000000800 */
[--C-:B------:R-:W-:Y:S01]  /*6250*/  IMAD.WIDE R146, R26, 0x4, R8.reuse ;  /* 0x000000041a927825 */ /* 0x100fe200078e0208 */
[----:B------:R-:W-:Y:S03]  /*6260*/  STL.64 [R1+0x6c8], R18 ;  /* 0x0006c81201007387 */ /* 0x000fe60000100a00 */
[--C-:B---3--:R-:W-:Y:S01]  /*6270*/  IMAD.WIDE R172, R39, 0x4, R8.reuse ;  /* 0x0000000427ac7825 */ /* 0x108fe200078e0208 */
[----:B------:R3:W-:Y:S01]  /*6280*/  STL.64 [R1+0xbe0], R18 ;  /* 0x000be01201007387 */ /* 0x0007e20000100a00 */
[----:B------:R-:W5:Y:S02]  /*6290*/  LDC R26, c[0x0][0x230] ;  /* 0x00008c00ff1a7b82 */ /* 0x000f640000000800 */
        /* <DEDUP_REMOVED lines=9> */
[----:B------:R3:W-:Y:S01]  /*6330*/  STL.64 [R1+0xbf0], R174 ;  /* 0x000bf0ae01007387 */ /* 0x0007e20000100a00 */
[----:B------:R-:W4:Y:S02]  /*6340*/  LDC R24, c[0x0][0x230] ;  /* 0x00008c00ff187b82 */ /* 0x000f240000000800 */
[----:B------:R-:W-:Y:S01]  /*6350*/  IMAD R82, R28, 0x6, RZ ;  /* 0x000000061c527824 */ /* 0x000fe200078e02ff */
[----:B------:R-:W-:Y:S01]  /*6360*/  STL.64 [R1+0x3a0], R234 ;  /* 0x0003a0ea01007387 */ /* 0x000fe20000100a00 */
[----:B------:R-:W-:-:S03]  /*6370*/  IMAD.WIDE R116, R13, 0x4, R8 ;  /* 0x000000040d747825 */ /* 0x000fc600078e0208 */
[----:B------:R1:W-:Y:S01]  /*6380*/  STL.64 [R1+0xbf8], R234 ;  /* 0x000bf8ea01007387 */ /* 0x0003e20000100a00 */
[----:B------:R-:W-:-:S03]  /*6390*/  IMAD.WIDE R238, R12, 0x4, R8 ;  /* 0x000000040cee7825 */ /* 0x000fc600078e0208 */
[----:B------:R-:W-:Y:S01]  /*63a0*/  STL.64 [R1+0x4c8], R160 ;  /* 0x0004c8a001007387 */ /* 0x000fe20000100a00 */
[----:B---3--:R-:W-:-:S03]  /*63b0*/  IMAD.WIDE R174, R57, 0x4, R8 ;  /* 0x0000000439ae7825 */ /* 0x008fc600078e0208 */
[----:B------:R-:W-:Y:S01]  /*63c0*/  STL.64 [R1+0xc00], R160 ;  /* 0x000c00a001007387 */ /* 0x000fe20000100a00 */
[----:B------:R-:W-:-:S03]  /*63d0*/  IMAD.WIDE R16, R11, 0x4, R8 ;  /* 0x000000040b107825 */ /* 0x000fc600078e0208 */
[----:B------:R-:W-:Y:S01]  /*63e0*/  STL.64 [R1+0x5a8], R170 ;  /* 0x0005a8aa01007387 */ /* 0x000fe20000100a00 */
[----:B-1----:R-:W-:-:S03]  /*63f0*/  IMAD.WIDE R234, R76, 0x4, R8 ;  /* 0x000000044cea7825 */ /* 0x002fc600078e0208 */
[----:B------:R-:W-:Y:S01]  /*6400*/  STL.64 [R1+0xc08], R170 ;  /* 0x000c08aa01007387 */ /* 0x000fe20000100a00 */
[----:B------:R-:W-:-:S03]  /*6410*/  IMAD.WIDE R142, R10, 0x4, R8 ;  /* 0x000000040a8e7825 */ /* 0x000fc600078e0208 */
[----:B------:R-:W-:Y:S01]  /*6420*/  STL.64 [R1+0x618], R138 ;  /* 0x0006188a01007387 */ /* 0x000fe20000100a00 */
[----:B------:R-:W-:-:S03]  /*6430*/  IMAD.WIDE R20, R2, 0x4, R8 ;  /* 0x0000000402147825 */ /* 0x000fc600078e0208 */
[----:B------:R-:W-:Y:S01]  /*6440*/  STL.64 [R1+0xc10], R138 ;  /* 0x000c108a01007387 */ /* 0x000fe20000100a00 */
[----:B------:R-:W-:Y:S02]  /*6450*/  IMAD.WIDE R196, R4, 0x4, R8 ;  /* 0x0000000404c47825 */ /* 0x000fe400078e0208 */
[----:B------:R-:W1:Y:S01]  /*6460*/  LDC R4, c[0x0][0x230] ;  /* 0x00008c00ff047b82 */ /* 0x000e620000000800 */
[----:B------:R-:W-:Y:S01]  /*6470*/  STL.64 [R1+0x248], R234 ;  /* 0x000248ea01007387 */ /* 0x000fe20000100a00 */
[----:B------:R-:W-:-:S03]  /*6480*/  IMAD.WIDE R14, R82, 0x4, R198 ;  /* 0x00000004520e7825 */ /* 0x000fc600078e02c6 */
[----:B------:R3:W-:Y:S01]  /*6490*/  STL.64 [R1+0xc38], R234 ;  /* 0x000c38ea01007387 */ /* 0x0007e20000100a00 */
[----:B------:R-:W-:-:S03]  /*64a0*/  IMAD.WIDE R12, R82, 0x4, R22 ;  /* 0x00000004520c7825 */ /* 0x000fc600078e0216 */
[----:B------:R-:W-:Y:S01]  /*64b0*/  STL.64 [R1+0x6a0], R228 ;  /* 0x0006a0e401007387 */ /* 0x000fe20000100a00 */
[----:B--2---:R-:W-:Y:S02]  /*64c0*/  VIADD R2, R83, 0xfffffff1 ;  /* 0xfffffff153027836 */ /* 0x004fe40000000000 */
[C---:B------:R-:W-:Y:S01]  /*64d0*/  IMAD R32, R28.reuse, 0xe, RZ ;  /* 0x0000000e1c207824 */ /* 0x040fe200078e02ff */
[----:B------:R2:W-:Y:S01]  /*64e0*/  STL.64 [R1+0xc18], R228 ;  /* 0x000c18e401007387 */ /* 0x0005e20000100a00 */
[----:B------:R-:W-:Y:S02]  /*64f0*/  IMAD R36, R28, 0x12, RZ ;  /* 0x000000121c247824 */ /* 0x000fe400078e02ff */
[C---:B------:R-:W-:Y:S01]  /*6500*/  IMAD.WIDE R30, R32.reuse, 0x4, R198 ;  /* 0x00000004201e7825 */ /* 0x040fe200078e02c6 */
[----:B------:R-:W-:Y:S01]  /*6510*/  STL.64 [R1+0x700], R192 ;  /* 0x000700c001007387 */ /* 0x000fe20000100a00 */
[----:B---3--:R-:W-:Y:S02]  /*6520*/  MOV R234, R218 ;  /* 0x000000da00ea7202 */ /* 0x008fe40000000f00 */
[----:B------:R-:W-:Y:S01]  /*6530*/  IMAD.WIDE R32, R32, 0x4, R22 ;  /* 0x0000000420207825 */ /* 0x000fe200078e0216 */
[----:B------:R-:W-:Y:S03]  /*6540*/  STL.64 [R1+0xc20], R192 ;  /* 0x000c20c001007387 */ /* 0x000fe60000100a00 */
[----:B------:R-:W-:Y:S01]  /*6550*/  IMAD R40, R28, 0x16, RZ ;  /* 0x000000161c287824 */ /* 0x000fe200078e02ff */
[----:B------:R-:W-:Y:S01]  /*6560*/  STL.64 [R1+0x358], R128 ;  /* 0x0003588001007387 */ /* 0x000fe20000100a00 */
[----:B--2---:R-:W-:-:S02]  /*6570*/  IMAD.WIDE R228, R25, 0x4, R8 ;  /* 0x0000000419e47825 */ /* 0x004fc400078e0208 */
[----:B------:R-:W2:Y:S01]  /*6580*/  LDC R25, c[0x0][0x230] ;  /* 0x00008c00ff197b82 */ /* 0x000ea20000000800 */
[----:B------:R3:W-:Y:S01]  /*6590*/  STL.64 [R1+0xc28], R128 ;  /* 0x000c288001007387 */ /* 0x0007e20000100a00 */
[----:B------:R-:W-:-:S03]  /*65a0*/  IMAD.WIDE R38, R40, 0x4, R198 ;  /* 0x0000000428267825 */ /* 0x000fc600078e02c6 */
[----:B------:R-:W-:Y:S01]  /*65b0*/  STL.64 [R1+0x3e0], R206 ;  /* 0x0003e0ce01007387 */ /* 0x000fe20000100a00 */
[----:B------:R-:W-:-:S03]  /*65c0*/  IMAD.WIDE R40, R40, 0x4, R22 ;  /* 0x0000000428287825 */ /* 0x000fc600078e0216 */
[----:B------:R-:W-:Y:S01]  /*65d0*/  STL.64 [R1+0x430], R194 ;  /* 0x000430c201007387 */ /* 0x000fe20000100a00 */
[C---:B------:R-:W-:Y:S02]  /*65e0*/  IMAD R44, R28.reuse, 0x1a, RZ ;  /* 0x0000001a1c2c7824 */ /* 0x040fe400078e02ff */
[----:B------:R-:W-:Y:S01]  /*65f0*/  IMAD R48, R28, 0x1e, RZ ;  /* 0x0000001e1c307824 */ /* 0x000fe200078e02ff */
[----:B------:R-:W-:Y:S01]  /*6600*/  STL.64 [R1+0x538], R166 ;  /* 0x000538a601007387 */ /* 0x000fe20000100a00 */
[----:B---3--:R-:W-:-:S03]  /*6610*/  IMAD.WIDE R128, R35, 0x4, R8 ;  /* 0x0000000423807825 */ /* 0x008fc600078e0208 */
[----:B------:R-:W-:Y:S01]  /*6620*/  STL.64 [R1+0x5d0], R134 ;  /* 0x0005d08601007387 */ /* 0x000fe20000100a00 */
[----:B------:R-:W-:Y:S02]  /*6630*/  IMAD.WIDE R8, R6, 0x4, R8 ;  /* 0x0000000406087825 */ /* 0x000fe400078e0208 */
[----:B------:R-:W3:Y:S01]  /*6640*/  LDC R6, c[0x0][0x230] ;  /* 0x00008c00ff067b82 */ /* 0x000ee20000000800 */
[----:B------:R-:W-:Y:S01]  /*6650*/  STL.64 [R1+0x670], R224 ;  /* 0x000670e001007387 */ /* 0x000fe20000100a00 */
[----:B------:R-:W-:-:S03]  /*6660*/  IMAD.WIDE R34, R36, 0x4, R198 ;  /* 0x0000000424227825 */ /* 0x000fc600078e02c6 */
        /* <DEDUP_REMOVED lines=51> */
[----:B------:R-:W-:Y:S02]  /*69a0*/  IMAD.SHL.U32 R161, R252, 0x4, RZ ;  /* 0x00000004fca17824 */ /* 0x000fe400078e00ff */
[C---:B------:R-:W-:Y:S01]  /*69b0*/  IMAD.WIDE R78, R80.reuse, 0x4, R198 ;  /* 0x00000004504e7825 */ /* 0x040fe200078e02c6 */
[----:B------:R-:W-:Y:S03]  /*69c0*/  STL.64 [R1+0x1d8], R152 ;  /* 0x0001d89801007387 */ /* 0x000fe60000100a00 */
[----:B------:R-:W-:Y:S01]  /*69d0*/  IMAD.WIDE R80, R80, 0x4, R22 ;  /* 0x0000000450507825 */ /* 0x000fe200078e0216 */
[----:B------:R-:W-:Y:S03]  /*69e0*/  STL.64 [R1+0x5c8], R180 ;  /* 0x0005c8b401007387 */ /* 0x000fe60000100a00 */
[----:B------:R-:W-:Y:S01]  /*69f0*/  IMAD R88, R28, 0xf, RZ ;  /* 0x0000000f1c587824 */ /* 0x000fe200078e02ff */
[----:B------:R-:W-:Y:S01]  /*6a00*/  STL.64 [R1+0x318], R172 ;  /* 0x000318ac01007387 */ /* 0x000fe20000100a00 */
[----:B------:R-:W-:-:S02]  /*6a10*/  IMAD.MOV.U32 R219, RZ, RZ, R89 ;  /* 0x000000ffffdb7224 */ /* 0x000fc400078e0059 */
[C---:B------:R-:W-:Y:S01]  /*6a20*/  IMAD.WIDE R86, R88.reuse, 0x4, R198 ;  /* 0x0000000458567825 */ /* 0x040fe200078e02c6 */
[----:B------:R-:W-:Y:S03]  /*6a30*/  STL.64 [R1+0x3b8], R124 ;  /* 0x0003b87c01007387 */ /* 0x000fe60000100a00 */
[----:B------:R-:W-:Y:S01]  /*6a40*/  IMAD.WIDE R88, R88, 0x4, R22 ;  /* 0x0000000458587825 */ /* 0x000fe200078e0216 */
[----:B------:R-:W-:Y:S03]  /*6a50*/  STL.64 [R1+0x400], R202 ;  /* 0x000400ca01007387 */ /* 0x000fe60000100a00 */
[----:B------:R-:W-:Y:S01]  /*6a60*/  IMAD.MOV.U32 R164, RZ, RZ, R90 ;  /* 0x000000ffffa47224 */ /* 0x000fe200078e005a */
[----:B------:R-:W-:Y:S01]  /*6a70*/  STL.64 [R1+0x458], R150 ;  /* 0x0004589601007387 */ /* 0x000fe20000100a00 */
[----:B------:R-:W-:-:S02]  /*6a80*/  IMAD.MOV.U32 R165, RZ, RZ, R91 ;  /* 0x000000ffffa57224 */ /* 0x000fc400078e005b */
[C---:B------:R-:W-:Y:S01]  /*6a90*/  IMAD.WIDE R90, R92.reuse, 0x4, R198 ;  /* 0x000000045c5a7825 */ /* 0x040fe200078e02c6 */
[----:B------:R-:W-:Y:S03]  /*6aa0*/  STL.64 [R1+0x4c0], R118 ;  /* 0x0004c07601007387 */ /* 0x000fe60000100a00 */
[----:B------:R-:W-:Y:S01]  /*6ab0*/  IMAD.WIDE R92, R92, 0x4, R22 ;  /* 0x000000045c5c7825 */ /* 0x000fe200078e0216 */
[----:B------:R-:W-:Y:S03]  /*6ac0*/  STL.64 [R1+0x4e0], R204 ;  /* 0x0004e0cc01007387 */ /* 0x000fe60000100a00 */
[C---:B------:R-:W-:Y:S01]  /*6ad0*/  IMAD.WIDE R170, R250.reuse, 0x4, R198 ;  /* 0x00000004faaa7825 */ /* 0x040fe200078e02c6 */
[----:B------:R-:W-:Y:S03]  /*6ae0*/  STL.64 [R1+0x1c0], R128 ;  /* 0x0001c08001007387 */ /* 0x000fe60000100a00 */
[----:B------:R-:W-:Y:S01]  /*6af0*/  IMAD.WIDE R250, R250, 0x4, R22 ;  /* 0x00000004fafa7825 */ /* 0x000fe200078e0216 */
[----:B------:R-:W-:Y:S03]  /*6b00*/  STL.64 [R1+0x500], R178 ;  /* 0x000500b201007387 */ /* 0x000fe60000100a00 */
[----:B------:R-:W-:Y:S01]  /*6b10*/  IMAD.MOV.U32 R235, RZ, RZ, R219 ;  /* 0x000000ffffeb7224 */ /* 0x000fe200078e00db */
[----:B------:R-:W-:Y:S04]  /*6b20*/  STL.64 [R1+0x308], R182 ;  /* 0x000308b601007387 */ /* 0x000fe80000100a00 */
        /* <DEDUP_REMOVED lines=10> */
[----:B------:R5:W-:Y:S04]  /*6bd0*/  STL.64 [R1+0x470], R8 ;  /* 0x0004700801007387 */ /* 0x000be80000100a00 */
[----:B------:R-:W-:Y:S04]  /*6be0*/  LDGSTS.E [R5+0x600], desc[UR8][R14.64], !P4 ;  /* 0x006000000e057fae */ /* 0x000fe8000e121848 */
[----:B------:R-:W-:Y:S01]  /*6bf0*/  LDGSTS.E [R5+0x680], desc[UR8][R12.64], !P4 ;  /* 0x006800000c057fae */ /* 0x000fe2000e121848 */
[----:B------:R-:W-:-:S02]  /*6c00*/  ISETP.GE.U32.AND P4, PT, R2, 0x7fffffb2, PT ;  /* 0x7fffffb20200780c */ /* 0x000fc40003f86070 */
[----:B------:R-:W-:Y:S01]  /*6c10*/  IADD3 R2, R84, -0x13, RZ ;  /* 0xffffffed54027810 */ /* 0x000fe20007ffe0ff */
[C---:B-----5:R-:W-:Y:S01]  /*6c20*/  IMAD R8, R28.reuse, 0xa, RZ ;  /* 0x0000000a1c087824 */ /* 0x060fe200078e02ff */
[----:B------:R-:W-:Y:S01]  /*6c30*/  STL.64 [R1+0x438], R142 ;  /* 0x0004388e01007387 */ /* 0x000fe20000100a00 */
[----:B------:R-:W-:Y:S02]  /*6c40*/  IMAD R84, R28, 0xb, RZ ;  /* 0x0000000b1c547824 */ /* 0x000fe400078e02ff */
[C---:B------:R-:W-:Y:S01]  /*6c50*/  IMAD.WIDE R10, R8.reuse, 0x4, R198 ;  /* 0x00000004080a7825 */ /* 0x040fe200078e02c6 */
[----:B------:R-:W-:Y:S03]  /*6c60*/  STL.64 [R1+0x460], R20 ;  /* 0x0004601401007387 */ /* 0x000fe60000100a00 */
[----:B------:R-:W-:Y:S01]  /*6c70*/  IMAD.WIDE R8, R8, 0x4, R22 ;  /* 0x0000000408087825 */ /* 0x000fe200078e0216 */
[----:B------:R-:W-:Y:S03]  /*6c80*/  LDGSTS.E [R5+0xa00], desc[UR8][R10.64], !P5 ;  /* 0x00a000000a057fae */ /* 0x000fe6000e921848 */
[----:B------:R-:W-:Y:S01]  /*6c90*/  IMAD.WIDE R82, R84, 0x4, R198 ;  /* 0x0000000454527825 */ /* 0x000fe200078e02c6 */
[----:B------:R-:W-:Y:S01]  /*6ca0*/  LDGSTS.E [R5+0xa80], desc[UR8][R8.64], !P5 ;  /* 0x00a8000008057fae */ /* 0x000fe2000e921848 */
[----:B------:R-:W-:-:S02]  /*6cb0*/  ISETP.GE.U32.AND P5, PT, R2, 0x7fffffae, PT ;  /* 0x7fffffae0200780c */ /* 0x000fc40003fa6070 */
[----:B------:R-:W-:Y:S01]  /*6cc0*/  VIADD R2, R85, 0xffffffe9 ;  /* 0xffffffe955027836 */ /* 0x000fe20000000000 */
[----:B------:R-:W-:Y:S01]  /*6cd0*/  LDGSTS.E [R5+0xe00], desc[UR8][R30.64], !P4 ;  /* 0x00e000001e057fae */ /* 0x000fe2000e121848 */
[----:B------:R-:W-:-:S03]  /*6ce0*/  IMAD.WIDE R84, R84, 0x4, R22 ;  /* 0x0000000454547825 */ /* 0x000fc600078e0216 */
[----:B------:R-:W-:Y:S01]  /*6cf0*/  LDGSTS.E [R5+0xe80], desc[UR8][R32.64], !P4 ;  /* 0x00e8000020057fae */ /* 0x000fe2000e121848 */
[----:B------:R-:W-:Y:S01]  /*6d00*/  ISETP.GE.U32.AND P4, PT, R2, 0x7fffffaa, PT ;  /* 0x7fffffaa0200780c */ /* 0x000fe20003f86070 */
[----:B-1----:R-:W-:Y:S02]  /*6d10*/  VIADD R2, R4, 0xffffffe5 ;  /* 0xffffffe504027836 */ /* 0x002fe40000000000 */
[----:B------:R-:W1:Y:S01]  /*6d20*/  LDC R4, c[0x0][0x230] ;  /* 0x00008c00ff047b82 */ /* 0x000e620000000800 */
[----:B------:R-:W-:Y:S04]  /*6d30*/  STL.64 [R1+0x468], R196 ;  /* 0x000468c401007387 */ /* 0x000fe80000100a00 */
[----:B------:R-:W-:Y:S04]  /*6d40*/  LDGSTS.E [R5+0x1200], desc[UR8][R34.64], !P5 ;  /* 0x0120000022057fae */ /* 0x000fe8000e921848 */
[----:B------:R-:W-:Y:S01]  /*6d50*/  LDGSTS.E [R5+0x1280], desc[UR8][R36.64], !P5 ;  /* 0x0128000024057fae */ /* 0x000fe2000e921848 */
[----:B------:R-:W-:-:S02]  /*6d60*/  ISETP.GE.U32.AND P5, PT, R2, 0x7fffffa6, PT ;  /* 0x7fffffa60200780c */ /* 0x000fc40003fa6070 */
[----:B---3--:R-:W-:Y:S01]  /*6d70*/  IADD3 R2, R6, -0x1f, RZ ;  /* 0xffffffe106027810 */ /* 0x008fe20007ffe0ff */
[----:B------:R-:W-:Y:S01]  /*6d80*/  LDGSTS.E [R5+0x1600], desc[UR8][R38.64], !P4 ;  /* 0x0160000026057fae */ /* 0x000fe2000e121848 */
[----:B------:R-:W3:Y:S03]  /*6d90*/  LDC R6, c[0x0][0x230] ;  /* 0x00008c00ff067b82 */ /* 0x000ee60000000800 */
[----:B------:R-:W-:Y:S01]  /*6da0*/  LDGSTS.E [R5+0x1680], desc[UR8][R40.64], !P4 ;  /* 0x0168000028057fae */ /* 0x000fe2000e121848 */
[----:B------:R-:W-:Y:S01]  /*6db0*/  ISETP.GE.U32.AND P4, PT, R2, 0x7fffffa2, PT ;  /* 0x7fffffa20200780c */ /* 0x000fe20003f86070 */
[----:B----4-:R-:W-:Y:S02]  /*6dc0*/  VIADD R2, R24, 0xffffffdd ;  /* 0xffffffdd18027836 */ /* 0x010fe40000000000 */
[----:B------:R-:W-:Y:S01]  /*6dd0*/  STL.64 [R1], R170 ;  /* 0x000000aa01007387 */ /* 0x000fe20000100a00 */
[----:B------:R-:W4:Y:S03]  /*6de0*/  LDC R24, c[0x0][0x230] ;  /* 0x00008c00ff187b82 */ /* 0x000f260000000800 */
[----:B------:R-:W-:Y:S04]  /*6df0*/  LDGSTS.E [R5+0x1a00], desc[UR8][R42.64], !P5 ;  /* 0x01a000002a057fae */ /* 0x000fe8000e921848 */
[----:B------:R-:W-:Y:S01]  /*6e00*/  LDGSTS.E [R5+0x1a80], desc[UR8][R44.64], !P5 ;  /* 0x01a800002c057fae */ /* 0x000fe2000e921848 */
[----:B------:R-:W-:Y:S01]  /*6e10*/  ISETP.GE.U32.AND P5, PT, R2, 0x7fffff9e, PT ;  /* 0x7fffff9e0200780c */ /* 0x000fe20003fa6070 */
[----:B--2---:R-:W-:-:S02]  /*6e20*/  VIADD R2, R25, 0xffffffd9 ;  /* 0xffffffd919027836 */ /* 0x004fc40000000000 */
[----:B------:R-:W-:Y:S01]  /*6e30*/  LDGSTS.E [R5+0x1e00], desc[UR8][R46.64], !P4 ;  /* 0x01e000002e057fae */ /* 0x000fe2000e121848 */
[----:B------:R-:W2:Y:S03]  /*6e40*/  LDC R25, c[0x0][0x230] ;  /* 0x00008c00ff197b82 */ /* 0x000ea60000000800 */
[----:B------:R-:W-:Y:S01]  /*6e50*/  LDGSTS.E [R5+0x1e80], desc[UR8][R48.64], !P4 ;  /* 0x01e8000030057fae */ /* 0x000fe2000e121848 */
[----:B------:R-:W-:Y:S02]  /*6e60*/  ISETP.GE.U32.AND P4, PT, R2, 0x7fffff9a, PT ;  /* 0x7fffff9a0200780c */ /* 0x000fe40003f86070 */
[----:B-1----:R-:W-:Y:S02]  /*6e70*/  IADD3 R2, R4, -0x2b, RZ ;  /* 0xffffffd504027810 */ /* 0x002fe40007ffe0ff */
[----:B------:R-:W1:Y:S01]  /*6e80*/  LDC R4, c[0x0][0x230] ;  /* 0x00008c00ff047b82 */ /* 0x000e620000000800 */
[----:B------:R-:W-:Y:S04]  /*6e90*/  LDGSTS.E [R5+0x2200], desc[UR8][R50.64], !P5 ;  /* 0x0220000032057fae */ /* 0x000fe8000e921848 */
[----:B------:R-:W-:Y:S01]  /*6ea0*/  LDGSTS.E [R5+0x2280], desc[UR8][R52.64], !P5 ;  /* 0x0228000034057fae */ /* 0x000fe2000e921848 */
[----:B------:R-:W-:Y:S01]  /*6eb0*/  ISETP.GE.U32.AND P5, PT, R2, 0x7fffff96, PT ;  /* 0x7fffff960200780c */ /* 0x000fe20003fa6070 */
[----:B---3--:R-:W-:-:S02]  /*6ec0*/  VIADD R2, R6, 0xffffffd1 ;  /* 0xffffffd106027836 */ /* 0x008fc40000000000 */
[----:B------:R-:W-:Y:S01]  /*6ed0*/  LDGSTS.E [R5+0x2600], desc[UR8][R54.64], !P4 ;  /* 0x0260000036057fae */ /* 0x000fe2000e121848 */
[----:B------:R-:W3:Y:S03]  /*6ee0*/  LDC R6, c[0x0][0x230] ;  /* 0x00008c00ff067b82 */ /* 0x000ee60000000800 */
[----:B------:R-:W-:Y:S01]  /*6ef0*/  LDGSTS.E [R5+0x2680], desc[UR8][R56.64], !P4 ;  /* 0x0268000038057fae */ /* 0x000fe2000e121848 */
[----:B------:R-:W-:Y:S01]  /*6f00*/  ISETP.GE.U32.AND P4, PT, R2, 0x7fffff92, PT ;  /* 0x7fffff920200780c */ /* 0x000fe20003f86070 */
[----:B----4-:R-:W-:-:S03]  /*6f10*/  VIADD R2, R24, 0xffffffcd ;  /* 0xffffffcd18027836 */ /* 0x010fc60000000000 */
[----:B------:R-:W4:Y:S01]  /*6f20*/  LDC R24, c[0x0][0x230] ;  /* 0x00008c00ff187b82 */ /* 0x000f220000000800 */
[----:B------:R-:W-:Y:S04]  /*6f30*/  LDGSTS.E [R5+0x2a00], desc[UR8][R58.64], !P5 ;  /* 0x02a000003a057fae */ /* 0x000fe8000e921848 */
[----:B------:R-:W-:Y:S01]  /*6f40*/  LDGSTS.E [R5+0x2a80], desc[UR8][R60.64], !P5 ;  /* 0x02a800003c057fae */ /* 0x000fe2000e921848 */
[----:B------:R-:W-:Y:S02]  /*6f50*/  ISETP.GE.U32.AND P5, PT, R2, 0x7fffff8e, PT ;  /* 0x7fffff8e0200780c */ /* 0x000fe40003fa6070 */
[----:B--2---:R-:W-:Y:S01]  /*6f60*/  IADD3 R2, R25, -0x37, RZ ;  /* 0xffffffc919027810 */ /* 0x004fe20007ffe0ff */
[----:B------:R-:W-:Y:S01]  /*6f70*/  LDGSTS.E [R5+0x2e00], desc[UR8][R62.64], !P4 ;  /* 0x02e000003e057fae */ /* 0x000fe2000e121848 */
[----:B------:R-:W2:Y:S03]  /*6f80*/  LDC R25, c[0x0][0x230] ;  /* 0x00008c00ff197b82 */ /* 0x000ea60000000800 */
[----:B------:R-:W-:Y:S01]  /*6f90*/  LDGSTS.E [R5+0x2e80], desc[UR8][R64.64], !P4 ;  /* 0x02e8000040057fae */ /* 0x000fe2000e121848 */
[----:B------:R-:W-:Y:S01]  /*6fa0*/  ISETP.GE.U32.AND P4, PT, R2, 0x7fffff8a, PT ;  /* 0x7fffff8a0200780c */ /* 0x000fe20003f86070 */
[----:B-1----:R-:W-:-:S03]  /*6fb0*/  VIADD R2, R4, 0xffffffc5 ;  /* 0xffffffc504027836 */ /* 0x002fc60000000000 */
[----:B------:R-:W1:Y:S01]  /*6fc0*/  LDC R4, c[0x0][0x230] ;  /* 0x00008c00ff047b82 */ /* 0x000e620000000800 */
[----:B------:R-:W-:Y:S04]  /*6fd0*/  LDGSTS.E [R5+0x3200], desc[UR8][R66.64], !P5 ;  /* 0x0320000042057fae */ /* 0x000fe8000e921848 */
[----:B------:R-:W-:Y:S01]  /*6fe0*/  LDGSTS.E [R5+0x3280], desc[UR8][R68.64], !P5 ;  /* 0x0328000044057fae */ /* 0x000fe2000e921848 */
[----:B------:R-:W-:Y:S01]  /*6ff0*/  ISETP.GE.U32.AND P5, PT, R2, 0x7fffff86, PT ;  /* 0x7fffff860200780c */ /* 0x000fe20003fa6070 */
[----:B---3--:R-:W-:Y:S01]  /*7000*/  VIADD R2, R6, 0xffffffc1 ;  /* 0xffffffc106027836 */ /* 0x008fe20000000000 */
[----:B------:R-:W-:Y:S01]  /*7010*/  LOP3.LUT R6, R161, 0x60, RZ, 0x3c, !PT ;  /* 0x00000060a1067812 */ /* 0x000fe200078e3cff */
[----:B------:R-:W-:Y:S03]  /*7020*/  LDGSTS.E [R5+0x3600], desc[UR8][R70.64], !P4 ;  /* 0x0360000046057fae */ /* 0x000fe6000e121848 */
[----:B------:R-:W-:Y:S01]  /*7030*/  IADD3 R6, R6, UR4, RZ ;  /* 0x0000000406067c10 */ /* 0x000fe2000fffe0ff */
[----:B------:R-:W-:Y:S01]  /*7040*/  LDGSTS.E [R5+0x3680], desc[UR8][R72.64], !P4 ;  /* 0x0368000048057fae */ /* 0x000fe2000e121848 */
[----:B------:R-:W-:-:S02]  /*7050*/  ISETP.GE.U32.AND P4, PT, R2, 0x7fffff82, PT ;  /* 0x7fffff820200780c */ /* 0x000fc40003f86070 */
[----:B----4-:R-:W-:Y:S02]  /*7060*/  IADD3 R2, R24, -0x10, RZ ;  /* 0xfffffff018027810 */ /* 0x010fe40007ffe0ff */
[----:B------:R-:W3:Y:S01]  /*7070*/  LDC R24, c[0x0][0x230] ;  /* 0x00008c00ff187b82 */ /* 0x000ee20000000800 */
[----:B------:R-:W-:Y:S04]  /*7080*/  LDGSTS.E [R5+0x3a00], desc[UR8][R74.64], !P5 ;  /* 0x03a000004a057fae */ /* 0x000fe8000e921848 */
[----:B------:R-:W-:Y:S01]  /*7090*/  LDGSTS.E [R5+0x3a80], desc[UR8][R76.64], !P5 ;  /* 0x03a800004c057fae */ /* 0x000fe2000e921848 */
[----:B------:R-:W-:Y:S01]  /*70a0*/  ISETP.GE.U32.AND P5, PT, R2, 0x7fffffb1, PT ;  /* 0x7fffffb10200780c */ /* 0x000fe20003fa6070 */
[----:B--2---:R-:W-:Y:S02]  /*70b0*/  VIADD R2, R25, 0xffffffec ;  /* 0xffffffec19027836 */ /* 0x004fe40000000000 */
[----:B------:R-:W2:Y:S01]  /*70c0*/  LDC R25, c[0x0][0x230] ;  /* 0x00008c00ff197b82 */ /* 0x000ea20000000800 */
[----:B------:R-:W-:Y:S04]  /*70d0*/  LDGSTS.E [R5+0x3e00], desc[UR8][R78.64], !P4 ;  /* 0x03e000004e057fae */ /* 0x000fe8000e121848 */
[----:B------:R-:W-:Y:S01]  /*70e0*/  LDGSTS.E [R5+0x3e80], desc[UR8][R80.64], !P4 ;  /* 0x03e8000050057fae */ /* 0x000fe2000e121848 */
[----:B------:R-:W-:Y:S01]  /*70f0*/  ISETP.GE.U32.AND P4, PT, R2, 0x7fffffad, PT ;  /* 0x7fffffad0200780c */ /* 0x000fe20003f86070 */
[----:B-1----:R-:W-:-:S02]  /*7100*/  VIADD R2, R4, 0xffffffe8 ;  /* 0xffffffe804027836 */ /* 0x002fc40000000000 */
[----:B------:R-:W1:Y:S01]  /*7110*/  LDC R4, c[0x0][0x230] ;  /* 0x00008c00ff047b82 */ /* 0x000e620000000800 */
[----:B------:R-:W-:Y:S04]  /*7120*/  LDGSTS.E [R6+0x300], desc[UR8][R248.64], !P0 ;  /* 0x00300000f8067fae */ /* 0x000fe8000c121848 */
[----:B------:R-:W-:Y:S01]  /*7130*/  LDGSTS.E [R6+0x380], desc[UR8][R246.64], !P0 ;  /* 0x00380000f6067fae */ /* 0x000fe2000c121848 */
[----:B------:R-:W-:Y:S01]  /*7140*/  ISETP.GE.U32.AND P0, PT, R2, 0x7fffffa9, PT ;  /* 0x7fffffa90200780c */ /* 0x000fe20003f06070 */
[----:B------:R-:W-:Y:S02]  /*7150*/  VIADD R2, R26, 0xffffffe4 ;  /* 0xffffffe41a027836 */ /* 0x000fe40000000000 */
[----:B------:R-:W4:Y:S01]  /*7160*/  LDC R26, c[0x0][0x230] ;  /* 0x00008c00ff1a7b82 */ /* 0x000f220000000800 */
        /* <DEDUP_REMOVED lines=8> */
[----:B--2---:R-:W-:Y:S02]  /*71f0*/  VIADD R2, R25, 0xffffffdc ;  /* 0xffffffdc19027836 */ /* 0x004fe40000000000 */
[----:B------:R-:W-:Y:S01]  /*7200*/  LDGSTS.E [R6+0xf00], desc[UR8][R86.64], !P5 ;  /* 0x00f0000056067fae */ /* 0x000fe2000e921848 */
[----:B------:R-:W2:Y:S03]  /*7210*/  LDC R25, c[0x0][0x230] ;  /* 0x00008c00ff197b82 */ /* 0x000ea60000000800 */
[----:B------:R-:W-:Y:S01]  /*7220*/  LDGSTS.E [R6+0xf80], desc[UR8][R88.64], !P5 ;  /* 0x00f8000058067fae */ /* 0x000fe2000e921848 */
[----:B------:R-:W-:Y:S01]  /*7230*/  ISETP.GE.U32.AND P5, PT, R2, 0x7fffff9d, PT ;  /* 0x7fffff9d0200780c */ /* 0x000fe20003fa6070 */
[----:B-1----:R-:W-:-:S02]  /*7240*/  VIADD R2, R4, 0xffffffd8 ;  /* 0xffffffd804027836 */ /* 0x002fc40000000000 */
[----:B------:R-:W-:Y:S01]  /*7250*/  LDGSTS.E [R6+0x1300], desc[UR8][R90.64], !P4 ;  /* 0x013000005a067fae */ /* 0x000fe2000e121848 */
[----:B------:R-:W1:Y:S03]  /*7260*/  LDC R4, c[0x0][0x230] ;  /* 0x00008c00ff047b82 */ /* 0x000e660000000800 */
[----:B------:R-:W-:Y:S01]  /*7270*/  LDGSTS.E [R6+0x1380], desc[UR8][R92.64], !P4 ;  /* 0x013800005c067fae */ /* 0x000fe2000e121848 */
[----:B------:R-:W-:Y:S02]  /*7280*/  ISETP.GE.U32.AND P4, PT, R2, 0x7fffff99, PT ;  /* 0x7fffff990200780c */ /* 0x000fe40003f86070 */
[----:B----4-:R-:W-:Y:S01]  /*7290*/  IADD3 R2, R26, -0x2c, RZ ;  /* 0xffffffd41a027810 */ /* 0x010fe20007ffe0ff */
[----:B------:R-:W-:Y:S01]  /*72a0*/  LDGSTS.E [R6+0x1700], desc[UR8][R94.64], !P0 ;  /* 0x017000005e067fae */ /* 0x000fe2000c121848 */
[----:B------:R-:W4:Y:S03]  /*72b0*/  LDC R26, c[0x0][0x230] ;  /* 0x00008c00ff1a7b82 */ /* 0x000f260000000800 */
[----:B------:R-:W-:Y:S01]  /*72c0*/  LDGSTS.E [R6+0x1780], desc[UR8][R96.64], !P0 ;  /* 0x0178000060067fae */ /* 0x000fe2000c121848 */
[----:B------:R-:W-:Y:S01]  /*72d0*/  ISETP.GE.U32.AND P0, PT, R2, 0x7fffff95, PT ;  /* 0x7fffff950200780c */ /* 0x000fe20003f06070 */
[----:B---3--:R-:W-:-:S02]  /*72e0*/  VIADD R2, R24, 0xffffffd0 ;  /* 0xffffffd018027836 */ /* 0x008fc40000000000 */
[----:B------:R-:W-:Y:S01]  /*72f0*/  LDGSTS.E [R6+0x1b00], desc[UR8][R98.64], !P6 ;  /* 0x01b0000062067fae */ /* 0x000fe2000f121848 */
[----:B------:R-:W3:Y:S03]  /*7300*/  LDC R24, c[0x0][0x230] ;  /* 0x00008c00ff187b82 */ /* 0x000ee60000000800 */
[----:B------:R-:W-:Y:S01]  /*7310*/  LDGSTS.E [R6+0x1b80], desc[UR8][R100.64], !P6 ;  /* 0x01b8000064067fae */ /* 0x000fe2000f121848 */
[----:B------:R-:W-:-:S03]  /*7320*/  ISETP.GE.U32.AND P6, PT, R2, 0x7fffff91, PT ;  /* 0x7fffff910200780c */ /* 0x000fc60003fc6070 */
[----:B------:R-:W-:Y:S01]  /*7330*/  LDGSTS.E [R6+0x1f00], desc[UR8][R102.64], !P3 ;  /* 0x01f0000066067fae */ /* 0x000fe2000d921848 */
[----:B-1----:R-:W-:Y:S01]  /*7340*/  VIADD R2, R4, 0xffffffcc ;  /* 0xffffffcc04027836 */ /* 0x002fe20000000000 */
[----:B--2---:R-:W-:Y:S02]  /*7350*/  IADD3 R4, R25, -0x38, RZ ;  /* 0xffffffc819047810 */ /* 0x004fe40007ffe0ff */
[----:B------:R-:W-:Y:S01]  /*7360*/  LDGSTS.E [R6+0x1f80], desc[UR8][R104.64], !P3 ;  /* 0x01f8000068067fae */ /* 0x000fe2000d921848 */
[----:B------:R-:W1:Y:S01]  /*7370*/  LDC R25, c[0x0][0x230] ;  /* 0x00008c00ff197b82 */ /* 0x000e620000000800 */
[----:B------:R-:W-:Y:S01]  /*7380*/  ISETP.GE.U32.AND P3, PT, R2, 0x7fffff8d, PT ;  /* 0x7fffff8d0200780c */ /* 0x000fe20003f66070 */
[----:B------:R-:W-:Y:S01]  /*7390*/  VIADD R2, R27, 0xffffffc4 ;  /* 0xffffffc41b027836 */ /* 0x000fe20000000000 */
[----:B------:R-:W-:Y:S04]  /*73a0*/  LDGSTS.E [R6+0x2300], desc[UR8][R106.64], !P5 ;  /* 0x023000006a067fae */ /* 0x000fe8000e921848 */
[----:B------:R-:W-:Y:S01]  /*73b0*/  LDGSTS.E [R6+0x2380], desc[UR8][R108.64], !P5 ;  /* 0x023800006c067fae */ /* 0x000fe2000e921848 */
[----:B------:R-:W-:Y:S01]  /*73c0*/  ISETP.GE.U32.AND P5, PT, R4, 0x7fffff89, PT ;  /* 0x7fffff890400780c */ /* 0x000fe20003fa6070 */
[----:B------:R-:W-:Y:S01]  /*73d0*/  IMAD R4, R28, 0x33, RZ ;  /* 0x000000331c047824 */ /* 0x000fe200078e02ff */
[----:B------:R-:W2:Y:S01]  /*73e0*/  LDC R27, c[0x0][0x230] ;  /* 0x00008c00ff1b7b82 */ /* 0x000ea20000000800 */
[----:B------:R-:W-:Y:S01]  /*73f0*/  LDGSTS.E [R6+0x2700], desc[UR8][R110.64], !P4 ;  /* 0x027000006e067fae */ /* 0x000fe2000e121848 */
[----:B---3--:R-:W-:-:S03]  /*7400*/  VIADD R24, R24, 0xffffffc0 ;  /* 0xffffffc018187836 */ /* 0x008fc60000000000 */
[----:B------:R-:W-:Y:S01]  /*7410*/  LDGSTS.E [R6+0x2780], desc[UR8][R112.64], !P4 ;  /* 0x0278000070067fae */ /* 0x000fe2000e121848 */
[----:B------:R-:W-:Y:S01]  /*7420*/  ISETP.GE.U32.AND P4, PT, R2, 0x7fffff85, PT ;  /* 0x7fffff850200780c */ /* 0x000fe20003f86070 */
[----:B------:R-:W-:Y:S02]  /*7430*/  IMAD R2, R28, 0x2f, RZ ;  /* 0x0000002f1c027824 */ /* 0x000fe400078e02ff */
[----:B------:R-:W-:Y:S02]  /*7440*/  LDGSTS.E [R6+0x2b00], desc[UR8][R170.64], !P0 ;  /* 0x02b00000aa067fae */ /* 0x000fe4000c121848 */
[----:B------:R-:W-:Y:S02]  /*7450*/  IMAD.WIDE R148, R2, 0x4, R198 ;  /* 0x0000000402947825 */ /* 0x000fe400078e02c6 */
[----:B------:R-:W-:Y:S01]  /*7460*/  LDGSTS.E [R6+0x2b80], desc[UR8][R250.64], !P0 ;  /* 0x02b80000fa067fae */ /* 0x000fe2000c121848 */
[----:B------:R-:W-:Y:S01]  /*7470*/  ISETP.GE.AND P0, PT, R252, R24, PT ;  /* 0x00000018fc00720c */ /* 0x000fe20003f06270 */
[----:B------:R-:W-:Y:S01]  /*7480*/  IMAD.WIDE R138, R2, 0x4, R22 ;  /* 0x00000004028a7825 */ /* 0x000fe200078e0216 */
[----:B------:R-:W3:Y:S01]  /*7490*/  LDC R252, c[0x0][0x230] ;  /* 0x00008c00fffc7b82 */ /* 0x000ee20000000800 */
[----:B------:R5:W-:Y:S01]  /*74a0*/  LDGSTS.E [R6+0x2f00], desc[UR8][R148.64], !P6 ;  /* 0x02f0000094067fae */ /* 0x000be2000f121848 */
[----:B------:R-:W-:-:S02]  /*74b0*/  SEL R2, RZ, 0x4, P0 ;  /* 0x00000004ff027807 */ /* 0x000fc40000000000 */
[----:B------:R-:W-:Y:S01]  /*74c0*/  ISETP.GE.AND P0, PT, R223, R24, PT ;  /* 0x00000018df00720c */ /* 0x000fe20003f06270 */
[----:B------:R4:W-:Y:S01]  /*74d0*/  LDGSTS.E [R6+0x2f80], desc[UR8][R138.64], !P6 ;  /* 0x02f800008a067fae */ /* 0x0009e2000f121848 */
[----:B------:R-:W-:Y:S02]  /*74e0*/  ISETP.GT.AND P6, PT, R220, 0x7f, PT ;  /* 0x0000007fdc00780c */ /* 0x000fe40003fc4270 */
[----:B------:R-:W3:Y:S01]  /*74f0*/  LDC R223, c[0x0][0x230] ;  /* 0x00008c00ffdf7b82 */ /* 0x000ee20000000800 */
[----:B------:R5:W-:Y:S04]  /*7500*/  STL.64 [R1+0x50], R148 ;  /* 0x0000509401007387 */ /* 0x000be80000100a00 */
[----:B------:R4:W-:Y:S04]  /*7510*/  STL.64 [R1+0x48], R138 ;  /* 0x0000488a01007387 */ /* 0x0009e80000100a00 */
[----:B------:R-:W-:Y:S01]  /*7520*/  STL.64 [R1+0x8b0], R220 ;  /* 0x0008b0dc01007387 */ /* 0x000fe20000100a00 */
[----:B-----5:R-:W-:-:S04]  /*7530*/  IMAD.WIDE R148, R4, 0x4, R198 ;  /* 0x0000000404947825 */ /* 0x020fc800078e02c6 */
[----:B----4-:R-:W-:Y:S01]  /*7540*/  IMAD.WIDE R138, R4, 0x4, R22 ;  /* 0x00000004048a7825 */ /* 0x010fe200078e0216 */
[----:B------:R-:W-:Y:S01]  /*7550*/  SEL R4, R2, RZ, P6 ;  /* 0x000000ff02047207 */ /* 0x000fe20003000000 */
[----:B------:R4:W-:Y:S01]  /*7560*/  STL.64 [R1+0x40], R148 ;  /* 0x0000409401007387 */ /* 0x0009e20000100a00 */
[----:B------:R-:W-:Y:S02]  /*7570*/  SEL R2, RZ, 0x4, P0 ;  /* 0x00000004ff027807 */ /* 0x000fe40000000000 */
[----:B------:R-:W-:Y:S01]  /*7580*/  ISETP.NE.U32.AND P0, PT, R4, RZ, PT ;  /* 0x000000ff0400720c */ /* 0x000fe20003f05070 */
[----:B------:R-:W-:Y:S01]  /*7590*/  IMAD R4, R28, 0x37, RZ ;  /* 0x000000371c047824 */ /* 0x000fe200078e02ff */
[----:B------:R4:W-:Y:S01]  /*75a0*/  LDGSTS.E [R6+0x3300], desc[UR8][R148.64], !P3 ;  /* 0x0330000094067fae */ /* 0x0009e2000d921848 */
[----:B------:R-:W-:Y:S02]  /*75b0*/  SEL R2, R2, RZ, P6 ;  /* 0x000000ff02027207 */ /* 0x000fe40003000000 */
[----:B------:R-:W-:Y:S01]  /*75c0*/  IMAD.WIDE R170, R4, 0x4, R198 ;  /* 0x0000000404aa7825 */ /* 0x000fe200078e02c6 */
[----:B------:R5:W-:Y:S01]  /*75d0*/  LDGSTS.E [R6+0x3380], desc[UR8][R138.64], !P3 ;  /* 0x033800008a067fae */ /* 0x000be2000d921848 */
[----:B------:R-:W-:-:S02]  /*75e0*/  ISETP.NE.U32.AND P6, PT, R2, RZ, PT ;  /* 0x000000ff0200720c */ /* 0x000fc40003fc5070 */
[----:B------:R-:W-:Y:S01]  /*75f0*/  IMAD R2, R28, 0x3b, RZ ;  /* 0x0000003b1c027824 */ /* 0x000fe200078e02ff */
[----:B------:R3:W-:Y:S01]  /*7600*/  LDGSTS.E [R6+0x3700], desc[UR8][R170.64], !P5 ;  /* 0x03700000aa067fae */ /* 0x0007e2000e921848 */
[----:B------:R-:W-:Y:S01]  /*7610*/  ISETP.GE.U32.AND P3, PT, R24, 0x7fffff81, PT ;  /* 0x7fffff811800780c */ /* 0x000fe20003f66070 */
[----:B------:R-:W-:Y:S02]  /*7620*/  VIADD R24, R26, 0xffffffbb ;  /* 0xffffffbb1a187836 */ /* 0x000fe40000000000 */
[----:B----4-:R-:W-:Y:S01]  /*7630*/  IMAD.WIDE R148, R4, 0x4, R22 ;  /* 0x0000000404947825 */ /* 0x010fe200078e0216 */
[----:B-1----:R-:W-:Y:S01]  /*7640*/  IADD3 R4, R25, -0x41, RZ ;  /* 0xffffffbf19047810 */ /* 0x002fe20007ffe0ff */
[----:B------:R5:W-:Y:S02]  /*7650*/  STL.64 [R1+0x38], R138 ;  /* 0x0000388a01007387 */ /* 0x000be40000100a00 */
[----:B------:R-:W-:Y:S02]  /*7660*/  IMAD.WIDE R214, R2, 0x4, R198 ;  /* 0x0000000402d67825 */ /* 0x000fe400078e02c6 */
[----:B------:R1:W-:Y:S01]  /*7670*/  LDGSTS.E [R6+0x3780], desc[UR8][R148.64], !P5 ;  /* 0x0378000094067fae */ /* 0x0003e2000e921848 */
[----:B------:R-:W-:Y:S01]  /*7680*/  ISETP.GE.U32.AND P5, PT, R4, 0x7fffff80, PT ;  /* 0x7fffff800400780c */ /* 0x000fe20003fa6070 */
[----:B------:R-:W-:-:S02]  /*7690*/  IMAD R4, R28, 0x3f, RZ ;  /* 0x0000003f1c047824 */ /* 0x000fc400078e02ff */
[----:B------:R3:W-:Y:S01]  /*76a0*/  STL.64 [R1+0x30], R170 ;  /* 0x000030aa01007387 */ /* 0x0007e20000100a00 */
[----:B------:R-:W-:-:S03]  /*76b0*/  IMAD.WIDE R192, R2, 0x4, R22 ;  /* 0x0000000402c07825 */ /* 0x000fc600078e0216 */
[----:B------:R1:W-:Y:S01]  /*76c0*/  STL.64 [R1+0x28], R148 ;  /* 0x0000289401007387 */ /* 0x0003e20000100a00 */
[----:B-----5:R-:W4:Y:S01]  /*76d0*/  LDC R138, c[0x0][0x230] ;  /* 0x00008c00ff8a7b82 */ /* 0x020f220000000800 */
[----:B--2---:R-:W-:Y:S02]  /*76e0*/  VIADD R2, R27, 0xffffffb7 ;  /* 0xffffffb71b027836 */ /* 0x004fe40000000000 */
[----:B------:R2:W-:Y:S01]  /*76f0*/  STL.64 [R1+0x20], R214 ;  /* 0x000020d601007387 */ /* 0x0005e20000100a00 */
[----:B---3--:R-:W-:-:S03]  /*7700*/  IMAD.WIDE R170, R4, 0x4, R198 ;  /* 0x0000000404aa7825 */ /* 0x008fc600078e02c6 */
[----:B------:R-:W-:Y:S01]  /*7710*/  STL.64 [R1+0x18], R192 ;  /* 0x000018c001007387 */ /* 0x000fe20000100a00 */
[----:B-1----:R-:W-:-:S03]  /*7720*/  IMAD.WIDE R148, R4, 0x4, R22 ;  /* 0x0000000404947825 */ /* 0x002fc600078e0216 */
[----:B------:R-:W-:Y:S04]  /*7730*/  STL.64 [R1+0x10], R170 ;  /* 0x000010aa01007387 */ /* 0x000fe80000100a00 */
[----:B------:R1:W-:Y:S04]  /*7740*/  STL.64 [R1+0x8], R148 ;  /* 0x0000089401007387 */ /* 0x0003e80000100a00 */
[----:B------:R-:W3:Y:S01]  /*7750*/  LDL.64 R218, [R1+0x250] ;  /* 0x0002500001da7983 */ /* 0x000ee20000100a00 */
[----:B------:R-:W-:-:S03]  /*7760*/  LOP3.LUT R25, R161, 0x30, RZ, 0x3c, !PT ;  /* 0x00000030a1197812 */ /* 0x000fc600078e3cff */
[----:B------:R-:W-:Y:S01]  /*7770*/  LDGSTS.E [R6+0x3b00], desc[UR8][R214.64], !P4 ;  /* 0x03b00000d6067fae */ /* 0x000fe2000e121848 */
[----:B----4-:R-:W-:Y:S01]  /*7780*/  VIADD R4, R138, 0xffffffb3 ;  /* 0xffffffb38a047836 */ /* 0x010fe20000000000 */
[C---:B------:R-:W-:Y:S02]  /*7790*/  LOP3.LUT R26, R161.reuse, 0x50, RZ, 0x3c, !PT ;  /* 0x00000050a11a7812 */ /* 0x040fe400078e3cff */
[----:B------:R-:W-:Y:S01]  /*77a0*/  LDGSTS.E [R6+0x3b80], desc[UR8][R192.64], !P4 ;  /* 0x03b80000c0067fae */ /* 0x000fe2000e121848 */
[----:B------:R-:W-:Y:S02]  /*77b0*/  ISETP.GE.U32.AND P4, PT, R24, 0x7fffff7c, PT ;  /* 0x7fffff7c1800780c */ /* 0x000fe40003f86070 */
[C---:B------:R-:W-:Y:S01]  /*77c0*/  LOP3.LUT R24, R161.reuse, 0x10, RZ, 0x3c, !PT ;  /* 0x00000010a1187812 */ /* 0x040fe200078e3cff */
[----:B------:R-:W-:Y:S01]  /*77d0*/  LDGSTS.E [R6+0x3f00], desc[UR8][R170.64], !P3 ;  /* 0x03f00000aa067fae */ /* 0x000fe2000d921848 */
[----:B------:R-:W-:-:S03]  /*77e0*/  LOP3.LUT R27, R161, 0x70, RZ, 0x3c, !PT ;  /* 0x00000070a11b7812 */ /* 0x000fc600078e3cff */
[----:B------:R-:W-:Y:S04]  /*77f0*/  LDGSTS.E [R6+0x3f80], desc[UR8][R148.64], !P3 ;  /* 0x03f8000094067fae */ /* 0x000fe8000d921848 */
[----:B------:R-:W4:Y:S04]  /*7800*/  LDL.64 R232, [R1+0x240] ;  /* 0x0002400001e87983 */ /* 0x000f280000100a00 */
[----:B--2---:R-:W2:Y:S04]  /*7810*/  LDL.64 R214, [R1+0x230] ;  /* 0x0002300001d67983 */ /* 0x004ea80000100a00 */
[----:B-1----:R-:W5:Y:S04]  /*7820*/  LDL.64 R148, [R1+0x220] ;  /* 0x0002200001947983 */ /* 0x002f680000100a00 */
[----:B------:R-:W5:Y:S04]  /*7830*/  LDL.64 R236, [R1+0x200] ;  /* 0x0002000001ec7983 */ /* 0x000f680000100a00 */
[----:B------:R-:W5:Y:S04]  /*7840*/  LDL.64 R192, [R1+0x188] ;  /* 0x0001880001c07983 */ /* 0x000f680000100a00 */
[----:B------:R-:W5:Y:S04]  /*7850*/  LDL.64 R138, [R1+0x398] ;  /* 0x00039800018a7983 */ /* 0x000f680000100a00 */
[----:B------:R-:W5:Y:S04]  /*7860*/  LDL.64 R170, [R1+0x390] ;  /* 0x0003900001aa7983 */ /* 0x000f680000100a00 */
[----:B------:R-:W5:Y:S04]  /*7870*/  LDL.64 R160, [R1+0x360] ;  /* 0x0003600001a07983 */ /* 0x000f680000100a00 */
[----:B------:R-:W0:Y:S04]  /*7880*/  LDGDEPBAR ;  /* 0x00000000000079af */ /* 0x000e280000000000 */
[----:B------:R-:W5:Y:S04]  /*7890*/  LDL.LU.64 R220, [R1+0x470] ;  /* 0x0004700001dc7983 */ /* 0x000f680000300a00 */
[----:B------:R-:W-:Y:S04]  /*78a0*/  LDGSTS.E [R0+0x8000], desc[UR8][R164.64], P2 ;  /* 0x08000000a4007fae */ /* 0x000fe80009121848 */
[----:B------:R-:W-:Y:S04]  /*78b0*/  LDGSTS.E [R0+0x8080], desc[UR8][R234.64], P1 ;  /* 0x08080000ea007fae */ /* 0x000fe80008921848 */
[----:B------:R-:W5:Y:S04]  /*78c0*/  LDL.64 R164, [R1+0x350] ;  /* 0x0003500001a47983 */ /* 0x000f680000100a00 */
[----:B------:R-:W4:Y:S04]  /*78d0*/  LDL.LU.64 R234, [R1+0xc38] ;  /* 0x000c380001ea7983 */ /* 0x000f280000300a00 */
[----:B---3--:R-:W-:Y:S04]  /*78e0*/  LDGSTS.E [R0+0x8800], desc[UR8][R218.64], P2 ;  /* 0x08800000da007fae */ /* 0x008fe80009121848 */
[----:B------:R-:W3:Y:S04]  /*78f0*/  LDL.LU.64 R218, [R1+0xc30] ;  /* 0x000c300001da7983 */ /* 0x000ee80000300a00 */
[----:B----4-:R-:W-:Y:S04]  /*7900*/  LDGSTS.E [R0+0x8880], desc[UR8][R234.64], P1 ;  /* 0x08880000ea007fae */ /* 0x010fe80008921848 */
[----:B------:R-:W-:Y:S04]  /*7910*/  LDGSTS.E [R0+0x9000], desc[UR8][R232.64], P2 ;  /* 0x09000000e8007fae */ /* 0x000fe80009121848 */
[----:B------:R-:W-:Y:S04]  /*7920*/  LDGSTS.E [R0+0x9080], desc[UR8][R144.64], P1 ;  /* 0x0908000090007fae */ /* 0x000fe80008921848 */
[----:B--2---:R-:W-:Y:S04]  /*7930*/  LDGSTS.E [R0+0x9800], desc[UR8][R214.64], P2 ;  /* 0x09800000d6007fae */ /* 0x004fe80009121848 */
[----:B------:R-:W-:Y:S04]  /*7940*/  LDGSTS.E [R0+0x9880], desc[UR8][R210.64], P1 ;  /* 0x09880000d2007fae */ /* 0x000fe80008921848 */
[----:B-----5:R-:W-:Y:S04]  /*7950*/  LDGSTS.E [R0+0xa000], desc[UR8][R148.64], P2 ;  /* 0x0a00000094007fae */ /* 0x020fe80009121848 */
[----:B------:R-:W-:Y:S04]  /*7960*/  LDGSTS.E [R0+0xa080], desc[UR8][R156.64], P1 ;  /* 0x0a0800009c007fae */ /* 0x000fe80008921848 */
[----:B------:R-:W-:Y:S04]  /*7970*/  LDGSTS.E [R0+0xa800], desc[UR8][R236.64], P2 ;  /* 0x0a800000ec007fae */ /* 0x000fe80009121848 */
[----:B------:R-:W-:Y:S04]  /*7980*/  LDGSTS.E [R0+0xa880], desc[UR8][R152.64], P1 ;  /* 0x0a88000098007fae */ /* 0x000fe80008921848 */
[----:B------:R-:W2:Y:S04]  /*7990*/  LDL.64 R234, [R1+0x340] ;  /* 0x0003400001ea7983 */ /* 0x000ea80000100a00 */
[----:B------:R-:W4:Y:S04]  /*79a0*/  LDL.64 R232, [R1+0x330] ;  /* 0x0003300001e87983 */ /* 0x000f280000100a00 */
[----:B------:R-:W5:Y:S04]  /*79b0*/  LDL.64 R144, [R1+0x320] ;  /* 0x0003200001907983 */ /* 0x000f680000100a00 */
[----:B------:R-:W5:Y:S04]  /*79c0*/  LDL.64 R214, [R1+0x310] ;  /* 0x0003100001d67983 */ /* 0x000f680000100a00 */
[----:B------:R-:W5:Y:S04]  /*79d0*/  LDL.64 R210, [R1+0x2e0] ;  /* 0x0002e00001d27983 */ /* 0x000f680000100a00 */
[----:B------:R-:W5:Y:S04]  /*79e0*/  LDL.64 R148, [R1+0x368] ;  /* 0x0003680001947983 */ /* 0x000f680000100a00 */
[----:B------:R-:W5:Y:S04]  /*79f0*/  LDL.64 R156, [R1+0x3e8] ;  /* 0x0003e800019c7983 */ /* 0x000f680000100a00 */
[----:B------:R-:W5:Y:S04]  /*7a00*/  LDL.64 R236, [R1+0x3d8] ;  /* 0x0003d80001ec7983 */ /* 0x000f680000100a00 */
[----:B------:R-:W5:Y:S04]  /*7a10*/  LDL.64 R152, [R1+0x530] ;  /* 0x0005300001987983 */ /* 0x000f680000100a00 */
[----:B---3--:R-:W-:Y:S04]  /*7a20*/  LDGSTS.E [R0+0xb000], desc[UR8][R218.64], P2 ;  /* 0x0b000000da007fae */ /* 0x008fe80009121848 */
[----:B------:R-:W-:Y:S01]  /*7a30*/  LDGSTS.E [R0+0xb080], desc[UR8][R128.64], P1 ;  /* 0x0b08000080007fae */ /* 0x000fe20008921848 */
[----:B------:R-:W-:-:S03]  /*7a40*/  VIADD R24, R24, UR4 ;  /* 0x0000000418187c36 */ /* 0x000fc60008000000 */
[----:B------:R-:W-:Y:S04]  /*7a50*/  LDGSTS.E [R0+0xb800], desc[UR8][R192.64], P2 ;  /* 0x0b800000c0007fae */ /* 0x000fe80009121848 */
[----:B------:R-:W3:Y:S04]  /*7a60*/  LDL.64 R218, [R1+0x580] ;  /* 0x0005800001da7983 */ /* 0x000ee80000100a00 */
[----:B------:R-:W2:Y:S04]  /*7a70*/  LDL.LU.64 R128, [R1+0xc28] ;  /* 0x000c280001807983 */ /* 0x000ea80000300a00 */
[----:B------:R-:W-:Y:S04]  /*7a80*/  LDGSTS.E [R0+0xb880], desc[UR8][R228.64], P1 ;  /* 0x0b880000e4007fae */ /* 0x000fe80008921848 */
[----:B------:R-:W-:Y:S04]  /*7a90*/  LDGSTS.E [R24+0x8100], desc[UR8][R138.64], P2 ;  /* 0x081000008a187fae */ /* 0x000fe80009121848 */
[----:B------:R-:W3:Y:S04]  /*7aa0*/  LDL.LU.64 R192, [R1+0xc20] ;  /* 0x000c200001c07983 */ /* 0x000ee80000300a00 */
[----:B------:R-:W-:Y:S04]  /*7ab0*/  LDGSTS.E [R24+0x8180], desc[UR8][R170.64], P1 ;  /* 0x08180000aa187fae */ /* 0x000fe80008921848 */
[----:B------:R-:W3:Y:S04]  /*7ac0*/  LDL.LU.64 R228, [R1+0xc18] ;  /* 0x000c180001e47983 */ /* 0x000ee80000300a00 */
[----:B------:R-:W-:Y:S04]  /*7ad0*/  LDGSTS.E [R24+0x8900], desc[UR8][R160.64], P2 ;  /* 0x08900000a0187fae */ /* 0x000fe80009121848 */
[----:B------:R-:W3:Y:S04]  /*7ae0*/  LDL.LU.64 R138, [R1+0xc10] ;  /* 0x000c1000018a7983 */ /* 0x000ee80000300a00 */
[----:B------:R-:W3:Y:S04]  /*7af0*/  LDL.LU.64 R170, [R1+0xc08] ;  /* 0x000c080001aa7983 */ /* 0x000ee80000300a00 */
[----:B------:R-:W3:Y:S04]  /*7b00*/  LDL.LU.64 R160, [R1+0xc00] ;  /* 0x000c000001a07983 */ /* 0x000ee80000300a00 */
[----:B--2---:R-:W-:Y:S04]  /*7b10*/  LDGSTS.E [R24+0x8980], desc[UR8][R128.64], P1 ;  /* 0x0898000080187fae */ /* 0x004fe80008921848 */
[----:B------:R-:W-:Y:S04]  /*7b20*/  LDGSTS.E [R24+0x9100], desc[UR8][R164.64], P2 ;  /* 0x09100000a4187fae */ /* 0x000fe80009121848 */
[----:B------:R-:W-:Y:S04]  /*7b30*/  LDGSTS.E [R24+0x9180], desc[UR8][R230.64], P1 ;  /* 0x09180000e6187fae */ /* 0x000fe80008921848 */
[----:B------:R-:W2:Y:S04]  /*7b40*/  LDL.64 R128, [R1+0x590] ;  /* 0x0005900001807983 */ /* 0x000ea80000100a00 */
[----:B------:R-:W2:Y:S04]  /*7b50*/  LDL.64 R164, [R1+0x598] ;  /* 0x0005980001a47983 */ /* 0x000ea80000100a00 */
[----:B------:R-:W2:Y:S04]  /*7b60*/  LDL.64 R230, [R1+0x5a0] ;  /* 0x0005a00001e67983 */ /* 0x000ea80000100a00 */
[----:B------:R-:W-:Y:S04]  /*7b70*/  LDGSTS.E [R24+0x9900], desc[UR8][R234.64], P2 ;  /* 0x09900000ea187fae */ /* 0x000fe80009121848 */
[----:B------:R-:W-:Y:S04]  /*7b80*/  LDGSTS.E [R24+0x9980], desc[UR8][R174.64], P1 ;  /* 0x09980000ae187fae */ /* 0x000fe80008921848 */
[----:B----4-:R-:W-:Y:S04]  /*7b90*/  LDGSTS.E [R24+0xa100], desc[UR8][R232.64], P2 ;  /* 0x0a100000e8187fae */ /* 0x010fe80009121848 */
[----:B------:R-:W4:Y:S04]  /*7ba0*/  LDL.LU.64 R234, [R1+0xbf8] ;  /* 0x000bf80001ea7983 */ /* 0x000f280000300a00 */
[----:B------:R-:W2:Y:S04]  /*7bb0*/  LDL.LU.64 R174, [R1+0xbf0] ;  /* 0x000bf00001ae7983 */ /* 0x000ea80000300a00 */
[----:B------:R-:W2:Y:S04]  /*7bc0*/  LDL.LU.64 R232, [R1+0xbe8] ;  /* 0x000be80001e87983 */ /* 0x000ea80000300a00 */
[----:B------:R-:W-:Y:S04]  /*7bd0*/  LDGSTS.E [R24+0xa180], desc[UR8][R18.64], P1 ;  /* 0x0a18000012187fae */ /* 0x000fe80008921848 */
[----:B-----5:R-:W-:Y:S04]  /*7be0*/  LDGSTS.E [R24+0xa900], desc[UR8][R144.64], P2 ;  /* 0x0a90000090187fae */ /* 0x020fe80009121848 */
[----:B------:R-:W-:Y:S04]  /*7bf0*/  LDGSTS.E [R24+0xa980], desc[UR8][R172.64], P1 ;  /* 0x0a980000ac187fae */ /* 0x000fe80008921848 */
[----:B------:R-:W5:Y:S04]  /*7c00*/  LDL.LU.64 R18, [R1+0xbe0] ;  /* 0x000be00001127983 */ /* 0x000f680000300a00 */
[----:B------:R-:W5:Y:S04]  /*7c10*/  LDL.LU.64 R144, [R1+0xbd8] ;  /* 0x000bd80001907983 */ /* 0x000f680000300a00 */
[----:B------:R-:W5:Y:S04]  /*7c20*/  LDL.LU.64 R172, [R1+0xbd0] ;  /* 0x000bd00001ac7983 */ /* 0x000f680000300a00 */
[----:B------:R-:W-:Y:S04]  /*7c30*/  LDGSTS.E [R24+0xb100], desc[UR8][R214.64], P2 ;  /* 0x0b100000d6187fae */ /* 0x000fe80009121848 */
[----:B------:R-:W-:Y:S04]  /*7c40*/  LDGSTS.E [R24+0xb180], desc[UR8][R182.64], P1 ;  /* 0x0b180000b6187fae */ /* 0x000fe80008921848 */
[----:B------:R-:W-:Y:S04]  /*7c50*/  LDGSTS.E [R24+0xb900], desc[UR8][R210.64], P2 ;  /* 0x0b900000d2187fae */ /* 0x000fe80009121848 */
[----:B------:R-:W2:Y:S04]  /*7c60*/  LDL.LU.64 R214, [R1+0xbc8] ;  /* 0x000bc80001d67983 */ /* 0x000ea80000300a00 */
[----:B------:R-:W5:Y:S04]  /*7c70*/  LDL.LU.64 R182, [R1+0xbc0] ;  /* 0x000bc00001b67983 */ /* 0x000f680000300a00 */
[----:B------:R-:W5:Y:S04]  /*7c80*/  LDL.LU.64 R210, [R1+0xbb8] ;  /* 0x000bb80001d27983 */ /* 0x000f680000300a00 */
[----:B------:R-:W-:Y:S04]  /*7c90*/  LDGSTS.E [R24+0xb980], desc[UR8][R116.64], P1 ;  /* 0x0b98000074187fae */ /* 0x000fe80008921848 */
[----:B------:R-:W-:Y:S04]  /*7ca0*/  LDGSTS.E [R3+0x8200], desc[UR8][R148.64], P2 ;  /* 0x0820000094037fae */ /* 0x000fe80009121848 */
[----:B------:R-:W5:Y:S04]  /*7cb0*/  LDL.LU.64 R116, [R1+0xbb0] ;  /* 0x000bb00001747983 */ /* 0x000f680000300a00 */
[----:B------:R-:W5:Y:S04]  /*7cc0*/  LDL.LU.64 R148, [R1+0xba8] ;  /* 0x000ba80001947983 */ /* 0x000f680000300a00 */
[----:B----4-:R-:W-:Y:S04]  /*7cd0*/  LDGSTS.E [R3+0x8280], desc[UR8][R234.64], P1 ;  /* 0x08280000ea037fae */ /* 0x010fe80008921848 */
[----:B------:R-:W-:Y:S04]  /*7ce0*/  LDGSTS.E [R3+0x8a00], desc[UR8][R156.64], P2 ;  /* 0x08a000009c037fae */ /* 0x000fe80009121848 */
[----:B------:R-:W-:Y:S04]  /*7cf0*/  LDGSTS.E [R3+0x8a80], desc[UR8][R206.64], P1 ;  /* 0x08a80000ce037fae */ /* 0x000fe80008921848 */
[----:B------:R-:W4:Y:S04]  /*7d00*/  LDL.LU.64 R234, [R1+0xba0] ;  /* 0x000ba00001ea7983 */ /* 0x000f280000300a00 */
[----:B------:R-:W2:Y:S04]  /*7d10*/  LDL.LU.64 R156, [R1+0xb98] ;  /* 0x000b9800019c7983 */ /* 0x000ea80000300a00 */
[----:B------:R-:W5:Y:S04]  /*7d20*/  LDL.LU.64 R206, [R1+0xb90] ;  /* 0x000b900001ce7983 */ /* 0x000f680000300a00 */
[----:B------:R-:W-:Y:S04]  /*7d30*/  LDGSTS.E [R3+0x9200], desc[UR8][R236.64], P2 ;  /* 0x09200000ec037fae */ /* 0x000fe80009121848 */
[----:B------:R-:W-:Y:S04]  /*7d40*/  LDGSTS.E [R3+0x9280], desc[UR8][R120.64], P1 ;  /* 0x0928000078037fae */ /* 0x000fe80008921848 */
[----:B------:R-:W-:Y:S04]  /*7d50*/  LDGSTS.E [R3+0x9a00], desc[UR8][R152.64], P2 ;  /* 0x09a0000098037fae */ /* 0x000fe80009121848 */
[----:B------:R-:W5:Y:S04]  /*7d60*/  LDL.LU.64 R236, [R1+0xb88] ;  /* 0x000b880001ec7983 */ /* 0x000f680000300a00 */
[----:B------:R-:W5:Y:S04]  /*7d70*/  LDL.LU.64 R120, [R1+0xb80] ;  /* 0x000b800001787983 */ /* 0x000f680000300a00 */
[----:B------:R-:W5:Y:S04]  /*7d80*/  LDL.LU.64 R152, [R1+0xb78] ;  /* 0x000b780001987983 */ /* 0x000f680000300a00 */
[----:B------:R-:W-:Y:S04]  /*7d90*/  LDGSTS.E [R3+0x9a80], desc[UR8][R168.64], P1 ;  /* 0x09a80000a8037fae */ /* 0x000fe80008921848 */
[----:B---3--:R-:W-:Y:S01]  /*7da0*/  LDGSTS.E [R3+0xa200], desc[UR8][R218.64], P2 ;  /* 0x0a200000da037fae */ /* 0x008fe20009121848 */
[----:B------:R-:W-:-:S03]  /*7db0*/  VIADD R25, R25, UR4 ;  /* 0x0000000419197c36 */ /* 0x000fc60008000000 */
[----:B------:R-:W-:Y:S04]  /*7dc0*/  LDGSTS.E [R3+0xa280], desc[UR8][R188.64], P1 ;  /* 0x0a280000bc037fae */ /* 0x000fe80008921848 */
[----:B------:R-:W3:Y:S04]  /*7dd0*/  LDL.LU.64 R168, [R1+0xb70] ;  /* 0x000b700001a87983 */ /* 0x000ee80000300a00 */
[----:B------:R-:W4:Y:S04]  /*7de0*/  LDL.LU.64 R218, [R1+0xb68] ;  /* 0x000b680001da7983 */ /* 0x000f280000300a00 */
[----:B------:R-:W5:Y:S04]  /*7df0*/  LDL.LU.64 R188, [R1+0xb60] ;  /* 0x000b600001bc7983 */ /* 0x000f680000300a00 */
[----:B----4-:R-:W-:Y:S04]  /*7e00*/  LDGSTS.E [R3+0xaa00], desc[UR8][R218.64], P2 ;  /* 0x0aa00000da037fae */ /* 0x010fe80009121848 */
[----:B------:R-:W-:Y:S04]  /*7e10*/  LDGSTS.E [R3+0xaa80], desc[UR8][R124.64], P1 ;  /* 0x0aa800007c037fae */ /* 0x000fe80008921848 */
[----:B--2---:R-:W-:Y:S04]  /*7e20*/  LDGSTS.E [R3+0xb200], desc[UR8][R156.64], P2 ;  /* 0x0b2000009c037fae */ /* 0x004fe80009121848 */
[----:B------:R-:W2:Y:S04]  /*7e30*/  LDL.LU.64 R218, [R1+0xb58] ;  /* 0x000b580001da7983 */ /* 0x000ea80000300a00 */
[----:B------:R-:W4:Y:S04]  /*7e40*/  LDL.LU.64 R124, [R1+0xb50] ;  /* 0x000b5000017c7983 */ /* 0x000f280000300a00 */
[----:B------:R-:W2:Y:S04]  /*7e50*/  LDL.LU.64 R156, [R1+0xb48] ;  /* 0x000b4800019c7983 */ /* 0x000ea80000300a00 */
[----:B------:R-:W-:Y:S04]  /*7e60*/  LDGSTS.E [R3+0xb280], desc[UR8][R240.64], P1 ;  /* 0x0b280000f0037fae */ /* 0x000fe80008921848 */
[----:B------:R-:W-:Y:S04]  /*7e70*/  LDGSTS.E [R3+0xba00], desc[UR8][R214.64], P2 ;  /* 0x0ba00000d6037fae */ /* 0x000fe80009121848 */
[----:B------:R-:W-:Y:S04]  /*7e80*/  LDGSTS.E [R3+0xba80], desc[UR8][R238.64], P1 ;  /* 0x0ba80000ee037fae */ /* 0x000fe80008921848 */
[----:B------:R-:W3:Y:S04]  /*7e90*/  LDL.LU.64 R240, [R1+0xb40] ;  /* 0x000b400001f07983 */ /* 0x000ee80000300a00 */
[----:B------:R-:W4:Y:S04]  /*7ea0*/  LDL.LU.64 R214, [R1+0xb38] ;  /* 0x000b380001d67983 */ /* 0x000f280000300a00 */
[----:B------:R-:W4:Y:S04]  /*7eb0*/  LDL.LU.64 R238, [R1+0xb30] ;  /* 0x000b300001ee7983 */ /* 0x000f280000300a00 */
[----:B------:R-:W-:Y:S04]  /*7ec0*/  LDGSTS.E [R25+0x8300], desc[UR8][R128.64], P2 ;  /* 0x0830000080197fae */ /* 0x000fe80009121848 */
        /* <DEDUP_REMOVED lines=8> */
[----:B------:R-:W4:Y:S04]  /*7f50*/  LDL.LU.64 R194, [R1+0xb10] ;  /* 0x000b100001c27983 */ /* 0x000f280000300a00 */
[----:B------:R-:W4:Y:S04]  /*7f60*/  LDL.LU.64 R230, [R1+0xb08] ;  /* 0x000b080001e67983 */ /* 0x000f280000300a00 */
[----:B------:R-:W4:Y:S04]  /*7f70*/  LDL.LU.64 R132, [R1+0xb00] ;  /* 0x000b000001847983 */ /* 0x000f280000300a00 */
[----:B-----5:R-:W-:Y:S04]  /*7f80*/  LDGSTS.E [R25+0x9b00], desc[UR8][R164.64], P2 ;  /* 0x09b00000a4197fae */ /* 0x020fe80009121848 */
[----:B------:R-:W-:Y:S04]  /*7f90*/  LDGSTS.E [R25+0x9b80], desc[UR8][R226.64], P1 ;  /* 0x09b80000e2197fae */ /* 0x000fe80008921848 */
[----:B---3--:R-:W-:Y:S04]  /*7fa0*/  LDGSTS.E [R25+0xa300], desc[UR8][R240.64], P2 ;  /* 0x0a300000f0197fae */ /* 0x008fe80009121848 */
[----:B------:R-:W3:Y:S04]  /*7fb0*/  LDL.LU.64 R164, [R1+0xaf8] ;  /* 0x000af80001a47983 */ /* 0x000ee80000300a00 */
[----:B------:R-:W5:Y:S04]  /*7fc0*/  LDL.LU.64 R226, [R1+0xaf0] ;  /* 0x000af00001e27983 */ /* 0x000f680000300a00 */
[----:B------:R-:W5:Y:S04]  /*7fd0*/  LDL.LU.64 R240, [R1+0xae8] ;  /* 0x000ae80001f07983 */ /* 0x000f680000300a00 */
        /* <DEDUP_REMOVED lines=10> */
[----:B------:R-:W4:Y:S04]  /*8080*/  LDL.LU.64 R140, [R1+0xac0] ;  /* 0x000ac000018c7983 */ /* 0x000f280000300a00 */
[----:B------:R-:W3:Y:S04]  /*8090*/  LDL.LU.64 R172, [R1+0xab8] ;  /* 0x000ab80001ac7983 */ /* 0x000ee80000300a00 */
[----:B------:R-:W-:Y:S01]  /*80a0*/  LDGSTS.E [R25+0xbb80], desc[UR8][R16.64], P1 ;  /* 0x0bb8000010197fae */ /* 0x000fe20008921848 */
[----:B------:R-:W-:-:S03]  /*80b0*/  IADD3 R26, R26, UR4, RZ ;  /* 0x000000041a1a7c10 */ /* 0x000fc6000fffe0ff */
[----:B------:R-:W5:Y:S01]  /*80c0*/  LDL.LU.64 R16, [R1+0xab0] ;  /* 0x000ab00001107983 */ /* 0x000f620000300a00 */
[----:B------:R-:W-:-:S03]  /*80d0*/  VIADD R27, R27, UR4 ;  /* 0x000000041b1b7c36 */ /* 0x000fc60008000000 */
[----:B---3--:R-:W-:Y:S04]  /*80e0*/  LDGSTS.E [R5+0x8400], desc[UR8][R172.64], P2 ;  /* 0x08400000ac057fae */ /* 0x008fe80009121848 */
[----:B------:R-:W-:Y:S04]  /*80f0*/  LDGSTS.E [R5+0x8480], desc[UR8][R170.64], P1 ;  /* 0x08480000aa057fae */ /* 0x000fe80008921848 */
[----:B--2---:R-:W-:Y:S04]  /*8100*/  LDGSTS.E [R5+0x8c00], desc[UR8][R168.64], P2 ;  /* 0x08c00000a8057fae */ /* 0x004fe80009121848 */
[----:B------:R-:W2:Y:S04]  /*8110*/  LDL.LU.64 R172, [R1+0xaa8] ;  /* 0x000aa80001ac7983 */ /* 0x000ea80000300a00 */
[----:B------:R-:W3:Y:S04]  /*8120*/  LDL.LU.64 R170, [R1+0xaa0] ;  /* 0x000aa00001aa7983 */ /* 0x000ee80000300a00 */
[----:B------:R-:W2:Y:S04]  /*8130*/  LDL.LU.64 R168, [R1+0xa98] ;  /* 0x000a980001a87983 */ /* 0x000ea80000300a00 */
[----:B------:R-:W-:Y:S04]  /*8140*/  LDGSTS.E [R5+0x8c80], desc[UR8][R166.64], P1 ;  /* 0x08c80000a6057fae */ /* 0x000fe80008921848 */
[----:B------:R-:W-:Y:S04]  /*8150*/  LDGSTS.E [R5+0x9400], desc[UR8][R164.64], P2 ;  /* 0x09400000a4057fae */ /* 0x000fe80009121848 */
[----:B------:R-:W-:Y:S04]  /*8160*/  LDGSTS.E [R5+0x9480], desc[UR8][R162.64], P1 ;  /* 0x09480000a2057fae */ /* 0x000fe80008921848 */
[----:B------:R-:W3:Y:S04]  /*8170*/  LDL.LU.64 R166, [R1+0xa90] ;  /* 0x000a900001a67983 */ /* 0x000ee80000300a00 */
[----:B------:R-:W2:Y:S04]  /*8180*/  LDL.LU.64 R164, [R1+0xa88] ;  /* 0x000a880001a47983 */ /* 0x000ea80000300a00 */
[----:B------:R-:W3:Y:S04]  /*8190*/  LDL.LU.64 R162, [R1+0xa80] ;  /* 0x000a800001a27983 */ /* 0x000ee80000300a00 */
[----:B------:R-:W-:Y:S04]  /*81a0*/  LDGSTS.E [R5+0x9c00], desc[UR8][R160.64], P2 ;  /* 0x09c00000a0057fae */ /* 0x000fe80009121848 */
[----:B------:R-:W-:Y:S04]  /*81b0*/  LDGSTS.E [R5+0x9c80], desc[UR8][R158.64], P1 ;  /* 0x09c800009e057fae */ /* 0x000fe80008921848 */
[----:B------:R-:W-:Y:S04]  /*81c0*/  LDGSTS.E [R5+0xa400], desc[UR8][R156.64], P2 ;  /* 0x0a4000009c057fae */ /* 0x000fe80009121848 */
[----:B------:R-:W2:Y:S04]  /*81d0*/  LDL.LU.64 R160, [R1+0xa78] ;  /* 0x000a780001a07983 */ /* 0x000ea80000300a00 */
[----:B------:R-:W2:Y:S04]  /*81e0*/  LDL.LU.64 R158, [R1+0xa70] ;  /* 0x000a7000019e7983 */ /* 0x000ea80000300a00 */
        /* <DEDUP_REMOVED lines=11> */
[----:B------:R-:W3:Y:S04]  /*82a0*/  LDL.LU.64 R146, [R1+0xa40] ;  /* 0x000a400001927983 */ /* 0x000ee80000300a00 */
[----:B------:R-:W2:Y:S04]  /*82b0*/  LDL.LU.64 R144, [R1+0xa38] ;  /* 0x000a380001907983 */ /* 0x000ea80000300a00 */
[----:B------:R-:W-:Y:S04]  /*82c0*/  LDGSTS.E [R5+0xbc80], desc[UR8][R142.64], P1 ;  /* 0x0bc800008e057fae */ /* 0x000fe80008921848 */
[----:B----4-:R-:W-:Y:S04]  /*82d0*/  LDGSTS.E [R26+0x8500], desc[UR8][R140.64], P2 ;  /* 0x085000008c1a7fae */ /* 0x010fe80009121848 */
[----:B------:R-:W-:Y:S04]  /*82e0*/  LDGSTS.E [R26+0x8580], desc[UR8][R138.64], P1 ;  /* 0x085800008a1a7fae */ /* 0x000fe80008921848 */
[----:B------:R-:W4:Y:S04]  /*82f0*/  LDL.LU.64 R142, [R1+0xa30] ;  /* 0x000a3000018e7983 */ /* 0x000f280000300a00 */
[----:B------:R-:W3:Y:S04]  /*8300*/  LDL.LU.64 R140, [R1+0xa28] ;  /* 0x000a2800018c7983 */ /* 0x000ee80000300a00 */
[----:B------:R-:W2:Y:S04]  /*8310*/  LDL.LU.64 R138, [R1+0xa20] ;  /* 0x000a2000018a7983 */ /* 0x000ea80000300a00 */
[----:B------:R-:W-:Y:S04]  /*8320*/  LDGSTS.E [R26+0x8d00], desc[UR8][R136.64], P2 ;  /* 0x08d00000881a7fae */ /* 0x000fe80009121848 */
[----:B------:R-:W-:Y:S04]  /*8330*/  LDGSTS.E [R26+0x8d80], desc[UR8][R134.64], P1 ;  /* 0x08d80000861a7fae */ /* 0x000fe80008921848 */
        /* <DEDUP_REMOVED lines=14> */
[----:B------:R-:W4:Y:S04]  /*8420*/  LDL.LU.64 R122, [R1+0x9e0] ;  /* 0x0009e000017a7983 */ /* 0x000f280000300a00 */
[----:B------:R-:W4:Y:S04]  /*8430*/  LDL.LU.64 R120, [R1+0x9d8] ;  /* 0x0009d80001787983 */ /* 0x000f280000300a00 */
        /* <DEDUP_REMOVED lines=8> */
[----:B-----5:R-:W-:Y:S04]  /*84c0*/  LDGSTS.E [R6+0x8600], desc[UR8][R234.64], P2 ;  /* 0x08600000ea067fae */ /* 0x020fe80009121848 */
[----:B------:R-:W5:Y:S04]  /*84d0*/  LDL.LU.64 R18, [R1+0x9b8] ;  /* 0x0009b80001127983 */ /* 0x000f680000300a00 */
[----:B------:R-:W3:Y:S04]  /*84e0*/  LDL.LU.64 R20, [R1+0x9b0] ;  /* 0x0009b00001147983 */ /* 0x000ee80000300a00 */
        /* <DEDUP_REMOVED lines=60> */
[----:B------:R-:W5:Y:S01]  /*88b0*/  LDL.LU.64 R174, [R1+0x8b8] ;  /* 0x0008b80001ae7983 */ /* 0x000f620000300a00 */
[----:B------:R-:W-:-:S02]  /*88c0*/  ISETP.GE.U32.AND P3, PT, R2, 0x7fffff78, PT ;  /* 0x7fffff780200780c */ /* 0x000fc40003f66070 */
[----:B------:R-:W-:Y:S01]  /*88d0*/  IADD3 R2, R252, -0x51, RZ ;  /* 0xffffffaffc027810 */ /* 0x000fe20007ffe0ff */
[----:B------:R-:W-:Y:S01]  /*88e0*/  LDGSTS.E [R27+0xbf80], desc[UR8][R220.64], P1 ;  /* 0x0bf80000dc1b7fae */ /* 0x000fe20008921848 */
[----:B------:R-:W-:Y:S01]  /*88f0*/  ISETP.GE.U32.AND P2, PT, R4, 0x7fffff74, PT ;  /* 0x7fffff740400780c */ /* 0x000fe20003f46070 */
[----:B------:R-:W1:Y:S01]  /*8900*/  LDC R252, c[0x0][0x230] ;  /* 0x00008c00fffc7b82 */ /* 0x000e620000000800 */
[----:B------:R-:W-:Y:S01]  /*8910*/  ISETP.GE.U32.AND P1, PT, R2, 0x7fffff70, PT ;  /* 0x7fffff700200780c */ /* 0x000fe20003f26070 */
[----:B------:R-:W0:Y:S01]  /*8920*/  LDGDEPBAR ;  /* 0x00000000000079af */ /* 0x000e220000000000 */
[----:B------:R-:W-:Y:S01]  /*8930*/  IMAD.SHL.U32 R2, R28, 0x40, RZ ;  /* 0x000000401c027824 */ /* 0x000fe200078e00ff */
[----:B------:R-:W-:-:S04]  /*8940*/  IADD3 R28, R223, -0x55, RZ ;  /* 0xffffffabdf1c7810 */ /* 0x000fc80007ffe0ff */
[----:B------:R-:W2:Y:S01]  /*8950*/  LDC R223, c[0x0][0x230] ;  /* 0x00008c00ffdf7b82 */ /* 0x000ea20000000800 */
[----:B------:R-:W-:-:S07]  /*8960*/  IMAD.WIDE R198, R2, 0x4, R198 ;  /* 0x0000000402c67825 */ /* 0x000fce00078e02c6 */
[----:B------:R-:W-:Y:S08]  /*8970*/  BAR.SYNC.DEFER_BLOCKING 0x0 ;  /* 0x0000000000007b1d */ /* 0x000ff00000010000 */
[----:B------:R-:W4:Y:S01]  /*8980*/  LDC R4, c[0x0][0x230] ;  /* 0x00008c00ff047b82 */ /* 0x000f220000000800 */
[----:B------:R-:W-:Y:S01]  /*8990*/  IMAD.WIDE R22, R2, 0x4, R22 ;  /* 0x0000000402167825 */ /* 0x000fe200078e0216 */
[----:B------:R-:W-:Y:S04]  /*89a0*/  STL.64 [R1+0x148], R198 ;  /* 0x000148c601007387 */ /* 0x000fe80000100a00 */
[----:B------:R2:W-:Y:S04]  /*89b0*/  STL.64 [R1+0x190], R22 ;  /* 0x0001901601007387 */ /* 0x0005e80000100a00 */
[----:B------:R-:W-:Y:S01]  /*89c0*/  @!PT LDS RZ, [RZ] ;  /* 0x00000000fffff984 */ /* 0x000fe20000000800 */
[----:B------:R-:W-:Y:S01]  /*89d0*/  @!PT LDS RZ, [RZ] ;  /* 0x00000000fffff984 */ /* 0x000fe20000000800 */
[----:B------:R-:W-:Y:S01]  /*89e0*/  @!PT LDS RZ, [RZ] ;  /* 0x00000000fffff984 */ /* 0x000fe20000000800 */
[----:B------:R-:W-:Y:S04]  /*89f0*/  LDGSTS.E [R0+0x4000], desc[UR8][R198.64], !P5 ;  /* 0x04000000c6007fae */ /* 0x000fe8000e921848 */
[----:B------:R2:W-:Y:S02]  /*8a00*/  LDGSTS.E [R0+0x4080], desc[UR8][R22.64], !P5 ;  /* 0x0408000016007fae */ /* 0x0005e4000e921848 */
[----:B--2---:R-:W-:Y:S01]  /*8a10*/  VIADD R22, R223, 0xffffffa3 ;  /* 0xffffffa3df167836 */ /* 0x004fe20000000000 */
[----:B------:R-:W2:Y:S08]  /*8a20*/  LDC R23, c[0x0][0x230] ;  /* 0x00008c00ff177b82 */ /* 0x000eb00000000800 */
[----:B------:R-:W2:Y:S01]  /*8a30*/  LDC R223, c[0x0][0x230] ;  /* 0x00008c00ffdf7b82 */ /* 0x000ea20000000800 */
[----:B----4-:R-:W-:Y:S01]  /*8a40*/  VIADD R4, R4, 0xffffffa7 ;  /* 0xffffffa704047836 */ /* 0x010fe20000000000 */
[----:B------:R-:W-:-:S06]  /*8a50*/  ISETP.GE.U32.AND P5, PT, R28, 0x7fffff6c, PT ;  /* 0x7fffff6c1c00780c */ /* 0x000fcc0003fa6070 */
[----:B------:R-:W4:Y:S01]  /*8a60*/  LDC R28, c[0x0][0x230] ;  /* 0x00008c00ff1c7b82 */ /* 0x000f220000000800 */
[----:B---3--:R-:W-:-:S04]  /*8a70*/  IMAD.WIDE R20, R2, 0x4, R20 ;  /* 0x0000000402147825 */ /* 0x008fc800078e0214 */
[----:B------:R-:W-:-:S04]  /*8a80*/  IMAD.WIDE R126, R2, 0x4, R126 ;  /* 0x00000004027e7825 */ /* 0x000fc800078e027e */
        /* <DEDUP_REMOVED lines=8> */
[----:B-----5:R-:W-:-:S04]  /*8b10*/  IMAD.WIDE R188, R2, 0x4, R188 ;  /* 0x0000000402bc7825 */ /* 0x020fc800078e02bc */
[----:B------:R-:W-:-:S04]  /*8b20*/  IMAD.WIDE R198, R2, 0x4, R206 ;  /* 0x0000000402c67825 */ /* 0x000fc800078e02ce */
[----:B------:R-:W-:-:S04]  /*8b30*/  IMAD.WIDE R178, R2, 0x4, R178 ;  /* 0x0000000402b27825 */ /* 0x000fc800078e02b2 */
[----:B------:R-:W-:-:S04]  /*8b40*/  IMAD.WIDE R182, R2, 0x4, R182 ;  /* 0x0000000402b67825 */ /* 0x000fc800078e02b6 */
[----:B------:R-:W-:-:S04]  /*8b50*/  IMAD.WIDE R176, R2, 0x4, R176 ;  /* 0x0000000402b07825 */ /* 0x000fc800078e02b0 */
[----:B------:R-:W-:-:S05]  /*8b60*/  IMAD.WIDE R174, R2, 0x4, R174 ;  /* 0x0000000402ae7825 */ /* 0x000fca00078e02ae */
[----:B------:R3:W-:Y:S04]  /*8b70*/  STL.64 [R1+0x58], R174 ;  /* 0x000058ae01007387 */ /* 0x0007e80000100a00 */
[----:B------:R3:W-:Y:S04]  /*8b80*/  LDGSTS.E [R0+0x4400], desc[UR8][R174.64], !P4 ;  /* 0x04400000ae007fae */ /* 0x0007e8000e121848 */
[----:B------:R5:W-:Y:S04]  /*8b90*/  STL.64 [R1+0x60], R176 ;  /* 0x000060b001007387 */ /* 0x000be80000100a00 */
[----:B------:R5:W-:Y:S04]  /*8ba0*/  LDGSTS.E [R0+0x4480], desc[UR8][R176.64], !P4 ;  /* 0x04480000b0007fae */ /* 0x000be8000e121848 */
[----:B------:R-:W-:Y:S01]  /*8bb0*/  STL.64 [R1+0x68], R182 ;  /* 0x000068b601007387 */ /* 0x000fe20000100a00 */
[----:B---3--:R-:W3:Y:S03]  /*8bc0*/  LDC R175, c[0x0][0x230] ;  /* 0x00008c00ffaf7b82 */ /* 0x008ee60000000800 */
[----:B------:R-:W-:Y:S04]  /*8bd0*/  LDGSTS.E [R0+0x4800], desc[UR8][R182.64], !P3 ;  /* 0x04800000b6007fae */ /* 0x000fe8000d921848 */
[----:B------:R-:W-:Y:S01]  /*8be0*/  STL.64 [R1+0x80], R178 ;  /* 0x000080b201007387 */ /* 0x000fe20000100a00 */
[----:B------:R-:W4:Y:S03]  /*8bf0*/  LDC R174, c[0x0][0x230] ;  /* 0x00008c00ffae7b82 */ /* 0x000f260000000800 */
[----:B------:R-:W-:Y:S04]  /*8c00*/  LDGSTS.E [R0+0x4880], desc[UR8][R178.64], !P3 ;  /* 0x04880000b2007fae */ /* 0x000fe8000d921848 */
[----:B------:R1:W-:Y:S04]  /*8c10*/  STL.64 [R1+0x98], R198 ;  /* 0x000098c601007387 */ /* 0x0003e80000100a00 */
[----:B------:R1:W-:Y:S01]  /*8c20*/  LDGSTS.E [R0+0x4c00], desc[UR8][R198.64], !P2 ;  /* 0x04c00000c6007fae */ /* 0x0003e2000d121848 */
[----:B-----5:R-:W-:Y:S01]  /*8c30*/  IMAD.WIDE R176, R2, 0x4, R180 ;  /* 0x0000000402b07825 */ /* 0x020fe200078e02b4 */
[----:B-1----:R-:W1:Y:S04]  /*8c40*/  LDC R199, c[0x0][0x230] ;  /* 0x00008c00ffc77b82 */ /* 0x002e680000000800 */
[----:B------:R5:W-:Y:S01]  /*8c50*/  STL.64 [R1+0xb0], R176 ;  /* 0x0000b0b001007387 */ /* 0x000be20000100a00 */
[----:B------:R-:W-:-:S03]  /*8c60*/  ISETP.GE.U32.AND P4, PT, R4, 0x7fffff68, PT ;  /* 0x7fffff680400780c */ /* 0x000fc60003f86070 */
[----:B------:R5:W-:Y:S01]  /*8c70*/  LDGSTS.E [R0+0x4c80], desc[UR8][R176.64], !P2 ;  /* 0x04c80000b0007fae */ /* 0x000be2000d121848 */
[----:B------:R-:W-:Y:S01]  /*8c80*/  IADD3 R4, R252, -0x61, RZ ;  /* 0xffffff9ffc047810 */ /* 0x000fe20007ffe0ff */
[----:B------:R-:W-:-:S04]  /*8c90*/  IMAD.WIDE R182, R2, 0x4, R184 ;  /* 0x0000000402b67825 */ /* 0x000fc800078e02b8 */
[----:B------:R-:W-:Y:S01]  /*8ca0*/  IMAD.WIDE R180, R2, 0x4, R214 ;  /* 0x0000000402b47825 */ /* 0x000fe200078e02d6 */
[----:B------:R-:W-:Y:S01]  /*8cb0*/  ISETP.GE.U32.AND P2, PT, R4, 0x7fffff60, PT ;  /* 0x7fffff600400780c */ /* 0x000fe20003f46070 */
[----:B------:R-:W-:Y:S01]  /*8cc0*/  STL.64 [R1+0xc8], R188 ;  /* 0x0000c8bc01007387 */ /* 0x000fe20000100a00 */
[----:B-----5:R-:W5:Y:S01]  /*8cd0*/  LDC R176, c[0x0][0x230] ;  /* 0x00008c00ffb07b82 */ /* 0x020f620000000800 */
[----:B------:R-:W-:Y:S02]  /*8ce0*/  IMAD.WIDE R178, R2, 0x4, R186 ;  /* 0x0000000402b27825 */ /* 0x000fe400078e02ba */
[----:B------:R-:W-:Y:S01]  /*8cf0*/  LDGSTS.E [R0+0x5000], desc[UR8][R188.64], !P1 ;  /* 0x05000000bc007fae */ /* 0x000fe2000c921848 */
[----:B------:R-:W-:Y:S01]  /*8d00*/  ISETP.GE.U32.AND P3, PT, R22, 0x7fffff64, PT ;  /* 0x7fffff641600780c */ /* 0x000fe20003f66070 */
[----:B--2---:R-:W-:Y:S02]  /*8d10*/  VIADD R4, R223, 0xffffff97 ;  /* 0xffffff97df047836 */ /* 0x004fe40000000000 */
[----:B------:R-:W-:Y:S01]  /*8d20*/  STL.64 [R1+0xe0], R182 ;  /* 0x0000e0b601007387 */ /* 0x000fe20000100a00 */
[----:B------:R-:W2:Y:S03]  /*8d30*/  LDC R177, c[0x0][0x230] ;  /* 0x00008c00ffb17b82 */ /* 0x000ea60000000800 */
[----:B------:R-:W-:Y:S01]  /*8d40*/  LDGSTS.E [R0+0x5080], desc[UR8][R182.64], !P1 ;  /* 0x05080000b6007fae */ /* 0x000fe2000c921848 */
[----:B-1----:R-:W-:-:S03]  /*8d50*/  VIADD R22, R199, 0xffffff9b ;  /* 0xffffff9bc7167836 */ /* 0x002fc60000000000 */
[----:B------:R-:W-:Y:S04]  /*8d60*/  STL.64 [R1+0xf8], R180 ;  /* 0x0000f8b401007387 */ /* 0x000fe80000100a00 */
[----:B------:R-:W-:Y:S04]  /*8d70*/  LDGSTS.E [R0+0x5400], desc[UR8][R180.64], !P5 ;  /* 0x05400000b4007fae */ /* 0x000fe8000e921848 */
[----:B------:R1:W-:Y:S04]  /*8d80*/  STL.64 [R1+0x110], R178 ;  /* 0x000110b201007387 */ /* 0x0003e80000100a00 */
[----:B------:R1:W-:Y:S01]  /*8d90*/  LDGSTS.E [R0+0x5480], desc[UR8][R178.64], !P5 ;  /* 0x05480000b2007fae */ /* 0x0003e2000e921848 */
[----:B------:R-:W-:Y:S01]  /*8da0*/  ISETP.GE.U32.AND P5, PT, R4, 0x7fffff58, PT ;  /* 0x7fffff580400780c */ /* 0x000fe20003fa6070 */
[----:B---3--:R-:W-:-:S02]  /*8db0*/  VIADD R4, R175, 0xffffff8f ;  /* 0xffffff8faf047836 */ /* 0x008fc40000000000 */
[----:B------:R-:W3:Y:S01]  /*8dc0*/  LDC R175, c[0x0][0x230] ;  /* 0x00008c00ffaf7b82 */ /* 0x000ee20000000800 */
[----:B------:R-:W-:Y:S01]  /*8dd0*/  IMAD.WIDE R186, R2, 0x4, R194 ;  /* 0x0000000402ba7825 */ /* 0x000fe200078e02c2 */
[----:B------:R-:W-:-:S06]  /*8de0*/  ISETP.GE.U32.AND P1, PT, R22, 0x7fffff5c, PT ;  /* 0x7fffff5c1600780c */ /* 0x000fcc0003f26070 */
[----:B-1----:R-:W1:Y:S01]  /*8df0*/  LDC R178, c[0x0][0x230] ;  /* 0x00008c00ffb27b82 */ /* 0x002e620000000800 */
[----:B------:R-:W-:Y:S01]  /*8e00*/  IMAD.WIDE R184, R2, 0x4, R190 ;  /* 0x0000000402b87825 */ /* 0x000fe200078e02be */
[----:B----4-:R-:W-:Y:S01]  /*8e10*/  IADD3 R22, R174, -0x6d, RZ ;  /* 0xffffff93ae167810 */ /* 0x010fe20007ffe0ff */
[----:B------:R4:W-:Y:S02]  /*8e20*/  LDGSTS.E [R0+0x5800], desc[UR8][R186.64], !P4 ;  /* 0x05800000ba007fae */ /* 0x0009e4000e121848 */
[C---:B------:R-:W-:Y:S02]  /*8e30*/  IMAD.WIDE R182, R2.reuse, 0x4, R226 ;  /* 0x0000000402b67825 */ /* 0x040fe400078e02e2 */
[----:B------:R2:W-:Y:S01]  /*8e40*/  LDGSTS.E [R0+0x5880], desc[UR8][R184.64], !P4 ;  /* 0x05880000b8007fae */ /* 0x0005e2000e121848 */
[----:B------:R-:W3:Y:S01]  /*8e50*/  LDC R174, c[0x0][0x230] ;  /* 0x00008c00ffae7b82 */ /* 0x000ee20000000800 */
[----:B------:R-:W-:Y:S02]  /*8e60*/  IMAD.WIDE R180, R2, 0x4, R192 ;  /* 0x0000000402b47825 */ /* 0x000fe400078e02c0 */
[----:B------:R4:W-:Y:S01]  /*8e70*/  STL.64 [R1+0x120], R186 ;  /* 0x000120ba01007387 */ /* 0x0009e20000100a00 */
[----:B------:R-:W-:-:S03]  /*8e80*/  ISETP.GE.U32.AND P4, PT, R22, 0x7fffff54, PT ;  /* 0x7fffff541600780c */ /* 0x000fc60003f86070 */
[----:B------:R2:W-:Y:S01]  /*8e90*/  LDGSTS.E [R0+0x5c00], desc[UR8][R182.64], !P3 ;  /* 0x05c00000b6007fae */ /* 0x0005e2000d921848 */
[----:B------:R-:W-:Y:S02]  /*8ea0*/  VIADD R22, R28, 0xffffff8b ;  /* 0xffffff8b1c167836 */ /* 0x000fe40000000000 */
[----:B------:R-:W3:Y:S01]  /*8eb0*/  LDC R28, c[0x0][0x230] ;  /* 0x00008c00ff1c7b82 */ /* 0x000ee20000000800 */
[----:B------:R2:W-:Y:S04]  /*8ec0*/  STL.64 [R1+0x140], R184 ;  /* 0x000140b801007387 */ /* 0x0005e80000100a00 */
[----:B------:R1:W-:Y:S01]  /*8ed0*/  LDGSTS.E [R0+0x5c80], desc[UR8][R180.64], !P3 ;  /* 0x05c80000b4007fae */ /* 0x0003e2000d921848 */
[----:B----4-:R-:W-:Y:S01]  /*8ee0*/  IMAD.WIDE R186, R2, 0x4, R202 ;  /* 0x0000000402ba7825 */ /* 0x010fe200078e02ca */
[----:B------:R-:W-:-:S02]  /*8ef0*/  ISETP.GE.U32.AND P3, PT, R4, 0x7fffff50, PT ;  /* 0x7fffff500400780c */ /* 0x000fc40003f66070 */
[----:B------:R4:W-:Y:S01]  /*8f00*/  STL.64 [R1+0x158], R182 ;  /* 0x000158b601007387 */ /* 0x0009e20000100a00 */
[----:B-----5:R-:W-:Y:S02]  /*8f10*/  IADD3 R4, R176, -0x79, RZ ;  /* 0xffffff87b0047810 */ /* 0x020fe40007ffe0ff */
[----:B------:R-:W5:Y:S01]  /*8f20*/  LDC R176, c[0x0][0x230] ;  /* 0x00008c00ffb07b82 */ /* 0x000f620000000800 */
[C---:B--2---:R-:W-:Y:S01]  /*8f30*/  IMAD.WIDE R184, R2.reuse, 0x4, R196 ;  /* 0x0000000402b87825 */ /* 0x044fe200078e02c4 */
[----:B------:R1:W-:Y:S04]  /*8f40*/  STL.64 [R1+0x168], R180 ;  /* 0x000168b401007387 */ /* 0x0003e80000100a00 */
[----:B------:R2:W-:Y:S01]  /*8f50*/  STL.64 [R1+0x1a0], R186 ;  /* 0x0001a0ba01007387 */ /* 0x0005e20000100a00 */
[----:B----4-:R-:W-:-:S03]  /*8f60*/  IMAD.WIDE R182, R2, 0x4, R232 ;  /* 0x0000000402b67825 */ /* 0x010fc600078e02e8 */
[----:B------:R2:W-:Y:S01]  /*8f70*/  LDGSTS.E [R0+0x6000], desc[UR8][R186.64], !P2 ;  /* 0x06000000ba007fae */ /* 0x0005e2000d121848 */
[----:B-1----:R-:W-:-:S03]  /*8f80*/  IMAD.WIDE R180, R2, 0x4, R200 ;  /* 0x0000000402b47825 */ /* 0x002fc600078e02c8 */
[----:B------:R1:W-:Y:S04]  /*8f90*/  STL.64 [R1+0x1d0], R184 ;  /* 0x0001d0b801007387 */ /* 0x0003e80000100a00 */
[----:B------:R1:W-:Y:S01]  /*8fa0*/  LDGSTS.E [R0+0x6080], desc[UR8][R184.64], !P2 ;  /* 0x06080000b8007fae */ /* 0x0003e2000d121848 */
[----:B------:R-:W-:Y:S01]  /*8fb0*/  ISETP.GE.U32.AND P2, PT, R22, 0x7fffff4c, PT ;  /* 0x7fffff4c1600780c */ /* 0x000fe20003f46070 */
[----:B--2---:R-:W-:Y:S02]  /*8fc0*/  IMAD.WIDE R186, R2, 0x4, R210 ;  /* 0x0000000402ba7825 */ /* 0x004fe400078e02d2 */
[----:B------:R2:W-:Y:S02]  /*8fd0*/  STL.64 [R1+0x1e8], R182 ;  /* 0x0001e8b601007387 */ /* 0x0005e40000100a00 */
[----:B------:R-:W-:-:S02]  /*8fe0*/  VIADD R22, R23, 0xffffff83 ;  /* 0xffffff8317167836 */ /* 0x000fc40000000000 */
        /* <DEDUP_REMOVED lines=14> */
[----:B------:R2:W-:Y:S01]  /*90d0*/  STL.64 [R1+0x2b8], R182 ;  /* 0x0002b8b601007387 */ /* 0x0005e20000100a00 */
[----:B---3--:R-:W-:-:S03]  /*90e0*/  IADD3 R22, R175, -0x46, RZ ;  /* 0xffffffbaaf167810 */ /* 0x008fc60007ffe0ff */
[----:B------:R2:W-:Y:S01]  /*90f0*/  LDGSTS.E [R0+0x6c00], desc[UR8][R182.64], !P4 ;  /* 0x06c00000b6007fae */ /* 0x0005e2000e121848 */
[----:B------:R-:W-:-:S04]  /*9100*/  IMAD.WIDE R178, R2, 0x4, R216 ;  /* 0x0000000402b27825 */ /* 0x000fc800078e02d8 */
[C---:B-1----:R-:W-:Y:S01]  /*9110*/  IMAD.WIDE R184, R2.reuse, 0x4, R212 ;  /* 0x0000000402b87825 */ /* 0x042fe200078e02d4 */
[----:B------:R1:W-:Y:S04]  /*9120*/  STL.64 [R1+0x2d0], R180 ;  /* 0x0002d0b401007387 */ /* 0x0003e80000100a00 */
[----:B------:R1:W-:Y:S01]  /*9130*/  LDGSTS.E [R0+0x6c80], desc[UR8][R180.64], !P4 ;  /* 0x06c80000b4007fae */ /* 0x0003e2000e121848 */
[----:B--2---:R-:W-:Y:S01]  /*9140*/  IMAD.WIDE R182, R2, 0x4, R238 ;  /* 0x0000000402b67825 */ /* 0x004fe200078e02ee */
[----:B------:R-:W-:Y:S02]  /*9150*/  ISETP.GE.U32.AND P4, PT, R4, 0x7fffff7f, PT ;  /* 0x7fffff7f0400780c */ /* 0x000fe40003f86070 */
[----:B------:R2:W-:Y:S01]  /*9160*/  LDGSTS.E [R0+0x7000], desc[UR8][R186.64], !P3 ;  /* 0x07000000ba007fae */ /* 0x0005e2000d921848 */
[----:B------:R-:W-:-:S03]  /*9170*/  VIADD R4, R177, 0xffffffb6 ;  /* 0xffffffb6b1047836 */ /* 0x000fc60000000000 */
[----:B------:R2:W-:Y:S01]  /*9180*/  STL.64 [R1+0x2f0], R186 ;  /* 0x0002f0ba01007387 */ /* 0x0005e20000100a00 */
[----:B------:R-:W-:Y:S01]  /*9190*/  IMAD.WIDE R188, R2, 0x4, R230 ;  /* 0x0000000402bc7825 */ /* 0x000fe200078e02e6 */
[----:B------:R-:W3:Y:S02]  /*91a0*/  LDC R177, c[0x0][0x230] ;  /* 0x00008c00ffb17b82 */ /* 0x000ee40000000800 */
[----:B------:R4:W-:Y:S01]  /*91b0*/  LDGSTS.E [R0+0x7080], desc[UR8][R184.64], !P3 ;  /* 0x07080000b8007fae */ /* 0x0009e2000d921848 */
[----:B------:R-:W-:Y:S01]  /*91c0*/  ISETP.GE.U32.AND P3, PT, R22, 0x7fffff7b, PT ;  /* 0x7fffff7b1600780c */ /* 0x000fe20003f66070 */
[----:B------:R-:W-:-:S04]  /*91d0*/  VIADD R22, R174, 0xffffffb2 ;  /* 0xffffffb2ae167836 */ /* 0x000fc80000000000 */
[----:B-1----:R-:W1:Y:S01]  /*91e0*/  LDC R180, c[0x0][0x230] ;  /* 0x00008c00ffb47b82 */ /* 0x002e620000000800 */
[----:B------:R4:W-:Y:S01]  /*91f0*/  STL.64 [R1+0x300], R184 ;  /* 0x000300b801007387 */ /* 0x0009e20000100a00 */
[----:B--2---:R-:W-:-:S03]  /*9200*/  IMAD.WIDE R186, R2, 0x4, R224 ;  /* 0x0000000402ba7825 */ /* 0x004fc600078e02e0 */
[----:B------:R2:W-:Y:S04]  /*9210*/  STL.64 [R1+0x378], R182 ;  /* 0x000378b601007387 */ /* 0x0005e80000100a00 */
[----:B------:R2:W-:Y:S04]  /*9220*/  LDGSTS.E [R0+0x7400], desc[UR8][R182.64], !P2 ;  /* 0x07400000b6007fae */ /* 0x0005e8000d121848 */
[----:B------:R5:W-:Y:S01]  /*9230*/  STL.64 [R1+0x388], R178 ;  /* 0x000388b201007387 */ /* 0x000be20000100a00 */
[----:B----4-:R-:W-:-:S03]  /*9240*/  IMAD.WIDE R184, R2, 0x4, R240 ;  /* 0x0000000402b87825 */ /* 0x010fc600078e02f0 */
[----:B------:R5:W-:Y:S01]  /*9250*/  LDGSTS.E [R0+0x7480], desc[UR8][R178.64], !P2 ;  /* 0x07480000b2007fae */ /* 0x000be2000d121848 */
[----:B------:R-:W-:-:S03]  /*9260*/  ISETP.GE.U32.AND P2, PT, R4, 0x7fffff77, PT ;  /* 0x7fffff770400780c */ /* 0x000fc60003f46070 */
[----:B------:R-:W-:Y:S01]  /*9270*/  LDGSTS.E [R0+0x7800], desc[UR8][R188.64], !P1 ;  /* 0x07800000bc007fae */ /* 0x000fe2000c921848 */
[----:B--2---:R-:W-:-:S03]  /*9280*/  IMAD.WIDE R182, R2, 0x4, R228 ;  /* 0x0000000402b67825 */ /* 0x004fc600078e02e4 */
[----:B------:R-:W-:Y:S01]  /*9290*/  LDGSTS.E [R0+0x7880], desc[UR8][R186.64], !P1 ;  /* 0x07880000ba007fae */ /* 0x000fe2000c921848 */
[----:B------:R-:W-:Y:S01]  /*92a0*/  ISETP.GE.U32.AND P1, PT, R22, 0x7fffff73, PT ;  /* 0x7fffff731600780c */ /* 0x000fe20003f26070 */
[----:B-----5:R-:W2:Y:S01]  /*92b0*/  LDC R179, c[0x0][0x230] ;  /* 0x00008c00ffb37b82 */ /* 0x020ea20000000800 */
[----:B------:R-:W-:Y:S01]  /*92c0*/  IMAD.WIDE R22, R2, 0x4, R234 ;  /* 0x0000000402167825 */ /* 0x000fe200078e02ea */
[----:B------:R-:W-:Y:S01]  /*92d0*/  IADD3 R4, R176, -0x52, RZ ;  /* 0xffffffaeb0047810 */ /* 0x000fe20007ffe0ff */
[----:B------:R-:W-:Y:S02]  /*92e0*/  LDGSTS.E [R0+0x7c00], desc[UR8][R184.64], !P5 ;  /* 0x07c00000b8007fae */ /* 0x000fe4000e921848 */
[----:B------:R-:W-:Y:S02]  /*92f0*/  VIADD R28, R28, 0xffffffaa ;  /* 0xffffffaa1c1c7836 */ /* 0x000fe40000000000 */
[----:B------:R-:W-:Y:S01]  /*9300*/  LDGSTS.E [R0+0x7c80], desc[UR8][R182.64], !P5 ;  /* 0x07c80000b6007fae */ /* 0x000fe2000e921848 */
[----:B------:R-:W4:Y:S01]  /*9310*/  LDC R176, c[0x0][0x230] ;  /* 0x00008c00ffb07b82 */ /* 0x000f220000000800 */
[----:B------:R-:W-:-:S02]  /*9320*/  IMAD.WIDE R200, R2, 0x4, R114 ;  /* 0x0000000402c87825 */ /* 0x000fc400078e0272 */
[----:B------:R-:W-:Y:S04]  /*9330*/  LDGSTS.E [R3+0x4100], desc[UR8][R22.64], !P4 ;  /* 0x0410000016037fae */ /* 0x000fe8000e121848 */
[----:B------:R-:W-:Y:S01]  /*9340*/  LDGSTS.E [R3+0x4180], desc[UR8][R20.64], !P4 ;  /* 0x0418000014037fae */ /* 0x000fe2000e121848 */
[----:B------:R-:W5:Y:S01]  /*9350*/  LDC R178, c[0x0][0x230] ;  /* 0x00008c00ffb27b82 */ /* 0x000f620000000800 */
[----:B------:R-:W-:Y:S01]  /*9360*/  ISETP.GE.U32.AND P4, PT, R28, 0x7fffff6b, PT ;  /* 0x7fffff6b1c00780c */ /* 0x000fe20003f86070 */
[----:B------:R-:W-:Y:S01]  /*9370*/  IMAD.WIDE R174, R2, 0x4, R18 ;  /* 0x0000000402ae7825 */ /* 0x000fe200078e0212 */
[----:B------:R-:W-:-:S05]  /*9380*/  ISETP.GE.U32.AND P5, PT, R4, 0x7fffff6f, PT ;  /* 0x7fffff6f0400780c */ /* 0x000fca0003fa6070 */
[----:B------:R-:W5:Y:S01]  /*9390*/  LDC R115, c[0x0][0x230] ;  /* 0x00008c00ff737b82 */ /* 0x000f620000000800 */
[----:B------:R-:W-:Y:S01]  /*93a0*/  IMAD.WIDE R202, R2, 0x4, R116 ;  /* 0x0000000402ca7825 */ /* 0x000fe200078e0274 */
[----:B------:R-:W-:Y:S06]  /*93b0*/  LDGSTS.E [R3+0x4500], desc[UR8][R174.64], !P3 ;  /* 0x04500000ae037fae */ /* 0x000fec000d921848 */
[----:B------:R-:W5:Y:S01]  /*93c0*/  LDC R28, c[0x0][0x230] ;  /* 0x00008c00ff1c7b82 */ /* 0x000f620000000800 */
[----:B-1----:R-:W-:Y:S02]  /*93d0*/  VIADD R4, R180, 0xffffffa6 ;  /* 0xffffffa6b4047836 */ /* 0x002fe40000000000 */
[C---:B------:R-:W-:Y:S01]  /*93e0*/  IMAD.WIDE R206, R2.reuse, 0x4, R118 ;  /* 0x0000000402ce7825 */ /* 0x040fe200078e0276 */
[----:B---3--:R-:W-:Y:S01]  /*93f0*/  IADD3 R18, R177, -0x5e, RZ ;  /* 0xffffffa2b1127810 */ /* 0x008fe20007ffe0ff */
[----:B------:R-:W-:Y:S03]  /*9400*/  LDGSTS.E [R3+0x4580], desc[UR8][R200.64], !P3 ;  /* 0x04580000c8037fae */ /* 0x000fe6000d921848 */
[----:B------:R-:W1:Y:S01]  /*9410*/  LDC R117, c[0x0][0x230] ;  /* 0x00008c00ff757b82 */ /* 0x000e620000000800 */
[----:B------:R-:W-:Y:S01]  /*9420*/  IMAD.WIDE R210, R2, 0x4, R120 ;  /* 0x0000000402d27825 */ /* 0x000fe200078e0278 */
[----:B------:R-:W-:Y:S01]  /*9430*/  ISETP.GE.U32.AND P3, PT, R4, 0x7fffff67, PT ;  /* 0x7fffff670400780c */ /* 0x000fe20003f66070 */
[----:B------:R-:W-:Y:S05]  /*9440*/  LDGSTS.E [R3+0x4900], desc[UR8][R202.64], !P2 ;  /* 0x04900000ca037fae */ /* 0x000fea000d121848 */
[----:B------:R-:W3:Y:S01]  /*9450*/  LDC R19, c[0x0][0x230] ;  /* 0x00008c00ff137b82 */ /* 0x000ee20000000800 */
[----:B------:R-:W-:Y:S01]  /*9460*/  IMAD.WIDE R214, R2, 0x4, R122 ;  /* 0x0000000402d67825 */ /* 0x000fe200078e027a */
[----:B------:R-:W-:Y:S01]  /*9470*/  LDGSTS.E [R3+0x4980], desc[UR8][R206.64], !P2 ;  /* 0x04980000ce037fae */ /* 0x000fe2000d121848 */
[----:B------:R-:W-:-:S02]  /*9480*/  ISETP.GE.U32.AND P2, PT, R18, 0x7fffff63, PT ;  /* 0x7fffff631200780c */ /* 0x000fc40003f46070 */
[----:B--2---:R-:W-:Y:S02]  /*9490*/  VIADD R4, R179, 0xffffff9e ;  /* 0xffffff9eb3047836 */ /* 0x004fe40000000000 */
[----:B------:R-:W-:Y:S01]  /*94a0*/  IMAD.WIDE R218, R2, 0x4, R124 ;  /* 0x0000000402da7825 */ /* 0x000fe200078e027c */
[----:B------:R-:W2:Y:S01]  /*94b0*/  LDC R114, c[0x0][0x230] ;  /* 0x00008c00ff727b82 */ /* 0x000ea20000000800 */
[----:B------:R-:W-:Y:S04]  /*94c0*/  STL.64 [R1+0x420], R188 ;  /* 0x000420bc01007387 */ /* 0x000fe80000100a00 */
[----:B------:R-:W-:Y:S01]  /*94d0*/  STL.64 [R1+0x428], R186 ;  /* 0x000428ba01007387 */ /* 0x000fe20000100a00 */
[----:B----4-:R-:W-:Y:S02]  /*94e0*/  VIADD R18, R176, 0xffffff9a ;  /* 0xffffff9ab0127836 */ /* 0x010fe40000000000 */
[----:B------:R-:W4:Y:S01]  /*94f0*/  LDC R118, c[0x0][0x230] ;  /* 0x00008c00ff767b82 */ /* 0x000f220000000800 */
[----:B------:R-:W-:Y:S04]  /*9500*/  LDGSTS.E [R3+0x4d00], desc[UR8][R210.64], !P1 ;  /* 0x04d00000d2037fae */ /* 0x000fe8000c921848 */
[----:B------:R-:W-:Y:S03]  /*9510*/  STL.64 [R1+0x448], R184 ;  /* 0x000448b801007387 */ /* 0x000fe60000100a00 */
[----:B------:R-:W4:Y:S01]  /*9520*/  LDC R116, c[0x0][0x230] ;  /* 0x00008c00ff747b82 */ /* 0x000f220000000800 */
[----:B------:R-:W-:Y:S01]  /*9530*/  LDGSTS.E [R3+0x4d80], desc[UR8][R214.64], !P1 ;  /* 0x04d80000d6037fae */ /* 0x000fe2000c921848 */
[----:B------:R-:W-:-:S02]  /*9540*/  ISETP.GE.U32.AND P1, PT, R4, 0x7fffff5f, PT ;  /* 0x7fffff5f0400780c */ /* 0x000fc40003f26070 */
[----:B-----5:R-:W-:Y:S01]  /*9550*/  IADD3 R4, R178, -0x6a, RZ ;  /* 0xffffff96b2047810 */ /* 0x020fe20007ffe0ff */
[----:B------:R-:W-:Y:S01]  /*9560*/  STL.64 [R1+0x450], R182 ;  /* 0x000450b601007387 */ /* 0x000fe20000100a00 */
[----:B------:R-:W-:-:S03]  /*9570*/  IMAD.WIDE R124, R2, 0x4, R134 ;  /* 0x00000004027c7825 */ /* 0x000fc600078e0286 */
[----:B------:R-:W-:Y:S01]  /*9580*/  LDGSTS.E [R3+0x5100], desc[UR8][R218.64], !P5 ;  /* 0x05100000da037fae */ /* 0x000fe2000e921848 */
[----:B------:R-:W-:-:S03]  /*9590*/  IMAD.WIDE R122, R2, 0x4, R136 ;  /* 0x00000004027a7825 */ /* 0x000fc600078e0288 */
[----:B------:R5:W-:Y:S04]  /*95a0*/  STL.64 [R1+0x78], R126 ;  /* 0x0000787e01007387 */ /* 0x000be80000100a00 */
[----:B------:R5:W-:Y:S01]  /*95b0*/  LDGSTS.E [R3+0x5180], desc[UR8][R126.64], !P5 ;  /* 0x051800007e037fae */ /* 0x000be2000e921848 */
[----:B------:R-:W-:-:S03]  /*95c0*/  IMAD.WIDE R120, R2, 0x4, R138 ;  /* 0x0000000402787825 */ /* 0x000fc600078e028a */
[----:B------:R-:W-:Y:S01]  /*95d0*/  LDGSTS.E [R3+0x5500], desc[UR8][R128.64], !P4 ;  /* 0x0550000080037fae */ /* 0x000fe2000e121848 */
[----:B------:R-:W-:-:S03]  /*95e0*/  ISETP.GE.U32.AND P5, PT, R18, 0x7fffff5b, PT ;  /* 0x7fffff5b1200780c */ /* 0x000fc60003fa6070 */
[----:B------:R-:W-:Y:S01]  /*95f0*/  LDGSTS.E [R3+0x5580], desc[UR8][R130.64], !P4 ;  /* 0x0558000082037fae */ /* 0x000fe2000e121848 */
[----:B------:R-:W-:Y:S01]  /*9600*/  ISETP.GE.U32.AND P4, PT, R4, 0x7fffff57, PT ;  /* 0x7fffff570400780c */ /* 0x000fe20003f86070 */
[----:B-----5:R-:W-:Y:S02]  /*9610*/  IMAD.WIDE R126, R2, 0x4, R132 ;  /* 0x00000004027e7825 */ /* 0x020fe400078e0284 */
[----:B------:R-:W-:Y:S02]  /*9620*/  STL.64 [R1+0x90], R128 ;  /* 0x0000908001007387 */ /* 0x000fe40000100a00 */
[----:B------:R-:W-:Y:S02]  /*9630*/  VIADD R4, R115, 0xffffff8e ;  /* 0xffffff8e73047836 */ /* 0x000fe40000000000 */
[----:B------:R5:W-:Y:S01]  /*9640*/  LDGSTS.E [R3+0x5900], desc[UR8][R126.64], !P3 ;  /* 0x059000007e037fae */ /* 0x000be2000d921848 */
[----:B------:R-:W-:Y:S01]  /*9650*/  VIADD R18, R28, 0xffffff92 ;  /* 0xffffff921c127836 */ /* 0x000fe20000000000 */
[----:B------:R-:W4:Y:S02]  /*9660*/  LDC R115, c[0x0][0x230] ;  /* 0x00008c00ff737b82 */ /* 0x000f240000000800 */
[----:B------:R-:W-:Y:S04]  /*9670*/  STL.64 [R1+0xa8], R130 ;  /* 0x0000a88201007387 */ /* 0x000fe80000100a00 */
[----:B------:R2:W-:Y:S01]  /*9680*/  LDGSTS.E [R3+0x5980], desc[UR8][R124.64], !P3 ;  /* 0x059800007c037fae */ /* 0x0005e2000d921848 */
[----:B------:R-:W-:Y:S01]  /*9690*/  ISETP.GE.U32.AND P3, PT, R18, 0x7fffff53, PT ;  /* 0x7fffff531200780c */ /* 0x000fe20003f66070 */
[----:B------:R-:W4:Y:S02]  /*96a0*/  LDC R28, c[0x0][0x230] ;  /* 0x00008c00ff1c7b82 */ /* 0x000f240000000800 */
[----:B------:R5:W-:Y:S04]  /*96b0*/  STL.64 [R1+0xc0], R126 ;  /* 0x0000c07e01007387 */ /* 0x000be80000100a00 */
[----:B------:R2:W-:Y:S01]  /*96c0*/  LDGSTS.E [R3+0x5d00], desc[UR8][R122.64], !P2 ;  /* 0x05d000007a037fae */ /* 0x0005e2000d121848 */
[----:B---3--:R-:W-:-:S02]  /*96d0*/  IADD3 R18, R19, -0x76, RZ ;  /* 0xffffff8a13127810 */ /* 0x008fc40007ffe0ff */
[----:B------:R-:W3:Y:S01]  /*96e0*/  LDC R19, c[0x0][0x230] ;  /* 0x00008c00ff137b82 */ /* 0x000ee20000000800 */
[----:B------:R2:W-:Y:S04]  /*96f0*/  STL.64 [R1+0xd8], R124 ;  /* 0x0000d87c01007387 */ /* 0x0005e80000100a00 */
[----:B------:R2:W-:Y:S01]  /*9700*/  LDGSTS.E [R3+0x5d80], desc[UR8][R120.64], !P2 ;  /* 0x05d8000078037fae */ /* 0x0005e2000d121848 */
[----:B-----5:R-:W-:Y:S01]  /*9710*/  IMAD.WIDE R126, R2, 0x4, R140 ;  /* 0x00000004027e7825 */ /* 0x020fe200078e028c */
[----:B------:R-:W-:-:S03]  /*9720*/  ISETP.GE.U32.AND P2, PT, R4, 0x7fffff4f, PT ;  /* 0x7fffff4f0400780c */ /* 0x000fc60003f46070 */
[----:B-1----:R-:W-:Y:S02]  /*9730*/  VIADD R4, R117, 0xffffff86 ;  /* 0xffffff8675047836 */ /* 0x002fe40000000000 */
[C---:B--2---:R-:W-:Y:S01]  /*9740*/  IMAD.WIDE R124, R2.reuse, 0x4, R142 ;  /* 0x00000004027c7825 */ /* 0x044fe200078e028e */
[----:B------:R-:W1:Y:S01]  /*9750*/  LDC R117, c[0x0][0x230] ;  /* 0x00008c00ff757b82 */ /* 0x000e620000000800 */
[----:B------:R2:W-:Y:S04]  /*9760*/  STL.64 [R1+0xe8], R122 ;  /* 0x0000e87a01007387 */ /* 0x0005e80000100a00 */
[----:B------:R5:W-:Y:S04]  /*9770*/  STL.64 [R1+0x108], R120 ;  /* 0x0001087801007387 */ /* 0x000be80000100a00 */
[----:B------:R4:W-:Y:S01]  /*9780*/  LDGSTS.E [R3+0x6100], desc[UR8][R126.64], !P1 ;  /* 0x061000007e037fae */ /* 0x0009e2000c921848 */
[----:B--2---:R-:W-:-:S03]  /*9790*/  IMAD.WIDE R122, R2, 0x4, R144 ;  /* 0x00000004027a7825 */ /* 0x004fc600078e0290 */
[----:B------:R2:W-:Y:S01]  /*97a0*/  LDGSTS.E [R3+0x6180], desc[UR8][R124.64], !P1 ;  /* 0x061800007c037fae */ /* 0x0005e2000c921848 */
[----:B------:R-:W-:Y:S01]  /*97b0*/  ISETP.GE.U32.AND P1, PT, R18, 0x7fffff4b, PT ;  /* 0x7fffff4b1200780c */ /* 0x000fe20003f26070 */
[----:B-----5:R-:W-:Y:S02]  /*97c0*/  IMAD.WIDE R120, R2, 0x4, R146 ;  /* 0x0000000402787825 */ /* 0x020fe400078e0292 */
[----:B------:R4:W-:Y:S02]  /*97d0*/  STL.64 [R1+0x118], R126 ;  /* 0x0001187e01007387 */ /* 0x0009e40000100a00 */
[----:B------:R-:W-:Y:S02]  /*97e0*/  VIADD R18, R114, 0xffffff82 ;  /* 0xffffff8272127836 */ /* 0x000fe40000000000 */
[----:B------:R2:W-:Y:S01]  /*97f0*/  STL.64 [R1+0x128], R124 ;  /* 0x0001287c01007387 */ /* 0x0005e20000100a00 */
[----:B------:R-:W5:Y:S03]  /*9800*/  LDC R114, c[0x0][0x230] ;  /* 0x00008c00ff727b82 */ /* 0x000f660000000800 */
[----:B------:R3:W-:Y:S01]  /*9810*/  STL.64 [R1+0x150], R122 ;  /* 0x0001507a01007387 */ /* 0x0007e20000100a00 */
[----:B----4-:R-:W-:-:S03]  /*9820*/  IMAD.WIDE R126, R2, 0x4, R148 ;  /* 0x00000004027e7825 */ /* 0x010fc600078e0294 */
[----:B------:R3:W-:Y:S01]  /*9830*/  LDGSTS.E [R3+0x6500], desc[UR8][R122.64], !P5 ;  /* 0x065000007a037fae */ /* 0x0007e2000e921848 */
[----:B--2---:R-:W-:-:S03]  /*9840*/  IMAD.WIDE R124, R2, 0x4, R150 ;  /* 0x00000004027c7825 */ /* 0x004fc600078e0296 */
[----:B------:R2:W-:Y:S04]  /*9850*/  STL.64 [R1+0x160], R120 ;  /* 0x0001607801007387 */ /* 0x0005e80000100a00 */
[----:B------:R2:W-:Y:S01]  /*9860*/  LDGSTS.E [R3+0x6580], desc[UR8][R120.64], !P5 ;  /* 0x0658000078037fae */ /* 0x0005e2000e921848 */
[----:B---3--:R-:W-:-:S03]  /*9870*/  IMAD.WIDE R122, R2, 0x4, R152 ;  /* 0x00000004027a7825 */ /* 0x008fc600078e0298 */
[----:B------:R-:W-:Y:S01]  /*9880*/  STL.64 [R1+0x198], R126 ;  /* 0x0001987e01007387 */ /* 0x000fe20000100a00 */
[----:B------:R-:W-:-:S03]  /*9890*/  ISETP.GE.U32.AND P5, PT, R4, 0x7fffff47, PT ;  /* 0x7fffff470400780c */ /* 0x000fc60003fa6070 */
[----:B------:R-:W-:Y:S01]  /*98a0*/  LDGSTS.E [R3+0x6900], desc[UR8][R126.64], !P4 ;  /* 0x069000007e037fae */ /* 0x000fe2000e121848 */
[----:B--2---:R-:W-:-:S03]  /*98b0*/  IMAD.WIDE R120, R2, 0x4, R154 ;  /* 0x0000000402787825 */ /* 0x004fc600078e029a */
[----:B------:R2:W-:Y:S01]  /*98c0*/  STL.64 [R1+0x1a8], R124 ;  /* 0x0001a87c01007387 */ /* 0x0005e20000100a00 */
[----:B------:R-:W-:-:S03]  /*98d0*/  IADD3 R4, R118, -0x43, RZ ;  /* 0xffffffbd76047810 */ /* 0x000fc60007ffe0ff */
[----:B------:R2:W-:Y:S01]  /*98e0*/  LDGSTS.E [R3+0x6980], desc[UR8][R124.64], !P4 ;  /* 0x069800007c037fae */ /* 0x0005e2000e121848 */
[----:B------:R-:W-:-:S03]  /*98f0*/  ISETP.GE.U32.AND P4, PT, R18, 0x7fffff43, PT ;  /* 0x7fffff431200780c */ /* 0x000fc60003f86070 */
[----:B------:R3:W-:Y:S01]  /*9900*/  STL.64 [R1+0x1e0], R122 ;  /* 0x0001e07a01007387 */ /* 0x0007e20000100a00 */
[----:B------:R-:W-:-:S03]  /*9910*/  IMAD.WIDE R118, R2, 0x4, R162 ;  /* 0x0000000402767825 */ /* 0x000fc600078e02a2 */
[----:B------:R3:W-:Y:S01]  /*9920*/  LDGSTS.E [R3+0x6d00], desc[UR8][R122.64], !P3 ;  /* 0x06d000007a037fae */ /* 0x0007e2000d921848 */
[----:B--2---:R-:W-:-:S03]  /*9930*/  IMAD.WIDE R124, R2, 0x4, R156 ;  /* 0x00000004027c7825 */ /* 0x004fc600078e029c */
[----:B------:R2:W-:Y:S04]  /*9940*/  STL.64 [R1+0x210], R120 ;  /* 0x0002107801007387 */ /* 0x0005e80000100a00 */
[----:B------:R2:W-:Y:S01]  /*9950*/  LDGSTS.E [R3+0x6d80], desc[UR8][R120.64], !P3 ;  /* 0x06d8000078037fae */ /* 0x0005e2000d921848 */
[----:B---3--:R-:W-:Y:S01]  /*9960*/  IMAD.WIDE R122, R2, 0x4, R158 ;  /* 0x00000004027a7825 */ /* 0x008fe200078e029e */
[----:B------:R-:W-:Y:S02]  /*9970*/  ISETP.GE.U32.AND P3, PT, R4, 0x7fffff7e, PT ;  /* 0x7fffff7e0400780c */ /* 0x000fe40003f66070 */
[----:B------:R3:W-:Y:S01]  /*9980*/  STL.64 [R1+0x270], R124 ;  /* 0x0002707c01007387 */ /* 0x0007e20000100a00 */
[----:B------:R-:W-:-:S03]  /*9990*/  VIADD R4, R116, 0xffffffb5 ;  /* 0xffffffb574047836 */ /* 0x000fc60000000000 */
[----:B------:R3:W-:Y:S01]  /*99a0*/  LDGSTS.E [R3+0x7100], desc[UR8][R124.64], !P2 ;  /* 0x071000007c037fae */ /* 0x0007e2000d121848 */
[----:B------:R-:W4:Y:S01]  /*99b0*/  LDC R116, c[0x0][0x230] ;  /* 0x00008c00ff747b82 */ /* 0x000f220000000800 */
[C---:B--2---:R-:W-:Y:S02]  /*99c0*/  IMAD.WIDE R120, R2.reuse, 0x4, R160 ;  /* 0x0000000402787825 */ /* 0x044fe400078e02a0 */
[----:B------:R2:W-:Y:S02]  /*99d0*/  STL.64 [R1+0x298], R122 ;  /* 0x0002987a01007387 */ /* 0x0005e40000100a00 */
[C---:B------:R-:W-:Y:S02]  /*99e0*/  IMAD.WIDE R126, R2.reuse, 0x4, R164 ;  /* 0x00000004027e7825 */ /* 0x040fe400078e02a4 */
[----:B------:R2:W-:Y:S04]  /*99f0*/  LDGSTS.E [R3+0x7180], desc[UR8][R122.64], !P2 ;  /* 0x071800007a037fae */ /* 0x0005e8000d121848 */
[----:B------:R5:W-:Y:S01]  /*9a00*/  STL.64 [R1+0x2b0], R120 ;  /* 0x0002b07801007387 */ /* 0x000be20000100a00 */
[----:B---3--:R-:W-:-:S03]  /*9a10*/  IMAD.WIDE R124, R2, 0x4, R166 ;  /* 0x00000004027c7825 */ /* 0x008fc600078e02a6 */
[----:B------:R5:W-:Y:S01]  /*9a20*/  LDGSTS.E [R3+0x7500], desc[UR8][R120.64], !P1 ;  /* 0x0750000078037fae */ /* 0x000be2000c921848 */
[----:B------:R-:W-:Y:S02]  /*9a30*/  VIADD R18, R115, 0xffffffb9 ;  /* 0xffffffb973127836 */ /* 0x000fe40000000000 */
[----:B------:R-:W3:Y:S01]  /*9a40*/  LDC R115, c[0x0][0x230] ;  /* 0x00008c00ff737b82 */ /* 0x000ee20000000800 */
[----:B------:R5:W-:Y:S01]  /*9a50*/  STL.64 [R1+0x2c8], R118 ;  /* 0x0002c87601007387 */ /* 0x000be20000100a00 */
[----:B--2---:R-:W-:-:S03]  /*9a60*/  IMAD.WIDE R122, R2, 0x4, R168 ;  /* 0x00000004027a7825 */ /* 0x004fc600078e02a8 */
[----:B------:R2:W-:Y:S01]  /*9a70*/  LDGSTS.E [R3+0x7580], desc[UR8][R118.64], !P1 ;  /* 0x0758000076037fae */ /* 0x0005e2000c921848 */
[----:B------:R-:W-:Y:S01]  /*9a80*/  ISETP.GE.U32.AND P1, PT, R4, 0x7fffff76, PT ;  /* 0x7fffff760400780c */ /* 0x000fe20003f26070 */
[----:B-1----:R-:W-:Y:S02]  /*9a90*/  VIADD R4, R117, 0xffffffad ;  /* 0xffffffad75047836 */ /* 0x002fe40000000000 */
[----:B-----5:R-:W-:Y:S01]  /*9aa0*/  IMAD.WIDE R120, R2, 0x4, R170 ;  /* 0x0000000402787825 */ /* 0x020fe200078e02aa */
[----:B------:R-:W-:Y:S01]  /*9ab0*/  LDGSTS.E [R3+0x7900], desc[UR8][R126.64], !P5 ;  /* 0x079000007e037fae */ /* 0x000fe2000e921848 */
[----:B------:R-:W-:Y:S01]  /*9ac0*/  ISETP.GE.U32.AND P2, PT, R18, 0x7fffff7a, PT ;  /* 0x7fffff7a1200780c */ /* 0x000fe20003f46070 */
[----:B------:R-:W1:Y:S02]  /*9ad0*/  LDC R117, c[0x0][0x230] ;  /* 0x00008c00ff757b82 */ /* 0x000e640000000800 */
[----:B------:R-:W-:Y:S06]  /*9ae0*/  LDGSTS.E [R3+0x7980], desc[UR8][R124.64], !P5 ;  /* 0x079800007c037fae */ /* 0x000fec000e921848 */
[----:B--2---:R-:W2:Y:S01]  /*9af0*/  LDC R119, c[0x0][0x230] ;  /* 0x00008c00ff777b82 */ /* 0x004ea20000000800 */
[----:B------:R-:W-:Y:S01]  /*9b00*/  LDGSTS.E [R3+0x7d00], desc[UR8][R122.64], !P4 ;  /* 0x07d000007a037fae */ /* 0x000fe2000e121848 */
[----:B------:R-:W-:-:S03]  /*9b10*/  IADD3 R18, R19, -0x4f, RZ ;  /* 0xffffffb113127810 */ /* 0x000fc60007ffe0ff */
[----:B------:R-:W-:Y:S01]  /*9b20*/  LDGSTS.E [R3+0x7d80], desc[UR8][R120.64], !P4 ;  /* 0x07d8000078037fae */ /* 0x000fe2000e121848 */
[----:B------:R-:W-:Y:S02]  /*9b30*/  ISETP.GE.U32.AND P4, PT, R4, 0x7fffff6e, PT ;  /* 0x7fffff6e0400780c */ /* 0x000fe40003f86070 */
[----:B------:R-:W5:Y:S01]  /*9b40*/  LDC R118, c[0x0][0x230] ;  /* 0x00008c00ff767b82 */ /* 0x000f620000000800 */
[----:B------:R-:W-:Y:S02]  /*9b50*/  IADD3 R4, R114, -0x5b, RZ ;  /* 0xffffffa572047810 */ /* 0x000fe40007ffe0ff */
[----:B------:R-:W-:Y:S01]  /*9b60*/  ISETP.GE.U32.AND P5, PT, R18, 0x7fffff72, PT ;  /* 0x7fffff721200780c */ /* 0x000fe20003fa6070 */
[----:B------:R-:W-:-:S04]  /*9b70*/  IMAD.WIDE R18, R2, 0x4, R172 ;  /* 0x0000000402127825 */ /* 0x000fc800078e02ac */
[----:B------:R-:W1:Y:S01]  /*9b80*/  LDC R114, c[0x0][0x230] ;  /* 0x00008c00ff727b82 */ /* 0x000e620000000800 */
[----:B------:R-:W-:Y:S01]  /*9b90*/  IMAD.WIDE R168, R2, 0x4, R30 ;  /* 0x0000000402a87825 */ /* 0x000fe200078e021e */
[----:B------:R-:W-:Y:S03]  /*9ba0*/  LDGSTS.E [R5+0x4200], desc[UR8][R18.64], !P3 ;  /* 0x0420000012057fae */ /* 0x000fe6000d921848 */
[----:B------:R-:W-:Y:S01]  /*9bb0*/  VIADD R28, R28, 0xffffffa9 ;  /* 0xffffffa91c1c7836 */ /* 0x000fe20000000000 */
[----:B------:R-:W-:Y:S02]  /*9bc0*/  LDGSTS.E [R5+0x4280], desc[UR8][R16.64], !P3 ;  /* 0x0428000010057fae */ /* 0x000fe4000d921848 */
[----:B------:R-:W1:Y:S02]  /*9bd0*/  LDC R30, c[0x0][0x230] ;  /* 0x00008c00ff1e7b82 */ /* 0x000e640000000800 */
[----:B------:R-:W-:Y:S01]  /*9be0*/  ISETP.GE.U32.AND P3, PT, R28, 0x7fffff6a, PT ;  /* 0x7fffff6a1c00780c */ /* 0x000fe20003f66070 */
[----:B------:R-:W-:Y:S01]  /*9bf0*/  LDGSTS.E [R5+0x4600], desc[UR8][R14.64], !P2 ;  /* 0x046000000e057fae */ /* 0x000fe2000d121848 */
[----:B----4-:R-:W-:-:S03]  /*9c00*/  VIADD R28, R116, 0xffffffa1 ;  /* 0xffffffa1741c7836 */ /* 0x010fc60000000000 */
[----:B------:R-:W-:Y:S01]  /*9c10*/  LDGSTS.E [R5+0x4680], desc[UR8][R12.64], !P2 ;  /* 0x046800000c057fae */ /* 0x000fe2000d121848 */
[----:B------:R-:W-:Y:S01]  /*9c20*/  ISETP.GE.U32.AND P2, PT, R4, 0x7fffff66, PT ;  /* 0x7fffff660400780c */ /* 0x000fe20003f46070 */
[C---:B------:R-:W-:Y:S01]  /*9c30*/  IMAD.WIDE R170, R2.reuse, 0x4, R32 ;  /* 0x0000000402aa7825 */ /* 0x040fe200078e0220 */
[----:B------:R-:W4:Y:S01]  /*9c40*/  LDC R31, c[0x0][0x230] ;  /* 0x00008c00ff1f7b82 */ /* 0x000f220000000800 */
[----:B------:R-:W-:Y:S02]  /*9c50*/  LDGSTS.E [R5+0x4a00], desc[UR8][R10.64], !P1 ;  /* 0x04a000000a057fae */ /* 0x000fe4000c921848 */
[----:B--2---:R-:W-:Y:S02]  /*9c60*/  VIADD R4, R119, 0xffffff9d ;  /* 0xffffff9d77047836 */ /* 0x004fe40000000000 */
[----:B------:R-:W-:Y:S01]  /*9c70*/  IMAD.WIDE R172, R2, 0x4, R34 ;  /* 0x0000000402ac7825 */ /* 0x000fe200078e0222 */
[----:B------:R-:W-:Y:S01]  /*9c80*/  LDGSTS.E [R5+0x4a80], desc[UR8][R8.64], !P1 ;  /* 0x04a8000008057fae */ /* 0x000fe2000c921848 */
[----:B------:R-:W-:Y:S01]  /*9c90*/  ISETP.GE.U32.AND P1, PT, R28, 0x7fffff62, PT ;  /* 0x7fffff621c00780c */ /* 0x000fe20003f26070 */
[----:B------:R-:W2:Y:S01]  /*9ca0*/  LDC R32, c[0x0][0x230] ;  /* 0x00008c00ff207b82 */ /* 0x000ea20000000800 */
[----:B------:R-:W-:Y:S01]  /*9cb0*/  IMAD.WIDE R204, R2, 0x4, R36 ;  /* 0x0000000402cc7825 */ /* 0x000fe200078e0224 */
[----:B------:R-:W-:Y:S01]  /*9cc0*/  LDGSTS.E [R5+0x4e00], desc[UR8][R168.64], !P5 ;  /* 0x04e00000a8057fae */ /* 0x000fe2000e921848 */
[----:B---3--:R-:W-:-:S02]  /*9cd0*/  IADD3 R28, R115, -0x67, RZ ;  /* 0xffffff99731c7810 */ /* 0x008fc40007ffe0ff */
[----:B------:R-:W-:Y:S01]  /*9ce0*/  IMAD.WIDE R208, R2, 0x4, R38 ;  /* 0x0000000402d07825 */ /* 0x000fe200078e0226 */
[----:B------:R-:W-:Y:S01]  /*9cf0*/  LDGSTS.E [R5+0x4e80], desc[UR8][R170.64], !P5 ;  /* 0x04e80000aa057fae */ /* 0x000fe2000e921848 */
[----:B------:R-:W-:Y:S01]  /*9d00*/  ISETP.GE.U32.AND P5, PT, R4, 0x7fffff5e, PT ;  /* 0x7fffff5e0400780c */ /* 0x000fe20003fa6070 */
[----:B------:R-:W3:Y:S01]  /*9d10*/  LDC R36, c[0x0][0x230] ;  /* 0x00008c00ff247b82 */ /* 0x000ee20000000800 */
[C---:B------:R-:W-:Y:S01]  /*9d20*/  IMAD.WIDE R212, R2.reuse, 0x4, R40 ;  /* 0x0000000402d47825 */ /* 0x040fe200078e0228 */
[----:B------:R-:W-:Y:S03]  /*9d30*/  LDGSTS.E [R5+0x5200], desc[UR8][R172.64], !P4 ;  /* 0x05200000ac057fae */ /* 0x000fe6000e121848 */
[----:B------:R-:W-:Y:S01]  /*9d40*/  IMAD.WIDE R216, R2, 0x4, R42 ;  /* 0x0000000402d87825 */ /* 0x000fe200078e022a */
[----:B------:R-:W-:Y:S01]  /*9d50*/  LDGSTS.E [R5+0x5280], desc[UR8][R204.64], !P4 ;  /* 0x05280000cc057fae */ /* 0x000fe2000e121848 */
[----:B------:R-:W-:Y:S01]  /*9d60*/  ISETP.GE.U32.AND P4, PT, R28, 0x7fffff5a, PT ;  /* 0x7fffff5a1c00780c */ /* 0x000fe20003f86070 */
[----:B------:R-:W3:Y:S01]  /*9d70*/  LDC R33, c[0x0][0x230] ;  /* 0x00008c00ff217b82 */ /* 0x000ee20000000800 */
[----:B-----5:R-:W-:Y:S01]  /*9d80*/  VIADD R4, R118, 0xffffff95 ;  /* 0xffffff9576047836 */ /* 0x020fe20000000000 */
[----:B------:R-:W-:Y:S01]  /*9d90*/  STL.64 [R1+0x2e8], R126 ;  /* 0x0002e87e01007387 */ /* 0x000fe20000100a00 */
[----:B-1----:R-:W-:-:S03]  /*9da0*/  VIADD R28, R114, 0xffffff91 ;  /* 0xffffff91721c7836 */ /* 0x002fc60000000000 */
[----:B------:R-:W-:Y:S01]  /*9db0*/  STL.64 [R1+0x2f8], R124 ;  /* 0x0002f87c01007387 */ /* 0x000fe20000100a00 */
[C---:B------:R-:W-:Y:S01]  /*9dc0*/  IMAD.WIDE R46, R2.reuse, 0x4, R46 ;  /* 0x00000004022e7825 */ /* 0x040fe200078e022e */
[----:B------:R-:W1:Y:S02]  /*9dd0*/  LDC R35, c[0x0][0x230] ;  /* 0x00008c00ff237b82 */ /* 0x000e640000000800 */
[----:B------:R-:W-:Y:S01]  /*9de0*/  LDGSTS.E [R5+0x5600], desc[UR8][R208.64], !P3 ;  /* 0x05600000d0057fae */ /* 0x000fe2000d921848 */
[----:B------:R-:W-:-:S03]  /*9df0*/  IMAD.WIDE R48, R2, 0x4, R48 ;  /* 0x0000000402307825 */ /* 0x000fc600078e0230 */
[----:B------:R-:W-:Y:S02]  /*9e00*/  STL.64 [R1+0x370], R122 ;  /* 0x0003707a01007387 */ /* 0x000fe40000100a00 */
[----:B------:R-:W5:Y:S02]  /*9e10*/  LDC R34, c[0x0][0x230] ;  /* 0x00008c00ff227b82 */ /* 0x000f640000000800 */
[----:B------:R-:W-:Y:S01]  /*9e20*/  LDGSTS.E [R5+0x5680], desc[UR8][R212.64], !P3 ;  /* 0x05680000d4057fae */ /* 0x000fe2000d921848 */
[----:B------:R-:W-:-:S03]  /*9e30*/  ISETP.GE.U32.AND P3, PT, R4, 0x7fffff56, PT ;  /* 0x7fffff560400780c */ /* 0x000fc60003f66070 */
[----:B------:R-:W-:Y:S01]  /*9e40*/  STL.64 [R1+0x380], R120 ;  /* 0x0003807801007387 */ /* 0x000fe20000100a00 */
[----:B------:R-:W-:-:S03]  /*9e50*/  IADD3 R4, R117, -0x73, RZ ;  /* 0xffffff8d75047810 */ /* 0x000fc60007ffe0ff */
[----:B------:R-:W-:Y:S01]  /*9e60*/  LDGSTS.E [R5+0x5a00], desc[UR8][R216.64], !P2 ;  /* 0x05a00000d8057fae */ /* 0x000fe2000d121848 */
[----:B------:R-:W-:-:S03]  /*9e70*/  IMAD.WIDE R42, R2, 0x4, R52 ;  /* 0x00000004022a7825 */ /* 0x000fc600078e0234 */
[----:B------:R4:W-:Y:S04]  /*9e80*/  STL.64 [R1+0x70], R44 ;  /* 0x0000702c01007387 */ /* 0x0009e80000100a00 */
[----:B------:R4:W-:Y:S01]  /*9e90*/  LDGSTS.E [R5+0x5a80], desc[UR8][R44.64], !P2 ;  /* 0x05a800002c057fae */ /* 0x0009e2000d121848 */
[----:B------:R-:W-:Y:S01]  /*9ea0*/  ISETP.GE.U32.AND P2, PT, R28, 0x7fffff52, PT ;  /* 0x7fffff521c00780c */ /* 0x000fe20003f46070 */
[----:B------:R-:W-:Y:S02]  /*9eb0*/  VIADD R28, R30, 0xffffff89 ;  /* 0xffffff891e1c7836 */ /* 0x000fe40000000000 */
[----:B------:R2:W-:Y:S01]  /*9ec0*/  LDGSTS.E [R5+0x5e00], desc[UR8][R46.64], !P1 ;  /* 0x05e000002e057fae */ /* 0x0005e2000c921848 */
[C---:B------:R-:W-:Y:S01]  /*9ed0*/  IMAD.WIDE R40, R2.reuse, 0x4, R54 ;  /* 0x0000000402287825 */ /* 0x040fe200078e0236 */
[----:B------:R-:W5:Y:S02]  /*9ee0*/  LDC R30, c[0x0][0x230] ;  /* 0x00008c00ff1e7b82 */ /* 0x000f640000000800 */
[----:B------:R2:W-:Y:S01]  /*9ef0*/  STL.64 [R1+0x88], R46 ;  /* 0x0000882e01007387 */ /* 0x0005e20000100a00 */
[----:B----4-:R-:W-:-:S03]  /*9f00*/  IMAD.WIDE R44, R2, 0x4, R50 ;  /* 0x00000004022c7825 */ /* 0x010fc600078e0232 */
[----:B------:R-:W-:Y:S01]  /*9f10*/  LDGSTS.E [R5+0x5e80], desc[UR8][R48.64], !P1 ;  /* 0x05e8000030057fae */ /* 0x000fe2000c921848 */
[----:B------:R-:W-:Y:S01]  /*9f20*/  ISETP.GE.U32.AND P1, PT, R4, 0x7fffff4e, PT ;  /* 0x7fffff4e0400780c */ /* 0x000fe20003f26070 */
[----:B------:R-:W4:Y:S01]  /*9f30*/  LDC R50, c[0x0][0x230] ;  /* 0x00008c00ff327b82 */ /* 0x000f220000000800 */
[----:B------:R-:W-:Y:S01]  /*9f40*/  IMAD.WIDE R38, R2, 0x4, R56 ;  /* 0x0000000402267825 */ /* 0x000fe200078e0238 */
[----:B------:R-:W-:Y:S04]  /*9f50*/  STL.64 [R1+0xa0], R48 ;  /* 0x0000a03001007387 */ /* 0x000fe80000100a00 */
[----:B------:R3:W-:Y:S02]  /*9f60*/  LDGSTS.E [R5+0x6200], desc[UR8][R44.64], !P5 ;  /* 0x062000002c057fae */ /* 0x0007e4000e921848 */
[----:B--2---:R-:W2:Y:S02]  /*9f70*/  LDC R46, c[0x0][0x230] ;  /* 0x00008c00ff2e7b82 */ /* 0x004ea40000000800 */
[----:B------:R3:W-:Y:S04]  /*9f80*/  STL.64 [R1+0xb8], R44 ;  /* 0x0000b82c01007387 */ /* 0x0007e80000100a00 */
[----:B------:R1:W-:Y:S01]  /*9f90*/  LDGSTS.E [R5+0x6280], desc[UR8][R42.64], !P5 ;  /* 0x062800002a057fae */ /* 0x0003e2000e921848 */
[----:B------:R-:W-:Y:S01]  /*9fa0*/  ISETP.GE.U32.AND P5, PT, R28, 0x7fffff4a, PT ;  /* 0x7fffff4a1c00780c */ /* 0x000fe20003fa6070 */
[C---:B------:R-:W-:Y:S01]  /*9fb0*/  IMAD.WIDE R248, R2.reuse, 0x4, R248 ;  /* 0x0000000402f87825 */ /* 0x040fe200078e02f8 */
[----:B------:R-:W4:Y:S01]  /*9fc0*/  LDC R54, c[0x0][0x230] ;  /* 0x00008c00ff367b82 */ /* 0x000f220000000800 */
[----:B------:R1:W-:Y:S02]  /*9fd0*/  STL.64 [R1+0xd0], R42 ;  /* 0x0000d02a01007387 */ /* 0x0003e40000100a00 */
[----:B---3--:R-:W-:-:S02]  /*9fe0*/  IMAD.WIDE R44, R2, 0x4, R58 ;  /* 0x00000004022c7825 */ /* 0x008fc400078e023a */
[----:B------:R3:W-:Y:S04]  /*9ff0*/  STL.64 [R1+0xf0], R40 ;  /* 0x0000f02801007387 */ /* 0x0007e80000100a00 */
[----:B------:R3:W-:Y:S01]  /*a000*/  LDGSTS.E [R5+0x6600], desc[UR8][R40.64], !P4 ;  /* 0x0660000028057fae */ /* 0x0007e2000e121848 */
[----:B------:R-:W-:Y:S01]  /*a010*/  VIADD R4, R31, 0xffffff85 ;  /* 0xffffff851f047836 */ /* 0x000fe20000000000 */
[----:B------:R-:W-:Y:S01]  /*a020*/  IADD3 R28, R32, -0x7f, RZ ;  /* 0xffffff81201c7810 */ /* 0x000fe20007ffe0ff */
[C---:B-1----:R-:W-:Y:S01]  /*a030*/  IMAD.WIDE R42, R2.reuse, 0x4, R60 ;  /* 0x00000004022a7825 */ /* 0x042fe200078e023c */
[----:B------:R1:W-:Y:S01]  /*a040*/  STL.64 [R1+0x100], R38 ;  /* 0x0001002601007387 */ /* 0x0003e20000100a00 */
[----:B------:R-:W5:Y:S03]  /*a050*/  LDC R31, c[0x0][0x230] ;  /* 0x00008c00ff1f7b82 */ /* 0x000f660000000800 */
[----:B------:R1:W-:Y:S01]  /*a060*/  LDGSTS.E [R5+0x6680], desc[UR8][R38.64], !P4 ;  /* 0x0668000026057fae */ /* 0x0003e2000e121848 */
[----:B---3--:R-:W-:-:S03]  /*a070*/  IMAD.WIDE R40, R2, 0x4, R62 ;  /* 0x0000000402287825 */ /* 0x008fc600078e023e */
[----:B------:R3:W-:Y:S01]  /*a080*/  STL.64 [R1+0x130], R44 ;  /* 0x0001302c01007387 */ /* 0x0007e20000100a00 */
[----:B------:R-:W2:Y:S03]  /*a090*/  LDC R32, c[0x0][0x230] ;  /* 0x00008c00ff207b82 */ /* 0x000ea60000000800 */
[----:B------:R3:W-:Y:S01]  /*a0a0*/  LDGSTS.E [R5+0x6a00], desc[UR8][R44.64], !P3 ;  /* 0x06a000002c057fae */ /* 0x0007e2000d921848 */
[----:B-1----:R-:W-:-:S03]  /*a0b0*/  IMAD.WIDE R38, R2, 0x4, R64 ;  /* 0x0000000402267825 */ /* 0x002fc600078e0240 */
[----:B------:R1:W-:Y:S01]  /*a0c0*/  STL.64 [R1+0x138], R42 ;  /* 0x0001382a01007387 */ /* 0x0003e20000100a00 */
[----:B------:R-:W-:Y:S01]  /*a0d0*/  ISETP.GE.U32.AND P4, PT, R4, 0x7fffff46, PT ;  /* 0x7fffff460400780c */ /* 0x000fe20003f86070 */
[----:B------:R-:W4:Y:S02]  /*a0e0*/  LDC R58, c[0x0][0x230] ;  /* 0x00008c00ff3a7b82 */ /* 0x000f240000000800 */
[----:B------:R1:W-:Y:S01]  /*a0f0*/  LDGSTS.E [R5+0x6a80], desc[UR8][R42.64], !P3 ;  /* 0x06a800002a057fae */ /* 0x0003e2000d921848 */
[----:B---3--:R-:W-:-:S03]  /*a100*/  IMAD.WIDE R44, R2, 0x4, R66 ;  /* 0x00000004022c7825 */ /* 0x008fc600078e0242 */
[----:B------:R3:W-:Y:S02]  /*a110*/  STL.64 [R1+0x170], R40 ;  /* 0x0001702801007387 */ /* 0x0007e40000100a00 */
[----:B------:R-:W4:Y:S02]  /*a120*/  LDC R64, c[0x0][0x230] ;  /* 0x00008c00ff407b82 */ /* 0x000f240000000800 */
[----:B------:R3:W-:Y:S01]  /*a130*/  LDGSTS.E [R5+0x6e00], desc[UR8][R40.64], !P2 ;  /* 0x06e0000028057fae */ /* 0x0007e2000d121848 */
[----:B-1----:R-:W-:-:S03]  /*a140*/  IMAD.WIDE R42, R2, 0x4, R68 ;  /* 0x00000004022a7825 */ /* 0x002fc600078e0244 */
[----:B------:R1:W-:Y:S04]  /*a150*/  STL.64 [R1+0x178], R38 ;  /* 0x0001782601007387 */ /* 0x0003e80000100a00 */
[----:B------:R1:W-:Y:S01]  /*a160*/  LDGSTS.E [R5+0x6e80], desc[UR8][R38.64], !P2 ;  /* 0x06e8000026057fae */ /* 0x0003e2000d121848 */
[----:B---3--:R-:W-:-:S03]  /*a170*/  IMAD.WIDE R40, R2, 0x4, R70 ;  /* 0x0000000402287825 */ /* 0x008fc600078e0246 */
[----:B------:R3:W-:Y:S04]  /*a180*/  STL.64 [R1+0x1b0], R44 ;  /* 0x0001b02c01007387 */ /* 0x0007e80000100a00 */
        /* <DEDUP_REMOVED lines=12> */
[----:B------:R2:W-:Y:S01]  /*a250*/  STL.64 [R1+0x290], R42 ;  /* 0x0002902a01007387 */ /* 0x0005e20000100a00 */
[----:B-1----:R-:W-:-:S03]  /*a260*/  IMAD.WIDE R38, R2, 0x4, R80 ;  /* 0x0000000402267825 */ /* 0x002fc600078e0250 */
[----:B------:R1:W-:Y:S04]  /*a270*/  STL.64 [R1+0x2a8], R40 ;  /* 0x0002a82801007387 */ /* 0x0003e80000100a00 */
[----:B------:R4:W-:Y:S04]  /*a280*/  STL.64 [R1+0x2c0], R38 ;  /* 0x0002c02601007387 */ /* 0x0009e80000100a00 */
[----:B------:R-:W4:Y:S01]  /*a290*/  LDL.LU.64 R198, [R1] ;  /* 0x0000000001c67983 */ /* 0x000f220000300a00 */
[----:B------:R-:W-:Y:S02]  /*a2a0*/  VIADD R4, R36, 0xffffffbc ;  /* 0xffffffbc24047836 */ /* 0x000fe40000000000 */
[----:B------:R-:W2:Y:S01]  /*a2b0*/  LDC R36, c[0x0][0x230] ;  /* 0x00008c00ff247b82 */ /* 0x000ea20000000800 */
[----:B------:R-:W-:Y:S01]  /*a2c0*/  ISETP.GE.U32.AND P3, PT, R28, 0x7fffff42, PT ;  /* 0x7fffff421c00780c */ /* 0x000fe20003f66070 */
[----:B------:R-:W-:Y:S01]  /*a2d0*/  VIADD R28, R33, 0xffffffb8 ;  /* 0xffffffb8211c7836 */ /* 0x000fe20000000000 */
[----:B------:R3:W-:Y:S01]  /*a2e0*/  LDGSTS.E [R5+0x7a00], desc[UR8][R44.64], !P4 ;  /* 0x07a000002c057fae */ /* 0x0007e2000e121848 */
[----:B------:R-:W-:-:S03]  /*a2f0*/  IMAD.WIDE R246, R2, 0x4, R246 ;  /* 0x0000000402f67825 */ /* 0x000fc600078e02f6 */
[----:B------:R-:W4:Y:S01]  /*a300*/  LDL.LU.64 R232, [R1+0x260] ;  /* 0x0002600001e87983 */ /* 0x000f220000300a00 */
[----:B------:R-:W4:Y:S01]  /*a310*/  LDC R33, c[0x0][0x230] ;  /* 0x00008c00ff217b82 */ /* 0x000f220000000800 */
[----:B------:R-:W-:Y:S01]  /*a320*/  ISETP.GE.U32.AND P1, PT, R28, 0x7fffff79, PT ;  /* 0x7fffff791c00780c */ /* 0x000fe20003f26070 */
[----:B-----5:R-:W-:Y:S01]  /*a330*/  VIADD R28, R31, 0xffffffb0 ;  /* 0xffffffb01f1c7836 */ /* 0x020fe20000000000 */
[----:B------:R-:W-:Y:S01]  /*a340*/  ISETP.GE.U32.AND P2, PT, R4, 0x7fffff7d, PT ;  /* 0x7fffff7d0400780c */ /* 0x000fe20003f46070 */
[----:B------:R5:W-:Y:S01]  /*a350*/  LDGSTS.E [R5+0x7a80], desc[UR8][R42.64], !P4 ;  /* 0x07a800002a057fae */ /* 0x000be2000e121848 */
[----:B------:R-:W-:-:S03]  /*a360*/  IADD3 R4, R35, -0x4c, RZ ;  /* 0xffffffb423047810 */ /* 0x000fc60007ffe0ff */
[----:B------:R-:W4:Y:S01]  /*a370*/  LDC R31, c[0x0][0x230] ;  /* 0x00008c00ff1f7b82 */ /* 0x000f220000000800 */
[----:B------:R-:W-:-:S07]  /*a380*/  ISETP.GE.U32.AND P5, PT, R4, 0x7fffff75, PT ;  /* 0x7fffff750400780c */ /* 0x000fce0003fa6070 */
[----:B---3--:R-:W3:Y:S01]  /*a390*/  LDC R44, c[0x0][0x230] ;  /* 0x00008c00ff2c7b82 */ /* 0x008ee20000000800 */
[----:B------:R-:W-:Y:S01]  /*a3a0*/  VIADD R4, R34, 0xffffffac ;  /* 0xffffffac22047836 */ /* 0x000fe20000000000 */
[----:B------:R-:W-:Y:S01]  /*a3b0*/  ISETP.GE.U32.AND P4, PT, R28, 0x7fffff71, PT ;  /* 0x7fffff711c00780c */ /* 0x000fe20003f86070 */
[----:B------:R1:W-:Y:S01]  /*a3c0*/  LDGSTS.E [R5+0x7e00], desc[UR8][R40.64], !P3 ;  /* 0x07e0000028057fae */ /* 0x0003e2000d921848 */
[----:B------:R-:W-:Y:S01]  /*a3d0*/  IMAD.WIDE R244, R2, 0x4, R244 ;  /* 0x0000000402f47825 */ /* 0x000fe200078e02f4 */
[----:B------:R-:W-:Y:S02]  /*a3e0*/  IADD3 R28, R30, -0x58, RZ ;  /* 0xffffffa81e1c7810 */ /* 0x000fe40007ffe0ff */
[----:B------:R4:W-:Y:S01]  /*a3f0*/  LDGSTS.E [R5+0x7e80], desc[UR8][R38.64], !P3 ;  /* 0x07e8000026057fae */ /* 0x0009e2000d921848 */
[----:B------:R-:W-:Y:S01]  /*a400*/  ISETP.GE.U32.AND P3, PT, R4, 0x7fffff6d, PT ;  /* 0x7fffff6d0400780c */ /* 0x000fe20003f66070 */
[----:B------:R-:W-:Y:S02]  /*a410*/  IMAD.WIDE R242, R2, 0x4, R242 ;  /* 0x0000000402f27825 */ /* 0x000fe400078e02f2 */
[----:B------:R-:W-:Y:S02]  /*a420*/  LDGSTS.E [R6+0x4300], desc[UR8][R248.64], !P2 ;  /* 0x04300000f8067fae */ /* 0x000fe4000d121848 */
[----:B--2---:R-:W-:-:S02]  /*a430*/  VIADD R4, R36, 0xffffffa4 ;  /* 0xffffffa424047836 */ /* 0x004fc40000000000 */
[----:B-----5:R-:W-:Y:S01]  /*a440*/  IMAD.WIDE R42, R2, 0x4, R82 ;  /* 0x00000004022a7825 */ /* 0x020fe200078e0252 */
[----:B------:R-:W-:Y:S01]  /*a450*/  LDGSTS.E [R6+0x4380], desc[UR8][R246.64], !P2 ;  /* 0x04380000f6067fae */ /* 0x000fe2000d121848 */
[----:B------:R-:W-:Y:S02]  /*a460*/  ISETP.GE.U32.AND P2, PT, R28, 0x7fffff69, PT ;  /* 0x7fffff691c00780c */ /* 0x000fe40003f46070 */
[C---:B-1----:R-:W-:Y:S01]  /*a470*/  IMAD.WIDE R40, R2.reuse, 0x4, R84 ;  /* 0x0000000402287825 */ /* 0x042fe200078e0254 */
[----:B------:R-:W-:Y:S03]  /*a480*/  LDGSTS.E [R6+0x4700], desc[UR8][R244.64], !P1 ;  /* 0x04700000f4067fae */ /* 0x000fe6000c921848 */
[----:B----4-:R-:W-:Y:S01]  /*a490*/  IMAD.WIDE R38, R2, 0x4, R86 ;  /* 0x0000000402267825 */ /* 0x010fe200078e0256 */
[----:B------:R-:W-:Y:S01]  /*a4a0*/  LDGSTS.E [R6+0x4780], desc[UR8][R242.64], !P1 ;  /* 0x04780000f2067fae */ /* 0x000fe2000c921848 */
[----:B------:R-:W-:-:S02]  /*a4b0*/  ISETP.GE.U32.AND P1, PT, R4, 0x7fffff65, PT ;  /* 0x7fffff650400780c */ /* 0x000fc40003f26070 */
[----:B------:R-:W-:Y:S01]  /*a4c0*/  VIADD R28, R32, 0xffffffa0 ;  /* 0xffffffa0201c7836 */ /* 0x000fe20000000000 */
[----:B------:R-:W2:Y:S01]  /*a4d0*/  LDL.LU.64 R192, [R1+0x258] ;  /* 0x0002580001c07983 */ /* 0x000ea20000300a00 */
[C---:B------:R-:W-:Y:S01]  /*a4e0*/  IMAD.WIDE R36, R2.reuse, 0x4, R88 ;  /* 0x0000000402247825 */ /* 0x040fe200078e0258 */
[----:B------:R-:W-:Y:S02]  /*a4f0*/  IADD3 R4, R33, -0x64, RZ ;  /* 0xffffff9c21047810 */ /* 0x000fe40007ffe0ff */
[----:B------:R-:W-:Y:S01]  /*a500*/  LDGSTS.E [R6+0x4b00], desc[UR8][R42.64], !P5 ;  /* 0x04b000002a067fae */ /* 0x000fe2000e921848 */
[----:B------:R-:W-:-:S03]  /*a510*/  IMAD.WIDE R34, R2, 0x4, R90 ;  /* 0x0000000402227825 */ /* 0x000fc600078e025a */
[----:B------:R-:W-:Y:S01]  /*a520*/  LDGSTS.E [R6+0x4b80], desc[UR8][R40.64], !P5 ;  /* 0x04b8000028067fae */ /* 0x000fe2000e921848 */
[----:B------:R-:W-:Y:S01]  /*a530*/  ISETP.GE.U32.AND P5, PT, R28, 0x7fffff61, PT ;  /* 0x7fffff611c00780c */ /* 0x000fe20003fa6070 */
[----:B------:R-:W-:Y:S02]  /*a540*/  VIADD R28, R31, 0xffffff98 ;  /* 0xffffff981f1c7836 */ /* 0x000fe40000000000 */
[----:B------:R-:W-:Y:S01]  /*a550*/  LDGSTS.E [R6+0x4f00], desc[UR8][R38.64], !P4 ;  /* 0x04f0000026067fae */ /* 0x000fe2000e121848 */
[----:B------:R-:W-:-:S03]  /*a560*/  IMAD.WIDE R32, R2, 0x4, R92 ;  /* 0x0000000402207825 */ /* 0x000fc600078e025c */
[----:B------:R-:W-:Y:S01]  /*a570*/  LDGSTS.E [R6+0x4f80], desc[UR8][R36.64], !P4 ;  /* 0x04f8000024067fae */ /* 0x000fe2000e121848 */
[----:B------:R-:W-:Y:S01]  /*a580*/  ISETP.GE.U32.AND P4, PT, R4, 0x7fffff5d, PT ;  /* 0x7fffff5d0400780c */ /* 0x000fe20003f86070 */
[----:B---3--:R-:W-:Y:S02]  /*a590*/  VIADD R4, R44, 0xffffff94 ;  /* 0xffffff942c047836 */ /* 0x008fe40000000000 */
[C---:B------:R-:W-:Y:S01]  /*a5a0*/  IMAD.WIDE R30, R2.reuse, 0x4, R94 ;  /* 0x00000004021e7825 */ /* 0x040fe200078e025e */
[----:B------:R-:W-:Y:S03]  /*a5b0*/  LDGSTS.E [R6+0x5300], desc[UR8][R34.64], !P3 ;  /* 0x0530000022067fae */ /* 0x000fe6000d921848 */
[----:B------:R-:W-:Y:S01]  /*a5c0*/  IMAD.WIDE R44, R2, 0x4, R96 ;  /* 0x00000004022c7825 */ /* 0x000fe200078e0260 */
[----:B------:R-:W-:Y:S01]  /*a5d0*/  LDGSTS.E [R6+0x5380], desc[UR8][R32.64], !P3 ;  /* 0x0538000020067fae */ /* 0x000fe2000d921848 */
[----:B------:R-:W-:-:S02]  /*a5e0*/  ISETP.GE.U32.AND P3, PT, R28, 0x7fffff59, PT ;  /* 0x7fffff591c00780c */ /* 0x000fc40003f66070 */
[----:B------:R-:W-:Y:S01]  /*a5f0*/  IADD3 R28, R46, -0x70, RZ ;  /* 0xffffff902e1c7810 */ /* 0x000fe20007ffe0ff */
[----:B------:R-:W-:Y:S01]  /*a600*/  LDGSTS.E [R6+0x5700], desc[UR8][R30.64], !P2 ;  /* 0x057000001e067fae */ /* 0x000fe2000d121848 */
[----:B------:R-:W-:-:S03]  /*a610*/  IMAD.WIDE R46, R2, 0x4, R98 ;  /* 0x00000004022e7825 */ /* 0x000fc600078e0262 */
[----:B------:R-:W-:Y:S01]  /*a620*/  LDGSTS.E [R6+0x5780], desc[UR8][R44.64], !P2 ;  /* 0x057800002c067fae */ /* 0x000fe2000d121848 */
[----:B------:R-:W-:Y:S01]  /*a630*/  ISETP.GE.U32.AND P2, PT, R4, 0x7fffff55, PT ;  /* 0x7fffff550400780c */ /* 0x000fe20003f46070 */
[----:B------:R-:W-:Y:S02]  /*a640*/  IMAD.WIDE R48, R2, 0x4, R100 ;  /* 0x0000000402307825 */ /* 0x000fe400078e0264 */
[----:B------:R-:W-:Y:S02]  /*a650*/  LDGSTS.E [R6+0x5b00], desc[UR8][R46.64], !P1 ;  /* 0x05b000002e067fae */ /* 0x000fe4000c921848 */
[----:B------:R-:W-:Y:S02]  /*a660*/  VIADD R4, R50, 0xffffff8c ;  /* 0xffffff8c32047836 */ /* 0x000fe40000000000 */
[C---:B------:R-:W-:Y:S01]  /*a670*/  IMAD.WIDE R50, R2.reuse, 0x4, R102 ;  /* 0x0000000402327825 */ /* 0x040fe200078e0266 */
[----:B------:R-:W3:Y:S03]  /*a680*/  LDL.LU.64 R226, [R1+0x250] ;  /* 0x0002500001e27983 */ /* 0x000ee60000300a00 */
[----:B------:R-:W-:Y:S01]  /*a690*/  IMAD.WIDE R52, R2, 0x4, R104 ;  /* 0x0000000402347825 */ /* 0x000fe200078e0268 */
[----:B------:R-:W-:Y:S01]  /*a6a0*/  LDGSTS.E [R6+0x5b80], desc[UR8][R48.64], !P1 ;  /* 0x05b8000030067fae */ /* 0x000fe2000c921848 */
[----:B------:R-:W-:-:S02]  /*a6b0*/  ISETP.GE.U32.AND P1, PT, R28, 0x7fffff51, PT ;  /* 0x7fffff511c00780c */ /* 0x000fc40003f26070 */
[----:B------:R-:W-:Y:S01]  /*a6c0*/  VIADD R28, R54, 0xffffff88 ;  /* 0xffffff88361c7836 */ /* 0x000fe20000000000 */
[----:B------:R-:W-:Y:S01]  /*a6d0*/  LDGSTS.E [R6+0x5f00], desc[UR8][R50.64], !P5 ;  /* 0x05f0000032067fae */ /* 0x000fe2000e921848 */
[----:B------:R-:W-:-:S03]  /*a6e0*/  IMAD.WIDE R54, R2, 0x4, R106 ;  /* 0x0000000402367825 */ /* 0x000fc600078e026a */
[----:B------:R-:W4:Y:S01]  /*a6f0*/  LDL.LU.64 R190, [R1+0x248] ;  /* 0x0002480001be7983 */ /* 0x000f220000300a00 */
[----:B------:R-:W-:-:S03]  /*a700*/  IMAD.WIDE R56, R2, 0x4, R108 ;  /* 0x0000000402387825 */ /* 0x000fc600078e026c */
[----:B------:R-:W-:Y:S01]  /*a710*/  LDGSTS.E [R6+0x5f80], desc[UR8][R52.64], !P5 ;  /* 0x05f8000034067fae */ /* 0x000fe2000e921848 */
[----:B------:R-:W-:Y:S02]  /*a720*/  ISETP.GE.U32.AND P5, PT, R4, 0x7fffff4d, PT ;  /* 0x7fffff4d0400780c */ /* 0x000fe40003fa6070 */
[----:B------:R-:W-:Y:S01]  /*a730*/  IADD3 R4, R58, -0x7c, RZ ;  /* 0xffffff843a047810 */ /* 0x000fe20007ffe0ff */
[----:B------:R-:W5:Y:S01]  /*a740*/  LDL.LU.64 R194, [R1+0x240] ;  /* 0x0002400001c27983 */ /* 0x000f620000300a00 */
[----:B------:R-:W-:-:S03]  /*a750*/  IMAD.WIDE R58, R2, 0x4, R110 ;  /* 0x00000004023a7825 */ /* 0x000fc600078e026e */
[----:B------:R-:W-:Y:S01]  /*a760*/  LDGSTS.E [R6+0x6300], desc[UR8][R54.64], !P4 ;  /* 0x0630000036067fae */ /* 0x000fe2000e121848 */
[----:B------:R-:W-:-:S03]  /*a770*/  IMAD.WIDE R60, R2, 0x4, R112 ;  /* 0x00000004023c7825 */ /* 0x000fc600078e0270 */
[----:B------:R-:W5:Y:S04]  /*a780*/  LDL.LU.64 R186, [R1+0x238] ;  /* 0x0002380001ba7983 */ /* 0x000f680000300a00 */
[----:B------:R-:W-:Y:S01]  /*a790*/  LDGSTS.E [R6+0x6380], desc[UR8][R56.64], !P4 ;  /* 0x0638000038067fae */ /* 0x000fe2000e121848 */
[----:B------:R-:W-:-:S03]  /*a7a0*/  ISETP.GE.U32.AND P4, PT, R28, 0x7fffff49, PT ;  /* 0x7fffff491c00780c */ /* 0x000fc60003f86070 */
[----:B------:R-:W-:Y:S04]  /*a7b0*/  LDGSTS.E [R6+0x6700], desc[UR8][R58.64], !P3 ;  /* 0x067000003a067fae */ /* 0x000fe8000d921848 */
[----:B------:R-:W5:Y:S04]  /*a7c0*/  LDL.LU.64 R184, [R1+0x230] ;  /* 0x0002300001b87983 */ /* 0x000f680000300a00 */
[----:B------:R-:W-:Y:S01]  /*a7d0*/  LDGSTS.E [R6+0x6780], desc[UR8][R60.64], !P3 ;  /* 0x067800003c067fae */ /* 0x000fe2000d921848 */
[----:B------:R-:W-:Y:S01]  /*a7e0*/  ISETP.GE.U32.AND P3, PT, R4, 0x7fffff45, PT ;  /* 0x7fffff450400780c */ /* 0x000fe20003f66070 */
[----:B------:R-:W-:-:S02]  /*a7f0*/  IMAD.SHL.U32 R4, R29, 0x40, RZ ;  /* 0x000000401d047824 */ /* 0x000fc400078e00ff */
[----:B------:R-:W5:Y:S04]  /*a800*/  LDL.LU.64 R188, [R1+0x228] ;  /* 0x0002280001bc7983 */ /* 0x000f680000300a00 */
[----:B------:R-:W5:Y:S01]  /*a810*/  LDL.LU.64 R182, [R1+0x220] ;  /* 0x0002200001b67983 */ /* 0x000f620000300a00 */
[----:B------:R-:W-:-:S03]  /*a820*/  IMAD.WIDE R28, R2, 0x4, R198 ;  /* 0x00000004021c7825 */ /* 0x000fc600078e02c6 */
[----:B------:R-:W5:Y:S04]  /*a830*/  LDL.LU.64 R198, [R1+0x208] ;  /* 0x0002080001c67983 */ /* 0x000f680000300a00 */
[----:B------:R-:W5:Y:S01]  /*a840*/  LDL.LU.64 R228, [R1+0x200] ;  /* 0x0002000001e47983 */ /* 0x000f620000300a00 */
[----:B------:R-:W-:-:S03]  /*a850*/  IMAD.WIDE R94, R4, 0x4, R232 ;  /* 0x00000004045e7825 */ /* 0x000fc600078e02e8 */
[----:B------:R-:W5:Y:S04]  /*a860*/  LDL.LU.64 R240, [R1+0x1d8] ;  /* 0x0001d80001f07983 */ /* 0x000f680000300a00 */
[----:B------:R-:W5:Y:S04]  /*a870*/  LDL.LU.64 R224, [R1+0x1c8] ;  /* 0x0001c80001e07983 */ /* 0x000f680000300a00 */
[----:B------:R-:W5:Y:S04]  /*a880*/  LDL.LU.64 R230, [R1+0x1c0] ;  /* 0x0001c00001e67983 */ /* 0x000f680000300a00 */
[----:B------:R1:W-:Y:S04]  /*a890*/  STL.64 [R1+0x488], R94 ;  /* 0x0004885e01007387 */ /* 0x0003e80000100a00 */
[----:B------:R-:W5:Y:S04]  /*a8a0*/  LDL.LU.64 R238, [R1+0x188] ;  /* 0x0001880001ee7983 */ /* 0x000f680000300a00 */
[----:B------:R-:W5:Y:S01]  /*a8b0*/  LDL.LU.64 R236, [R1+0x180] ;  /* 0x0001800001ec7983 */ /* 0x000f620000300a00 */
[----:B------:R-:W-:-:S03]  /*a8c0*/  IMAD.WIDE R62, R2, 0x4, R250 ;  /* 0x00000004023e7825 */ /* 0x000fc600078e02fa */
[----:B------:R-:W-:Y:S01]  /*a8d0*/  LDGSTS.E [R6+0x6b00], desc[UR8][R28.64], !P2 ;  /* 0x06b000001c067fae */ /* 0x000fe2000d121848 */
[----:B------:R-:W-:-:S03]  /*a8e0*/  VIADD R64, R64, 0xffffff80 ;  /* 0xffffff8040407836 */ /* 0x000fc60000000000 */
[----:B------:R-:W-:Y:S01]  /*a8f0*/  LDGSTS.E [R6+0x6b80], desc[UR8][R62.64], !P2 ;  /* 0x06b800003e067fae */ /* 0x000fe2000d121848 */
[----:B--2---:R-:W-:-:S05]  /*a900*/  IMAD.WIDE R92, R4, 0x4, R192 ;  /* 0x00000004045c7825 */ /* 0x004fca00078e02c0 */
[----:B------:R2:W-:Y:S04]  /*a910*/  STL.64 [R1+0x490], R92 ;  /* 0x0004905c01007387 */ /* 0x0005e80000100a00 */
[----:B------:R-:W2:Y:S04]  /*a920*/  LDL.LU.64 R232, [R1+0x50] ;  /* 0x0000500001e87983 */ /* 0x000ea80000300a00 */
[----:B------:R-:W2:Y:S01]  /*a930*/  LDL.LU.64 R192, [R1+0x48] ;  /* 0x0000480001c07983 */ /* 0x000ea20000300a00 */
[----:B---3--:R-:W-:-:S05]  /*a940*/  IMAD.WIDE R90, R4, 0x4, R226 ;  /* 0x00000004045a7825 */ /* 0x008fca00078e02e2 */
[----:B------:R3:W-:Y:S04]  /*a950*/  STL.64 [R1+0x4e8], R90 ;  /* 0x0004e85a01007387 */ /* 0x0007e80000100a00 */
[----:B------:R-:W3:Y:S01]  /*a960*/  LDL.LU.64 R226, [R1+0x40] ;  /* 0x0000400001e27983 */ /* 0x000ee20000300a00 */
[----:B----4-:R-:W-:-:S05]  /*a970*/  IMAD.WIDE R88, R4, 0x4, R190 ;  /* 0x0000000404587825 */ /* 0x010fca00078e02be */
[----:B------:R4:W-:Y:S01]  /*a980*/  STL.64 [R1+0x4f0], R88 ;  /* 0x0004f05801007387 */ /* 0x0009e20000100a00 */
[----:B-----5:R-:W-:-:S03]  /*a990*/  IMAD.WIDE R86, R4, 0x4, R194 ;  /* 0x0000000404567825 */ /* 0x020fc600078e02c2 */
[----:B------:R-:W5:Y:S04]  /*a9a0*/  LDL.LU.64 R190, [R1+0x38] ;  /* 0x0000380001be7983 */ /* 0x000f680000300a00 */
[----:B------:R-:W4:Y:S01]  /*a9b0*/  LDL.LU.64 R194, [R1+0x30] ;  /* 0x0000300001c27983 */ /* 0x000f220000300a00 */
[----:B------:R-:W-:-:S03]  /*a9c0*/  IMAD.WIDE R84, R4, 0x4, R186 ;  /* 0x0000000404547825 */ /* 0x000fc600078e02ba */
[----:B------:R1:W-:Y:S04]  /*a9d0*/  STL.64 [R1+0x568], R86 ;  /* 0x0005685601007387 */ /* 0x0003e80000100a00 */
[----:B------:R-:W4:Y:S01]  /*a9e0*/  LDL.LU.64 R186, [R1+0x28] ;  /* 0x0000280001ba7983 */ /* 0x000f220000300a00 */
[----:B------:R-:W-:-:S03]  /*a9f0*/  IMAD.WIDE R82, R4, 0x4, R184 ;  /* 0x0000000404527825 */ /* 0x000fc600078e02b8 */
[----:B------:R-:W4:Y:S01]  /*aa00*/  LDL.LU.64 R184, [R1+0x20] ;  /* 0x0000200001b87983 */ /* 0x000f220000300a00 */
[----:B------:R-:W-:-:S03]  /*aa10*/  IMAD.WIDE R80, R4, 0x4, R188 ;  /* 0x0000000404507825 */ /* 0x000fc600078e02bc */
[----:B------:R-:W4:Y:S01]  /*aa20*/  LDL.LU.64 R188, [R1+0x18] ;  /* 0x0000180001bc7983 */ /* 0x000f220000300a00 */
[----:B------:R-:W-:-:S03]  /*aa30*/  IMAD.WIDE R78, R4, 0x4, R182 ;  /* 0x00000004044e7825 */ /* 0x000fc600078e02b6 */
[----:B------:R1:W-:Y:S04]  /*aa40*/  STL.64 [R1+0x570], R84 ;  /* 0x0005705401007387 */ /* 0x0003e80000100a00 */
[----:B------:R-:W4:Y:S01]  /*aa50*/  LDL.LU.64 R182, [R1+0x10] ;  /* 0x0000100001b67983 */ /* 0x000f220000300a00 */
[----:B------:R-:W-:-:S03]  /*aa60*/  IMAD.WIDE R76, R4, 0x4, R198 ;  /* 0x00000004044c7825 */ /* 0x000fc600078e02c6 */
[----:B------:R-:W4:Y:S01]  /*aa70*/  LDL.LU.64 R198, [R1+0x8] ;  /* 0x0000080001c67983 */ /* 0x000f220000300a00 */
[----:B------:R-:W-:-:S03]  /*aa80*/  IMAD.WIDE R74, R4, 0x4, R228 ;  /* 0x00000004044a7825 */ /* 0x000fc600078e02e4 */
[----:B------:R1:W-:Y:S01]  /*aa90*/  STL.64 [R1+0x648], R82 ;  /* 0x0006485201007387 */ /* 0x0003e20000100a00 */
[----:B------:R-:W-:-:S03]  /*aaa0*/  IMAD.WIDE R72, R4, 0x4, R240 ;  /* 0x0000000404487825 */ /* 0x000fc600078e02f0 */
[----:B------:R1:W-:Y:S01]  /*aab0*/  STL.64 [R1+0x658], R80 ;  /* 0x0006585001007387 */ /* 0x0003e20000100a00 */
[----:B------:R-:W-:-:S03]  /*aac0*/  IMAD.WIDE R70, R4, 0x4, R224 ;  /* 0x0000000404467825 */ /* 0x000fc600078e02e0 */
[----:B------:R1:W-:Y:S01]  /*aad0*/  STL.64 [R1+0x7d0], R78 ;  /* 0x0007d04e01007387 */ /* 0x0003e20000100a00 */
[----:B------:R-:W-:Y:S01]  /*aae0*/  ISETP.GE.U32.AND P2, PT, R64, 0x7fffff41, PT ;  /* 0x7fffff414000780c */ /* 0x000fe20003f46070 */
[C---:B------:R-:W-:Y:S02]  /*aaf0*/  IMAD.WIDE R68, R4.reuse, 0x4, R230 ;  /* 0x0000000404447825 */ /* 0x040fe400078e02e6 */
[----:B------:R1:W-:Y:S04]  /*ab00*/  STL.64 [R1+0x7d8], R76 ;  /* 0x0007d84c01007387 */ /* 0x0003e80000100a00 */
[----:B------:R1:W-:Y:S01]  /*ab10*/  STL.64 [R1+0x838], R74 ;  /* 0x0008384a01007387 */ /* 0x0003e20000100a00 */
[----:B------:R-:W-:-:S03]  /*ab20*/  IMAD.WIDE R66, R4, 0x4, R238 ;  /* 0x0000000404427825 */ /* 0x000fc600078e02ee */
[----:B------:R1:W-:Y:S01]  /*ab30*/  STL.64 [R1+0x840], R72 ;  /* 0x0008404801007387 */ /* 0x0003e20000100a00 */
[----:B------:R-:W-:-:S03]  /*ab40*/  IMAD.WIDE R64, R4, 0x4, R236 ;  /* 0x0000000404407825 */ /* 0x000fc600078e02ec */
[----:B------:R1:W-:Y:S04]  /*ab50*/  STL.64 [R1+0x878], R70 ;  /* 0x0008784601007387 */ /* 0x0003e80000100a00 */
[----:B------:R1:W-:Y:S04]  /*ab60*/  STL.64 [R1+0x880], R68 ;  /* 0x0008804401007387 */ /* 0x0003e80000100a00 */
[----:B------:R1:W-:Y:S01]  /*ab70*/  STL.64 [R1+0x898], R66 ;  /* 0x0008984201007387 */ /* 0x0003e20000100a00 */
[----:B--2---:R-:W-:-:S04]  /*ab80*/  IMAD.WIDE R114, R2, 0x4, R232 ;  /* 0x0000000402727825 */ /* 0x004fc800078e02e8 */
[C---:B------:R-:W-:Y:S01]  /*ab90*/  IMAD.WIDE R112, R2.reuse, 0x4, R192 ;  /* 0x0000000402707825 */ /* 0x040fe200078e02c0 */
[----:B------:R-:W-:Y:S04]  /*aba0*/  STL.64 [R1+0x180], R114 ;  /* 0x0001807201007387 */ /* 0x000fe80000100a00 */
[----:B------:R2:W-:Y:S04]  /*abb0*/  STL.64 [R1+0x8a0], R64 ;  /* 0x0008a04001007387 */ /* 0x0005e80000100a00 */
[----:B------:R-:W-:Y:S04]  /*abc0*/  STL.64 [R1+0x188], R112 ;  /* 0x0001887001007387 */ /* 0x000fe80000100a00 */
[----:B------:R-:W-:Y:S04]  /*abd0*/  LDGSTS.E [R6+0x6f00], desc[UR8][R114.64], !P1 ;  /* 0x06f0000072067fae */ /* 0x000fe8000c921848 */
[----:B------:R-:W-:Y:S01]  /*abe0*/  LDGSTS.E [R6+0x6f80], desc[UR8][R112.64], !P1 ;  /* 0x06f8000070067fae */ /* 0x000fe2000c921848 */
[----:B---3--:R-:W-:-:S05]  /*abf0*/  IMAD.WIDE R110, R2, 0x4, R226 ;  /* 0x00000004026e7825 */ /* 0x008fca00078e02e2 */
[----:B------:R-:W-:Y:S04]  /*ac00*/  STL.64 [R1+0x1c0], R110 ;  /* 0x0001c06e01007387 */ /* 0x000fe80000100a00 */
[----:B------:R-:W-:Y:S01]  /*ac10*/  LDGSTS.E [R6+0x7300], desc[UR8][R110.64], !P5 ;  /* 0x073000006e067fae */ /* 0x000fe2000e921848 */
[----:B-----5:R-:W-:-:S04]  /*ac20*/  IMAD.WIDE R108, R2, 0x4, R190 ;  /* 0x00000004026c7825 */ /* 0x020fc800078e02be */
[C---:B----4-:R-:W-:Y:S01]  /*ac30*/  IMAD.WIDE R106, R2.reuse, 0x4, R194 ;  /* 0x00000004026a7825 */ /* 0x050fe200078e02c2 */
[----:B------:R-:W-:Y:S03]  /*ac40*/  STL.64 [R1+0x1c8], R108 ;  /* 0x0001c86c01007387 */ /* 0x000fe60000100a00 */
[C---:B------:R-:W-:Y:S01]  /*ac50*/  IMAD.WIDE R104, R2.reuse, 0x4, R186 ;  /* 0x0000000402687825 */ /* 0x040fe200078e02ba */
[----:B------:R-:W-:Y:S04]  /*ac60*/  STL.64 [R1+0x200], R106 ;  /* 0x0002006a01007387 */ /* 0x000fe80000100a00 */
[----:B------:R-:W-:Y:S01]  /*ac70*/  STL.64 [R1+0x208], R104 ;  /* 0x0002086801007387 */ /* 0x000fe20000100a00 */
[----:B------:R-:W-:-:S03]  /*ac80*/  IMAD.WIDE R102, R2, 0x4, R184 ;  /* 0x0000000402667825 */ /* 0x000fc600078e02b8 */
[----:B------:R-:W-:Y:S01]  /*ac90*/  LDGSTS.E [R6+0x7380], desc[UR8][R108.64], !P5 ;  /* 0x073800006c067fae */ /* 0x000fe2000e921848 */
[----:B------:R-:W-:-:S03]  /*aca0*/  IMAD.WIDE R100, R2, 0x4, R188 ;  /* 0x0000000402647825 */ /* 0x000fc600078e02bc */
[----:B------:R-:W-:Y:S01]  /*acb0*/  STL.64 [R1+0x240], R102 ;  /* 0x0002406601007387 */ /* 0x000fe20000100a00 */
[----:B------:R-:W-:-:S03]  /*acc0*/  IMAD.WIDE R98, R2, 0x4, R182 ;  /* 0x0000000402627825 */ /* 0x000fc600078e02b6 */
[----:B------:R-:W-:Y:S04]  /*acd0*/  STL.64 [R1+0x248], R100 ;  /* 0x0002486401007387 */ /* 0x000fe80000100a00 */
[----:B------:R-:W-:Y:S04]  /*ace0*/  STL.64 [R1+0x280], R98 ;  /* 0x0002806201007387 */ /* 0x000fe80000100a00 */
[----:B------:R-:W-:Y:S04]  /*acf0*/  LDGSTS.E [R6+0x7700], desc[UR8][R106.64], !P4 ;  /* 0x077000006a067fae */ /* 0x000fe8000e121848 */
[----:B------:R-:W-:Y:S04]  /*ad00*/  LDGSTS.E [R6+0x7780], desc[UR8][R104.64], !P4 ;  /* 0x0778000068067fae */ /* 0x000fe8000e121848 */
[----:B------:R-:W-:Y:S04]  /*ad10*/  LDGSTS.E [R6+0x7b00], desc[UR8][R102.64], !P3 ;  /* 0x07b0000066067fae */ /* 0x000fe8000d921848 */
[----:B------:R-:W-:Y:S04]  /*ad20*/  LDGSTS.E [R6+0x7b80], desc[UR8][R100.64], !P3 ;  /* 0x07b8000064067fae */ /* 0x000fe8000d921848 */
[----:B------:R-:W-:Y:S01]  /*ad30*/  LDGSTS.E [R6+0x7f00], desc[UR8][R98.64], !P2 ;  /* 0x07f0000062067fae */ /* 0x000fe2000d121848 */
[----:B------:R-:W-:-:S05]  /*ad40*/  IMAD.WIDE R96, R2, 0x4, R198 ;  /* 0x0000000402607825 */ /* 0x000fca00078e02c6 */
[----:B------:R-:W-:Y:S04]  /*ad50*/  STL.64 [R1+0x288], R96 ;  /* 0x0002886001007387 */ /* 0x000fe80000100a00 */
[----:B------:R-:W1:Y:S04]  /*ad60*/  LDL.LU.64 R228, [R1+0x398] ;  /* 0x0003980001e47983 */ /* 0x000e680000300a00 */
[----:B------:R-:W3:Y:S04]  /*ad70*/  LDL.LU.64 R240, [R1+0x390] ;  /* 0x0003900001f07983 */ /* 0x000ee80000300a00 */
[----:B------:R-:W4:Y:S04]  /*ad80*/  LDL.LU.64 R224, [R1+0x360] ;  /* 0x0003600001e07983 */ /* 0x000f280000300a00 */
[----:B------:R-:W5:Y:S04]  /*ad90*/  LDL.LU.64 R230, [R1+0x358] ;  /* 0x0003580001e67983 */ /* 0x000f680000300a00 */
[----:B------:R-:W2:Y:S04]  /*ada0*/  LDL.LU.64 R238, [R1+0x350] ;  /* 0x0003500001ee7983 */ /* 0x000ea80000300a00 */
[----:B------:R-:W2:Y:S04]  /*adb0*/  LDL.LU.64 R236, [R1+0x348] ;  /* 0x0003480001ec7983 */ /* 0x000ea80000300a00 */
[----:B------:R-:W2:Y:S04]  /*adc0*/  LDL.LU.64 R232, [R1+0x340] ;  /* 0x0003400001e87983 */ /* 0x000ea80000300a00 */
[----:B------:R-:W2:Y:S04]  /*add0*/  LDL.LU.64 R192, [R1+0x338] ;  /* 0x0003380001c07983 */ /* 0x000ea80000300a00 */
[----:B------:R-:W2:Y:S04]  /*ade0*/  LDL.64 R226, [R1+0x330] ;  /* 0x0003300001e27983 */ /* 0x000ea80000100a00 */
[----:B------:R-:W2:Y:S04]  /*adf0*/  LDL.LU.64 R190, [R1+0x328] ;  /* 0x0003280001be7983 */ /* 0x000ea80000300a00 */
[----:B------:R-:W2:Y:S04]  /*ae00*/  LDL.64 R194, [R1+0x320] ;  /* 0x0003200001c27983 */ /* 0x000ea80000100a00 */
[----:B------:R-:W2:Y:S04]  /*ae10*/  LDL.LU.64 R186, [R1+0x318] ;  /* 0x0003180001ba7983 */ /* 0x000ea80000300a00 */
[----:B------:R-:W2:Y:S04]  /*ae20*/  LDL.LU.64 R184, [R1+0x310] ;  /* 0x0003100001b87983 */ /* 0x000ea80000300a00 */
[----:B------:R-:W2:Y:S04]  /*ae30*/  LDL.LU.64 R188, [R1+0x308] ;  /* 0x0003080001bc7983 */ /* 0x000ea80000300a00 */
[----:B------:R-:W2:Y:S04]  /*ae40*/  LDL.LU.64 R182, [R1+0x2e0] ;  /* 0x0002e00001b67983 */ /* 0x000ea80000300a00 */
[----:B------:R-:W2:Y:S04]  /*ae50*/  LDL.LU.64 R198, [R1+0x2d8] ;  /* 0x0002d80001c67983 */ /* 0x000ea80000300a00 */
[----:B------:R-:W-:Y:S04]  /*ae60*/  LDGSTS.E [R6+0x7f80], desc[UR8][R96.64], !P2 ;  /* 0x07f8000060067fae */ /* 0x000fe8000d121848 */
[----:B------:R-:W0:Y:S04]  /*ae70*/  LDGDEPBAR ;  /* 0x00000000000079af */ /* 0x000e280000000000 */
[----:B------:R1:W-:Y:S04]  /*ae80*/  LDGSTS.E [R0+0xc000], desc[UR8][R94.64], P0 ;  /* 0x0c0000005e007fae */ /* 0x0003e80008121848 */
        /* <DEDUP_REMOVED lines=14> */
[----:B------:R2:W-:Y:S01]  /*af70*/  LDGSTS.E [R0+0xf880], desc[UR8][R64.64], P6 ;  /* 0x0f88000040007fae */ /* 0x0005e2000b121848 */
[----:B-1----:R-:W-:-:S04]  /*af80*/  IMAD.WIDE R94, R4, 0x4, R228 ;  /* 0x00000004045e7825 */ /* 0x002fc800078e02e4 */
[C---:B---3--:R-:W-:Y:S01]  /*af90*/  IMAD.WIDE R92, R4.reuse, 0x4, R240 ;  /* 0x00000004045c7825 */ /* 0x048fe200078e02f0 */
[----:B------:R1:W-:Y:S03]  /*afa0*/  STL.64 [R1+0x398], R94 ;  /* 0x0003985e01007387 */ /* 0x0003e60000100a00 */
[C---:B----4-:R-:W-:Y:S01]  /*afb0*/  IMAD.WIDE R90, R4.reuse, 0x4, R224 ;  /* 0x00000004045a7825 */ /* 0x050fe200078e02e0 */
[----:B------:R3:W-:Y:S03]  /*afc0*/  STL.64 [R1+0x390], R92 ;  /* 0x0003905c01007387 */ /* 0x0007e60000100a00 */
[C---:B-----5:R-:W-:Y:S01]  /*afd0*/  IMAD.WIDE R88, R4.reuse, 0x4, R230 ;  /* 0x0000000404587825 */ /* 0x060fe200078e02e6 */
[----:B------:R4:W-:Y:S03]  /*afe0*/  STL.64 [R1+0x4a0], R90 ;  /* 0x0004a05a01007387 */ /* 0x0009e60000100a00 */
[C---:B--2---:R-:W-:Y:S01]  /*aff0*/  IMAD.WIDE R86, R4.reuse, 0x4, R238 ;  /* 0x0000000404567825 */ /* 0x044fe200078e02ee */
[----:B------:R2:W-:Y:S03]  /*b000*/  STL.64 [R1+0x4a8], R88 ;  /* 0x0004a85801007387 */ /* 0x0005e60000100a00 */
[C---:B------:R-:W-:Y:S01]  /*b010*/  IMAD.WIDE R84, R4.reuse, 0x4, R236 ;  /* 0x0000000404547825 */ /* 0x040fe200078e02ec */
        /* <DEDUP_REMOVED lines=20> */
[----:B------:R-:W1:Y:S04]  /*b160*/  LDL.LU.64 R228, [R1+0x368] ;  /* 0x0003680001e47983 */ /* 0x000e680000300a00 */
[----:B------:R5:W-:Y:S04]  /*b170*/  STL.64 [R1+0x888], R66 ;  /* 0x0008884201007387 */ /* 0x000be80000100a00 */
[----:B------:R-:W3:Y:S04]  /*b180*/  LDL.64 R240, [R1+0x3a0] ;  /* 0x0003a00001f07983 */ /* 0x000ee80000100a00 */
[----:B------:R5:W-:Y:S04]  /*b190*/  STL.64 [R1+0x890], R64 ;  /* 0x0008904001007387 */ /* 0x000be80000100a00 */
[----:B------:R-:W4:Y:S04]  /*b1a0*/  LDL.LU.64 R224, [R1+0x3e8] ;  /* 0x0003e80001e07983 */ /* 0x000f280000300a00 */
[----:B------:R-:W2:Y:S04]  /*b1b0*/  LDL.LU.64 R230, [R1+0x3e0] ;  /* 0x0003e00001e67983 */ /* 0x000ea80000300a00 */
[----:B------:R-:W5:Y:S04]  /*b1c0*/  LDL.LU.64 R238, [R1+0x3d8] ;  /* 0x0003d80001ee7983 */ /* 0x000f680000300a00 */
[----:B------:R-:W5:Y:S04]  /*b1d0*/  LDL.LU.64 R236, [R1+0x3d0] ;  /* 0x0003d00001ec7983 */ /* 0x000f680000300a00 */
[----:B------:R-:W5:Y:S04]  /*b1e0*/  LDL.LU.64 R232, [R1+0x530] ;  /* 0x0005300001e87983 */ /* 0x000f680000300a00 */
[----:B------:R-:W5:Y:S04]  /*b1f0*/  LDL.LU.64 R192, [R1+0x3c8] ;  /* 0x0003c80001c07983 */ /* 0x000f680000300a00 */
[----:B------:R-:W5:Y:S04]  /*b200*/  LDL.LU.64 R226, [R1+0x580] ;  /* 0x0005800001e27983 */ /* 0x000f680000300a00 */
[----:B------:R-:W5:Y:S04]  /*b210*/  LDL.LU.64 R190, [R1+0x3c0] ;  /* 0x0003c00001be7983 */ /* 0x000f680000300a00 */
[----:B------:R-:W5:Y:S04]  /*b220*/  LDL.64 R194, [R1+0x578] ;  /* 0x0005780001c27983 */ /* 0x000f680000100a00 */
[----:B------:R-:W5:Y:S04]  /*b230*/  LDL.LU.64 R186, [R1+0x3b8] ;  /* 0x0003b80001ba7983 */ /* 0x000f680000300a00 */
[----:B------:R-:W5:Y:S04]  /*b240*/  LDL.LU.64 R184, [R1+0x548] ;  /* 0x0005480001b87983 */ /* 0x000f680000300a00 */
[----:B------:R-:W5:Y:S04]  /*b250*/  LDL.LU.64 R188, [R1+0x3b0] ;  /* 0x0003b00001bc7983 */ /* 0x000f680000300a00 */
[----:B------:R-:W5:Y:S04]  /*b260*/  LDL.LU.64 R182, [R1+0x540] ;  /* 0x0005400001b67983 */ /* 0x000f680000300a00 */
[----:B------:R-:W5:Y:S04]  /*b270*/  LDL.64 R198, [R1+0x3a8] ;  /* 0x0003a80001c67983 */ /* 0x000f680000100a00 */
        /* <DEDUP_REMOVED lines=21> */
[C---:B--2---:R-:W-:Y:S01]  /*b3d0*/  IMAD.WIDE R88, R4.reuse, 0x4, R230 ;  /* 0x0000000404587825 */ /* 0x044fe200078e02e6 */
[----:B------:R2:W-:Y:S03]  /*b3e0*/  STL.64 [R1+0x3e8], R90 ;  /* 0x0003e85a01007387 */ /* 0x0005e60000100a00 */
[C---:B-----5:R-:W-:Y:S01]  /*b3f0*/  IMAD.WIDE R86, R4.reuse, 0x4, R238 ;  /* 0x0000000404567825 */ /* 0x060fe200078e02ee */
        /* <DEDUP_REMOVED lines=24> */
[----:B------:R-:W3:Y:S04]  /*b580*/  LDL.LU.64 R240, [R1+0x4c8] ;  /* 0x0004c80001f07983 */ /* 0x000ee80000300a00 */
[----:B------:R5:W-:Y:S04]  /*b590*/  STL.64 [R1+0x870], R64 ;  /* 0x0008704001007387 */ /* 0x000be80000100a00 */
[----:B------:R-:W2:Y:S04]  /*b5a0*/  LDL.LU.64 R224, [R1+0x598] ;  /* 0x0005980001e07983 */ /* 0x000ea80000300a00 */
[----:B------:R-:W4:Y:S04]  /*b5b0*/  LDL.LU.64 R230, [R1+0x430] ;  /* 0x0004300001e67983 */ /* 0x000f280000300a00 */
[----:B------:R-:W5:Y:S04]  /*b5c0*/  LDL.LU.64 R238, [R1+0x5a0] ;  /* 0x0005a00001ee7983 */ /* 0x000f680000300a00 */
[----:B------:R-:W5:Y:S04]  /*b5d0*/  LDL.LU.64 R236, [R1+0x418] ;  /* 0x0004180001ec7983 */ /* 0x000f680000300a00 */
[----:B------:R-:W5:Y:S04]  /*b5e0*/  LDL.LU.64 R232, [R1+0x5b8] ;  /* 0x0005b80001e87983 */ /* 0x000f680000300a00 */
[----:B------:R-:W5:Y:S04]  /*b5f0*/  LDL.64 R192, [R1+0x410] ;  /* 0x0004100001c07983 */ /* 0x000f680000100a00 */
        /* <DEDUP_REMOVED lines=26> */
[----:B------:R-:W-:Y:S03]  /*b7a0*/  STL.64 [R1+0x308], R94 ;  /* 0x0003085e01007387 */ /* 0x000fe60000100a00 */
[C---:B--2---:R-:W-:Y:S01]  /*b7b0*/  IMAD.WIDE R90, R4.reuse, 0x4, R224 ;  /* 0x00000004045a7825 */ /* 0x044fe200078e02e0 */
[----:B------:R1:W-:Y:S03]  /*b7c0*/  STL.64 [R1+0x310], R92 ;  /* 0x0003105c01007387 */ /* 0x0003e60000100a00 */
[C---:B----4-:R-:W-:Y:S01]  /*b7d0*/  IMAD.WIDE R88, R4.reuse, 0x4, R230 ;  /* 0x0000000404587825 */ /* 0x050fe200078e02e6 */
        /* <DEDUP_REMOVED lines=24> */
[----:B------:R-:W5:Y:S04]  /*b960*/  LDL.LU.64 R228, [R1+0x5f8] ;  /* 0x0005f80001e47983 */ /* 0x000f680000300a00 */
[----:B------:R5:W-:Y:S04]  /*b970*/  STL.64 [R1+0x858], R66 ;  /* 0x0008584201007387 */ /* 0x000be80000100a00 */
[----:B------:R-:W1:Y:S04]  /*b980*/  LDL.64 R240, [R1+0x5a8] ;  /* 0x0005a80001f07983 */ /* 0x000e680000100a00 */
[----:B------:R5:W-:Y:S04]  /*b990*/  STL.64 [R1+0x860], R64 ;  /* 0x0008604001007387 */ /* 0x000be80000100a00 */
[----:B------:R-:W2:Y:S04]  /*b9a0*/  LDL.LU.64 R224, [R1+0x608] ;  /* 0x0006080001e07983 */ /* 0x000ea80000300a00 */
[----:B------:R-:W3:Y:S04]  /*b9b0*/  LDL.LU.64 R230, [R1+0x538] ;  /* 0x0005380001e67983 */ /* 0x000ee80000300a00 */
[----:B------:R-:W4:Y:S04]  /*b9c0*/  LDL.LU.64 R238, [R1+0x610] ;  /* 0x0006100001ee7983 */ /* 0x000f280000300a00 */
[----:B------:R-:W5:Y:S04]  /*b9d0*/  LDL.LU.64 R236, [R1+0x510] ;  /* 0x0005100001ec7983 */ /* 0x000f680000300a00 */
[----:B------:R-:W5:Y:S04]  /*b9e0*/  LDL.LU.64 R232, [R1+0x628] ;  /* 0x0006280001e87983 */ /* 0x000f680000300a00 */
[----:B------:R-:W5:Y:S04]  /*b9f0*/  LDL.64 R192, [R1+0x4b8] ;  /* 0x0004b80001c07983 */ /* 0x000f680000100a00 */
[----:B------:R-:W5:Y:S04]  /*ba00*/  LDL.LU.64 R226, [R1+0x638] ;  /* 0x0006380001e27983 */ /* 0x000f680000300a00 */
[----:B------:R-:W5:Y:S04]  /*ba10*/  LDL.LU.64 R190, [R1+0x478] ;  /* 0x0004780001be7983 */ /* 0x000f680000300a00 */
[----:B------:R-:W5:Y:S04]  /*ba20*/  LDL.LU.64 R194, [R1+0x640] ;  /* 0x0006400001c27983 */ /* 0x000f680000300a00 */
[----:B------:R-:W5:Y:S04]  /*ba30*/  LDL.LU.64 R186, [R1+0x458] ;  /* 0x0004580001ba7983 */ /* 0x000f680000300a00 */
[----:B------:R-:W5:Y:S04]  /*ba40*/  LDL.LU.64 R184, [R1+0x668] ;  /* 0x0006680001b87983 */ /* 0x000f680000300a00 */
[----:B------:R-:W5:Y:S04]  /*ba50*/  LDL.LU.64 R188, [R1+0x440] ;  /* 0x0004400001bc7983 */ /* 0x000f680000300a00 */
[----:B------:R-:W5:Y:S04]  /*ba60*/  LDL.LU.64 R182, [R1+0x660] ;  /* 0x0006600001b67983 */ /* 0x000f680000300a00 */
[----:B------:R-:W5:Y:S04]  /*ba70*/  LDL.LU.64 R198, [R1+0x438] ;  /* 0x0004380001c67983 */ /* 0x000f680000300a00 */
[----:B------:R-:W-:Y:S04]  /*ba80*/  LDGSTS.E [R25+0xc300], desc[UR8][R94.64], P0 ;  /* 0x0c3000005e197fae */ /* 0x000fe80008121848 */
        /* <DEDUP_REMOVED lines=16> */
[C---:B--2---:R-:W-:Y:S01]  /*bb90*/  IMAD.WIDE R90, R4.reuse, 0x4, R224 ;  /* 0x00000004045a7825 */ /* 0x044fe200078e02e0 */
[----:B------:R-:W-:Y:S03]  /*bba0*/  STL.64 [R1+0x318], R92 ;  /* 0x0003185c01007387 */ /* 0x000fe60000100a00 */
[C---:B---3--:R-:W-:Y:S01]  /*bbb0*/  IMAD.WIDE R88, R4.reuse, 0x4, R230 ;  /* 0x0000000404587825 */ /* 0x048fe200078e02e6 */
        /* <DEDUP_REMOVED lines=22> */
[----:B------:R-:W5:Y:S03]  /*bd20*/  LDL.LU.64 R230, [R1+0x678] ;  /* 0x0006780001e67983 */ /* 0x000f660000300a00 */
[C---:B------:R-:W-:Y:S01]  /*bd30*/  IMAD.WIDE R64, R4.reuse, 0x4, R198 ;  /* 0x0000000404407825 */ /* 0x040fe200078e02c6 */
[----:B------:R5:W-:Y:S03]  /*bd40*/  STL.64 [R1+0x7c8], R68 ;  /* 0x0007c84401007387 */ /* 0x000be60000100a00 */
[----:B------:R-:W-:-:S02]  /*bd50*/  IMAD.WIDE R24, R4, 0x4, R228 ;  /* 0x0000000404187825 */ /* 0x000fc400078e02e4 */
[----:B------:R-:W1:Y:S04]  /*bd60*/  LDL.LU.64 R228, [R1+0x618] ;  /* 0x0006180001e47983 */ /* 0x000e680000300a00 */
[----:B------:R5:W-:Y:S04]  /*bd70*/  STL.64 [R1+0x828], R66 ;  /* 0x0008284201007387 */ /* 0x000be80000100a00 */
[----:B------:R-:W2:Y:S04]  /*bd80*/  LDL.LU.64 R240, [R1+0x688] ;  /* 0x0006880001f07983 */ /* 0x000ea80000300a00 */
[----:B------:R5:W-:Y:S04]  /*bd90*/  STL.64 [R1+0x830], R64 ;  /* 0x0008304001007387 */ /* 0x000be80000100a00 */
[----:B------:R-:W3:Y:S04]  /*bda0*/  LDL.LU.64 R224, [R1+0x5d0] ;  /* 0x0005d00001e07983 */ /* 0x000ee80000300a00 */
[----:B------:R-:W4:Y:S04]  /*bdb0*/  LDL.LU.64 R238, [R1+0x690] ;  /* 0x0006900001ee7983 */ /* 0x000f280000300a00 */
        /* <DEDUP_REMOVED lines=31> */
[----:B------:R-:W-:Y:S03]  /*bfb0*/  STL.64 [R1+0x360], R88 ;  /* 0x0003605801007387 */ /* 0x000fe60000100a00 */
[C---:B----4-:R-:W-:Y:S01]  /*bfc0*/  IMAD.WIDE R84, R4.reuse, 0x4, R238 ;  /* 0x0000000404547825 */ /* 0x050fe200078e02ee */
[----:B------:R-:W-:Y:S03]  /*bfd0*/  STL.64 [R1+0x368], R86 ;  /* 0x0003685601007387 */ /* 0x000fe60000100a00 */
        /* <DEDUP_REMOVED lines=19> */
[----:B------:R5:W-:Y:S04]  /*c110*/  STL.64 [R1+0x640], R68 ;  /* 0x0006404401007387 */ /* 0x000be80000100a00 */
[----:B------:R-:W1:Y:S01]  /*c120*/  LDL.LU.64 R180, [R1+0x6a0] ;  /* 0x0006a00001b47983 */ /* 0x000e620000300a00 */
[----:B------:R-:W-:-:S03]  /*c130*/  IMAD.WIDE R228, R4, 0x4, R236 ;  /* 0x0000000404e47825 */ /* 0x000fc600078e02ec */
[----:B------:R5:W-:Y:S04]  /*c140*/  STL.64 [R1+0x660], R66 ;  /* 0x0006604201007387 */ /* 0x000be80000100a00 */
[----:B------:R-:W5:Y:S04]  /*c150*/  LDL.LU.64 R232, [R1+0x6e0] ;  /* 0x0006e00001e87983 */ /* 0x000f680000300a00 */
[----:B------:R5:W-:Y:S04]  /*c160*/  STL.64 [R1+0x810], R64 ;  /* 0x0008104001007387 */ /* 0x000be80000100a00 */
[----:B------:R-:W5:Y:S04]  /*c170*/  LDL.LU.64 R236, [R1+0x670] ;  /* 0x0006700001ec7983 */ /* 0x000f680000300a00 */
[----:B------:R-:W2:Y:S04]  /*c180*/  LDL.LU.64 R234, [R1+0x6e8] ;  /* 0x0006e80001ea7983 */ /* 0x000ea80000300a00 */
[----:B------:R-:W3:Y:S04]  /*c190*/  LDL.LU.64 R240, [R1+0x600] ;  /* 0x0006000001f07983 */ /* 0x000ee80000300a00 */
[----:B------:R-:W4:Y:S04]  /*c1a0*/  LDL.LU.64 R224, [R1+0x6f0] ;  /* 0x0006f00001e07983 */ /* 0x000f280000300a00 */
        /* <DEDUP_REMOVED lines=8> */
[----:B------:R-:W5:Y:S01]  /*c230*/  LDL.LU.64 R198, [R1+0x468] ;  /* 0x0004680001c67983 */ /* 0x000f620000300a00 */
[----:B------:R-:W-:-:S05]  /*c240*/  IMAD.WIDE R230, R4, 0x4, R230 ;  /* 0x0000000404e67825 */ /* 0x000fca00078e02e6 */
[----:B------:R-:W-:Y:S04]  /*c250*/  LDGSTS.E [R26+0xc500], desc[UR8][R230.64], P0 ;  /* 0x0c500000e61a7fae */ /* 0x000fe80008121848 */
[----:B------:R-:W-:Y:S04]  /*c260*/  LDGSTS.E [R26+0xc580], desc[UR8][R90.64], P6 ;  /* 0x0c5800005a1a7fae */ /* 0x000fe8000b121848 */
[----:B------:R-:W-:Y:S04]  /*c270*/  LDGSTS.E [R26+0xcd00], desc[UR8][R88.64], P0 ;  /* 0x0cd00000581a7fae */ /* 0x000fe80008121848 */
[----:B------:R-:W-:Y:S04]  /*c280*/  LDGSTS.E [R26+0xcd80], desc[UR8][R86.64], P6 ;  /* 0x0cd80000561a7fae */ /* 0x000fe8000b121848 */
[----:B------:R1:W-:Y:S04]  /*c290*/  LDGSTS.E [R26+0xd500], desc[UR8][R84.64], P0 ;  /* 0x0d500000541a7fae */ /* 0x0003e80008121848 */
        /* <DEDUP_REMOVED lines=11> */
[----:B-1----:R-:W-:-:S05]  /*c350*/  IMAD.WIDE R84, R4, 0x4, R180 ;  /* 0x0000000404547825 */ /* 0x002fca00078e02b4 */
[----:B------:R-:W-:Y:S01]  /*c360*/  STL.64 [R1+0x338], R84 ;  /* 0x0003385401007387 */ /* 0x000fe20000100a00 */
[----:B--2---:R-:W-:-:S04]  /*c370*/  IMAD.WIDE R82, R4, 0x4, R234 ;  /* 0x0000000404527825 */ /* 0x004fc800078e02ea */
[C---:B---3--:R-:W-:Y:S01]  /*c380*/  IMAD.WIDE R80, R4.reuse, 0x4, R240 ;  /* 0x0000000404507825 */ /* 0x048fe200078e02f0 */
[----:B------:R-:W-:Y:S03]  /*c390*/  STL.64 [R1+0x3f8], R82 ;  /* 0x0003f85201007387 */ /* 0x000fe60000100a00 */
[C---:B----4-:R-:W-:Y:S01]  /*c3a0*/  IMAD.WIDE R78, R4.reuse, 0x4, R224 ;  /* 0x00000004044e7825 */ /* 0x050fe200078e02e0 */
[----:B------:R-:W-:Y:S03]  /*c3b0*/  STL.64 [R1+0x408], R80 ;  /* 0x0004085001007387 */ /* 0x000fe60000100a00 */
[C---:B-----5:R-:W-:Y:S01]  /*c3c0*/  IMAD.WIDE R76, R4.reuse, 0x4, R192 ;  /* 0x00000004044c7825 */ /* 0x060fe200078e02c0 */
[----:B------:R-:W-:Y:S03]  /*c3d0*/  STL.64 [R1+0x478], R78 ;  /* 0x0004784e01007387 */ /* 0x000fe60000100a00 */
[C---:B------:R-:W-:Y:S01]  /*c3e0*/  IMAD.WIDE R74, R4.reuse, 0x4, R194 ;  /* 0x00000004044a7825 */ /* 0x040fe200078e02c2 */
        /* <DEDUP_REMOVED lines=8> */
[----:B------:R-:W2:Y:S03]  /*c470*/  LDL.LU.64 R124, [R1+0x720] ;  /* 0x00072000017c7983 */ /* 0x000ea60000300a00 */
[C---:B------:R-:W-:Y:S01]  /*c480*/  IMAD.WIDE R64, R4.reuse, 0x4, R198 ;  /* 0x0000000404407825 */ /* 0x040fe200078e02c6 */
[----:B------:R-:W-:Y:S04]  /*c490*/  STL.64 [R1+0x628], R68 ;  /* 0x0006284401007387 */ /* 0x000fe80000100a00 */
[----:B------:R-:W3:Y:S04]  /*c4a0*/  LDL.LU.64 R176, [R1+0x700] ;  /* 0x0007000001b07983 */ /* 0x000ee80000300a00 */
[----:B------:R-:W-:Y:S04]  /*c4b0*/  STL.64 [R1+0x670], R66 ;  /* 0x0006704201007387 */ /* 0x000fe80000100a00 */
[----:B------:R-:W4:Y:S04]  /*c4c0*/  LDL.LU.64 R122, [R1+0x728] ;  /* 0x00072800017a7983 */ /* 0x000f280000300a00 */
[----:B------:R1:W-:Y:S01]  /*c4d0*/  STL.64 [R1+0x678], R64 ;  /* 0x0006784001007387 */ /* 0x0003e20000100a00 */
[----:B------:R-:W-:-:S03]  /*c4e0*/  IMAD.WIDE R234, R4, 0x4, R238 ;  /* 0x0000000404ea7825 */ /* 0x000fc600078e02ee */
[----:B------:R-:W5:Y:S01]  /*c4f0*/  LDL.LU.64 R120, [R1+0x6d8] ;  /* 0x0006d80001787983 */ /* 0x000f620000300a00 */
[----:B------:R-:W-:-:S03]  /*c500*/  IMAD.WIDE R238, R4, 0x4, R190 ;  /* 0x0000000404ee7825 */ /* 0x000fc600078e02be */
        /* <DEDUP_REMOVED lines=9> */
[----:B------:R-:W-:-:S03]  /*c5a0*/  IMAD.WIDE R226, R4, 0x4, R226 ;  /* 0x0000000404e27825 */ /* 0x000fc600078e02e2 */
[----:B------:R-:W5:Y:S01]  /*c5b0*/  LDL.LU.64 R182, [R1+0x4b0] ;  /* 0x0004b00001b67983 */ /* 0x000f620000300a00 */
[----:B------:R-:W-:-:S03]  /*c5c0*/  IMAD.WIDE R232, R4, 0x4, R232 ;  /* 0x0000000404e87825 */ /* 0x000fc600078e02e8 */
[----:B------:R-:W-:Y:S01]  /*c5d0*/  LDGSTS.E [R6+0xc600], desc[UR8][R226.64], P0 ;  /* 0x0c600000e2067fae */ /* 0x000fe20008121848 */
[----:B------:R-:W-:-:S03]  /*c5e0*/  IMAD.WIDE R236, R4, 0x4, R236 ;  /* 0x0000000404ec7825 */ /* 0x000fc600078e02ec */
[----:B------:R-:W-:Y:S04]  /*c5f0*/  LDGSTS.E [R6+0xc680], desc[UR8][R84.64], P6 ;  /* 0x0c68000054067fae */ /* 0x000fe8000b121848 */
[----:B------:R-:W-:Y:S04]  /*c600*/  LDGSTS.E [R6+0xce00], desc[UR8][R232.64], P0 ;  /* 0x0ce00000e8067fae */ /* 0x000fe80008121848 */
[----:B------:R-:W-:Y:S04]  /*c610*/  LDGSTS.E [R6+0xce80], desc[UR8][R236.64], P6 ;  /* 0x0ce80000ec067fae */ /* 0x000fe8000b121848 */
[----:B------:R-:W-:Y:S04]  /*c620*/  LDGSTS.E [R6+0xd600], desc[UR8][R82.64], P0 ;  /* 0x0d60000052067fae */ /* 0x000fe80008121848 */
[----:B------:R-:W-:Y:S04]  /*c630*/  LDGSTS.E [R6+0xd680], desc[UR8][R80.64], P6 ;  /* 0x0d68000050067fae */ /* 0x000fe8000b121848 */
[----:B------:R-:W-:Y:S04]  /*c640*/  LDGSTS.E [R6+0xde00], desc[UR8][R78.64], P0 ;  /* 0x0de000004e067fae */ /* 0x000fe80008121848 */
[----:B------:R-:W-:Y:S04]  /*c650*/  LDGSTS.E [R6+0xde80], desc[UR8][R234.64], P6 ;  /* 0x0de80000ea067fae */ /* 0x000fe8000b121848 */
[----:B------:R-:W-:Y:S04]  /*c660*/  LDGSTS.E [R6+0xe600], desc[UR8][R76.64], P0 ;  /* 0x0e6000004c067fae */ /* 0x000fe80008121848 */
[----:B------:R-:W5:Y:S04]  /*c670*/  LDL.LU.64 R198, [R1+0x758] ;  /* 0x0007580001c67983 */ /* 0x000f680000300a00 */
[----:B------:R-:W-:Y:S04]  /*c680*/  LDGSTS.E [R6+0xe680], desc[UR8][R238.64], P6 ;  /* 0x0e680000ee067fae */ /* 0x000fe8000b121848 */
[----:B------:R-:W-:Y:S04]  /*c690*/  LDGSTS.E [R6+0xee00], desc[UR8][R74.64], P0 ;  /* 0x0ee000004a067fae */ /* 0x000fe80008121848 */
[----:B------:R-:W-:Y:S04]  /*c6a0*/  LDGSTS.E [R6+0xee80], desc[UR8][R72.64], P6 ;  /* 0x0ee8000048067fae */ /* 0x000fe8000b121848 */
[----:B------:R-:W-:Y:S04]  /*c6b0*/  LDGSTS.E [R6+0xf600], desc[UR8][R70.64], P0 ;  /* 0x0f60000046067fae */ /* 0x000fe80008121848 */
[----:B------:R-:W-:Y:S04]  /*c6c0*/  LDGSTS.E [R6+0xf680], desc[UR8][R68.64], P6 ;  /* 0x0f68000044067fae */ /* 0x000fe8000b121848 */
[----:B------:R-:W-:Y:S04]  /*c6d0*/  LDGSTS.E [R6+0xfe00], desc[UR8][R66.64], P0 ;  /* 0x0fe0000042067fae */ /* 0x000fe80008121848 */
[----:B------:R1:W-:Y:S02]  /*c6e0*/  LDGSTS.E [R6+0xfe80], desc[UR8][R64.64], P6 ;  /* 0x0fe8000040067fae */ /* 0x0003e4000b121848 */
[----:B-1----:R-:W-:-:S04]  /*c6f0*/  IMAD.WIDE R64, R4, 0x4, R220 ;  /* 0x0000000404407825 */ /* 0x002fc800078e02dc */
        /* <DEDUP_REMOVED lines=18> */
[----:B------:R-:W-:Y:S04]  /*c820*/  STL.64 [R1+0x588], R72 ;  /* 0x0005884801007387 */ /* 0x000fe80000100a00 */
[----:B------:R-:W-:Y:S04]  /*c830*/  STL.64 [R1+0x600], R70 ;  /* 0x0006004601007387 */ /* 0x000fe80000100a00 */
[----:B------:R-:W2:Y:S01]  /*c840*/  LDL.LU.64 R220, [R1+0x8b0] ;  /* 0x0008b00001dc7983 */ /* 0x000ea20000300a00 */
[----:B------:R-:W-:-:S03]  /*c850*/  IMAD.WIDE R250, R4, 0x4, R180 ;  /* 0x0000000404fa7825 */ /* 0x000fc600078e02b4 */
[----:B------:R-:W-:Y:S01]  /*c860*/  LDGSTS.E [R27+0xc700], desc[UR8][R88.64], P0 ;  /* 0x0c700000581b7fae */ /* 0x000fe20008121848 */
[----:B------:R-:W-:-:S03]  /*c870*/  IMAD.WIDE R240, R4, 0x4, R194 ;  /* 0x0000000404f07825 */ /* 0x000fc600078e02c2 */
[----:B------:R-:W-:Y:S04]  /*c880*/  LDGSTS.E [R27+0xc780], desc[UR8][R86.64], P6 ;  /* 0x0c780000561b7fae */ /* 0x000fe8000b121848 */
[----:B------:R-:W-:Y:S01]  /*c890*/  LDGSTS.E [R27+0xcf00], desc[UR8][R84.64], P0 ;  /* 0x0cf00000541b7fae */ /* 0x000fe20008121848 */
[----:B------:R-:W-:-:S03]  /*c8a0*/  IMAD.WIDE R224, R4, 0x4, R184 ;  /* 0x0000000404e07825 */ /* 0x000fc600078e02b8 */
[----:B------:R-:W-:Y:S04]  /*c8b0*/  LDGSTS.E [R27+0xcf80], desc[UR8][R82.64], P6 ;  /* 0x0cf80000521b7fae */ /* 0x000fe8000b121848 */
[----:B------:R-:W-:Y:S01]  /*c8c0*/  LDGSTS.E [R27+0xd700], desc[UR8][R250.64], P0 ;  /* 0x0d700000fa1b7fae */ /* 0x000fe20008121848 */
[----:B------:R-:W-:-:S03]  /*c8d0*/  IMAD.WIDE R68, R4, 0x4, R182 ;  /* 0x0000000404447825 */ /* 0x000fc600078e02b6 */
[----:B------:R-:W-:Y:S04]  /*c8e0*/  LDGSTS.E [R27+0xd780], desc[UR8][R80.64], P6 ;  /* 0x0d780000501b7fae */ /* 0x000fe8000b121848 */
[----:B------:R-:W-:Y:S04]  /*c8f0*/  LDGSTS.E [R27+0xdf00], desc[UR8][R78.64], P0 ;  /* 0x0df000004e1b7fae */ /* 0x000fe80008121848 */
[----:B------:R-:W-:Y:S01]  /*c900*/  LDGSTS.E [R27+0xdf80], desc[UR8][R76.64], P6 ;  /* 0x0df800004c1b7fae */ /* 0x000fe2000b121848 */
[----:B------:R-:W-:-:S03]  /*c910*/  IMAD.WIDE R66, R4, 0x4, R198 ;  /* 0x0000000404427825 */ /* 0x000fc600078e02c6 */
[----:B------:R-:W-:Y:S04]  /*c920*/  LDGSTS.E [R27+0xe700], desc[UR8][R74.64], P0 ;  /* 0x0e7000004a1b7fae */ /* 0x000fe80008121848 */
[----:B------:R-:W-:Y:S04]  /*c930*/  LDGSTS.E [R27+0xe780], desc[UR8][R240.64], P6 ;  /* 0x0e780000f01b7fae */ /* 0x000fe8000b121848 */
[----:B------:R-:W-:Y:S04]  /*c940*/  LDGSTS.E [R27+0xef00], desc[UR8][R72.64], P0 ;  /* 0x0ef00000481b7fae */ /* 0x000fe80008121848 */
[----:B------:R-:W-:Y:S04]  /*c950*/  LDGSTS.E [R27+0xef80], desc[UR8][R224.64], P6 ;  /* 0x0ef80000e01b7fae */ /* 0x000fe8000b121848 */
[----:B------:R-:W-:Y:S04]  /*c960*/  LDGSTS.E [R27+0xf700], desc[UR8][R70.64], P0 ;  /* 0x0f700000461b7fae */ /* 0x000fe80008121848 */
[----:B------:R1:W-:Y:S04]  /*c970*/  LDGSTS.E [R27+0xf780], desc[UR8][R68.64], P6 ;  /* 0x0f780000441b7fae */ /* 0x0003e8000b121848 */
[----:B------:R3:W-:Y:S04]  /*c980*/  LDGSTS.E [R27+0xff00], desc[UR8][R66.64], P0 ;  /* 0x0ff00000421b7fae */ /* 0x0007e80008121848 */
[----:B------:R4:W-:Y:S01]  /*c990*/  LDGSTS.E [R27+0xff80], desc[UR8][R64.64], P6 ;  /* 0x0ff80000401b7fae */ /* 0x0009e2000b121848 */
[----:B------:R-:W-:-:S03]  /*c9a0*/  CS2R R196, SRZ ;  /* 0x0000000000c47805 */ /* 0x000fc6000001ff00 */
[----:B------:R1:W-:Y:S01]  /*c9b0*/  STL.64 [R1+0x610], R68 ;  /* 0x0006104401007387 */ /* 0x0003e20000100a00 */
[----:B------:R-:W-:-:S03]  /*c9c0*/  CS2R R198, SRZ ;  /* 0x0000000000c67805 */ /* 0x000fc6000001ff00 */
[----:B------:R-:W0:Y:S01]  /*c9d0*/  LDGDEPBAR ;  /* 0x00000000000079af */ /* 0x000e220000000000 */
[----:B------:R-:W-:Y:S02]  /*c9e0*/  CS2R R192, SRZ ;  /* 0x0000000000c07805 */ /* 0x000fe4000001ff00 */
[----:B------:R-:W-:Y:S01]  /*c9f0*/  CS2R R194, SRZ ;  /* 0x0000000000c27805 */ /* 0x000fe2000001ff00 */
[----:B------:R3:W-:Y:S01]  /*ca00*/  STL.64 [R1+0x7e0], R66 ;  /* 0x0007e04201007387 */ /* 0x0007e20000100a00 */
[----:B------:R-:W-:Y:S02]  /*ca10*/  CS2R R188, SRZ ;  /* 0x0000000000bc7805 */ /* 0x000fe4000001ff00 */
[----:B------:R-:W-:Y:S02]  /*ca20*/  CS2R R190, SRZ ;  /* 0x0000000000be7805 */ /* 0x000fe4000001ff00 */
[----:B------:R-:W-:Y:S01]  /*ca30*/  CS2R R184, SRZ ;  /* 0x0000000000b87805 */ /* 0x000fe2000001ff00 */
[----:B------:R4:W-:Y:S01]  /*ca40*/  STL.64 [R1+0x7e8], R64 ;  /* 0x0007e84001007387 */ /* 0x0009e20000100a00 */
[----:B------:R-:W-:-:S02]  /*ca50*/  CS2R R186, SRZ ;  /* 0x0000000000ba7805 */ /* 0x000fc4000001ff00 */
[----:B------:R-:W-:Y:S02]  /*ca60*/  CS2R R180, SRZ ;  /* 0x0000000000b47805 */ /* 0x000fe4000001ff00 */
[----:B------:R-:W-:Y:S02]  /*ca70*/  CS2R R182, SRZ ;  /* 0x0000000000b67805 */ /* 0x000fe4000001ff00 */
[----:B------:R-:W-:Y:S02]  /*ca80*/  CS2R R176, SRZ ;  /* 0x0000000000b07805 */ /* 0x000fe4000001ff00 */
[----:B------:R-:W-:Y:S02]  /*ca90*/  CS2R R178, SRZ ;  /* 0x0000000000b27805 */ /* 0x000fe4000001ff00 */
[----:B-1----:R-:W-:Y:S02]  /*caa0*/  CS2R R68, SRZ ;  /* 0x0000000000447805 */ /* 0x002fe4000001ff00 */
[----:B------:R-:W-:-:S02]  /*cab0*/  CS2R R70, SRZ ;  /* 0x0000000000467805 */ /* 0x000fc4000001ff00 */
[----:B---3--:R-:W-:Y:S02]  /*cac0*/  CS2R R66, SRZ ;  /* 0x0000000000427805 */ /* 0x008fe4000001ff00 */
[----:B------:R-:W-:Y:S02]  /*cad0*/  CS2R R72, SRZ ;  /* 0x0000000000487805 */ /* 0x000fe4000001ff00 */
[----:B------:R-:W-:Y:S02]  /*cae0*/  CS2R R74, SRZ ;  /* 0x00000000004a7805 */ /* 0x000fe4000001ff00 */
[----:B------:R-:W-:Y:S02]  /*caf0*/  CS2R R76, SRZ ;  /* 0x00000000004c7805 */ /* 0x000fe4000001ff00 */
[----:B----4-:R-:W-:Y:S02]  /*cb00*/  CS2R R64, SRZ ;  /* 0x0000000000407805 */ /* 0x010fe4000001ff00 */
[----:B------:R-:W-:-:S02]  /*cb10*/  CS2R R78, SRZ ;  /* 0x00000000004e7805 */ /* 0x000fc4000001ff00 */
[----:B------:R-:W-:Y:S02]  /*cb20*/  CS2R R80, SRZ ;  /* 0x0000000000507805 */ /* 0x000fe4000001ff00 */
[----:B------:R-:W-:Y:S02]  /*cb30*/  CS2R R82, SRZ ;  /* 0x0000000000527805 */ /* 0x000fe4000001ff00 */
[----:B------:R-:W-:Y:S02]  /*cb40*/  CS2R R84, SRZ ;  /* 0x0000000000547805 */ /* 0x000fe4000001ff00 */
[----:B------:R-:W-:Y:S02]  /*cb50*/  CS2R R86, SRZ ;  /* 0x0000000000567805 */ /* 0x000fe4000001ff00 */
[----:B------:R-:W-:Y:S02]  /*cb60*/  CS2R R88, SRZ ;  /* 0x0000000000587805 */ /* 0x000fe4000001ff00 */
        /* <DEDUP_REMOVED lines=39> */
[----:B--2---:R-:W-:-:S13]  /*cde0*/  ISETP.GE.AND P0, PT, R220, 0x40, PT ;  /* 0x00000040dc00780c */ /* 0x004fda0003f06270 */
[----:B------:R-:W-:Y:S05]  /*cdf0*/  @!P0 BRA `(.L_x_0) ;  /* 0x0000010000b48947 */ /* 0x000fea0003800000 */
[----:B------:R-:W2:Y:S04]  /*ce00*/  LDL.LU.64 R154, [R1+0x480] ;  /* 0x00048000019a7983 */ /* 0x000ea80000300a00 */
[----:B------:R-:W3:Y:S04]  /*ce10*/  LDL.LU.64 R156, [R1+0x348] ;  /* 0x00034800019c7983 */ /* 0x000ee80000300a00 */
[----:B------:R-:W4:Y:S04]  /*ce20*/  LDL.LU.64 R158, [R1+0x340] ;  /* 0x00034000019e7983 */ /* 0x000f280000300a00 */
[----:B------:R-:W5:Y:S04]  /*ce30*/  LDL.LU.64 R160, [R1+0x408] ;  /* 0x0004080001a07983 */ /* 0x000f680000300a00 */
[----:B------:R-:W5:Y:S04]  /*ce40*/  LDL.LU.64 R162, [R1+0x520] ;  /* 0x0005200001a27983 */ /* 0x000f680000300a00 */
[----:B------:R-:W5:Y:S04]  /*ce50*/  LDL.LU.64 R164, [R1+0x478] ;  /* 0x0004780001a47983 */ /* 0x000f680000300a00 */
[----:B------:R-:W5:Y:S01]  /*ce60*/  LDL.LU.64 R166, [R1+0x338] ;  /* 0x0003380001a67983 */ /* 0x000f620000300a00 */
[----:B------:R-:W-:Y:S01]  /*ce70*/  MOV R26, R226 ;  /* 0x000000e2001a7202 */ /* 0x000fe20000000f00 */
[----:B------:R-:W-:-:S02]  /*ce80*/  IMAD.MOV.U32 R27, RZ, RZ, R227 ;  /* 0x000000ffff1b7224 */ /* 0x000fc400078e00e3 */
[----:B------:R-:W5:Y:S04]  /*ce90*/  LDL.LU.64 R152, [R1+0x148] ;  /* 0x0001480001987983 */ /* 0x000f680000300a00 */
[----:B------:R-:W5:Y:S04]  /*cea0*/  LDL.LU.64 R226, [R1+0x190] ;  /* 0x0001900001e27983 */ /* 0x000f680000300a00 */
[----:B------:R-:W5:Y:S01]  /*ceb0*/  LDL.LU.64 R148, [R1+0x58] ;  /* 0x0000580001947983 */ /* 0x000f620000300a00 */
[----:B--2---:R-:W-:Y:S01]  /*cec0*/  IMAD.MOV.U32 R150, RZ, RZ, R154 ;  /* 0x000000ffff967224 */ /* 0x004fe200078e009a */
[----:B------:R-:W-:Y:S01]  /*ced0*/  MOV R151, R155 ;  /* 0x0000009b00977202 */ /* 0x000fe20000000f00 */
[----:B---3--:R-:W-:-:S02]  /*cee0*/  IMAD.MOV.U32 R154, RZ, RZ, R156 ;  /* 0x000000ffff9a7224 */ /* 0x008fc400078e009c */
[----:B------:R-:W-:Y:S01]  /*cef0*/  IMAD.MOV.U32 R155, RZ, RZ, R157 ;  /* 0x000000ffff9b7224 */ /* 0x000fe200078e009d */
[----:B----4-:R-:W-:Y:S01]  /*cf00*/  MOV R156, R158 ;  /* 0x0000009e009c7202 */ /* 0x010fe20000000f00 */
[----:B------:R-:W-:Y:S02]  /*cf10*/  IMAD.MOV.U32 R157, RZ, RZ, R159 ;  /* 0x000000ffff9d7224 */ /* 0x000fe400078e009f */
[----:B-----5:R-:W-:Y:S01]  /*cf20*/  IMAD.MOV.U32 R158, RZ, RZ, R160 ;  /* 0x000000ffff9e7224 */ /* 0x020fe200078e00a0 */
[----:B------:R-:W-:Y:S01]  /*cf30*/  MOV R159, R161 ;  /* 0x000000a1009f7202 */ /* 0x000fe20000000f00 */
[----:B------:R-:W-:Y:S02]  /*cf40*/  IMAD.MOV.U32 R160, RZ, RZ, R162 ;  /* 0x000000ffffa07224 */ /* 0x000fe400078e00a2 */
[----:B------:R-:W-:Y:S01]  /*cf50*/  IMAD.MOV.U32 R161, RZ, RZ, R163 ;  /* 0x000000ffffa17224 */ /* 0x000fe200078e00a3 */
[----:B------:R-:W-:Y:S01]  /*cf60*/  MOV R162, R164 ;  /* 0x000000a400a27202 */ /* 0x000fe20000000f00 */
[----:B------:R-:W-:-:S02]  /*cf70*/  IMAD.MOV.U32 R163, RZ, RZ, R165 ;  /* 0x000000ffffa37224 */ /* 0x000fc400078e00a5 */
[----:B------:R-:W-:Y:S01]  /*cf80*/  IMAD.MOV.U32 R164, RZ, RZ, R166 ;  /* 0x000000ffffa47224 */ /* 0x000fe200078e00a6 */
[----:B------:R-:W-:Y:S01]  /*cf90*/  MOV R165, R167 ;  /* 0x000000a700a57202 */ /* 0x000fe20000000f00 */
[----:B------:R-:W-:Y:S01]  /*cfa0*/  IMAD.MOV.U32 R166, RZ, RZ, R26 ;  /* 0x000000ffffa67224 */ /* 0x000fe200078e001a */
[----:B------:R-:W-:Y:S01]  /*cfb0*/  MOV R26, R230 ;  /* 0x000000e6001a7202 */ /* 0x000fe20000000f00 */
[----:B------:R-:W-:Y:S02]  /*cfc0*/  IMAD.MOV.U32 R167, RZ, RZ, R27 ;  /* 0x000000ffffa77224 */ /* 0x000fe400078e001b */
[----:B------:R-:W-:Y:S02]  /*cfd0*/  IMAD.MOV.U32 R0, RZ, RZ, R153 ;  /* 0x000000ffff007224 */ /* 0x000fe400078e0099 */
[----:B------:R-:W-:Y:S02]  /*cfe0*/  IMAD.MOV.U32 R27, RZ, RZ, R231 ;  /* 0x000000ffff1b7224 */ /* 0x000fe400078e00e7 */
[----:B------:R-:W2:Y:S04]  /*cff0*/  LDL.LU.64 R230, [R1+0x60] ;  /* 0x0000600001e67983 */ /* 0x000ea80000300a00 */
[----:B------:R-:W-:Y:S04]  /*d000*/  STL [R1+0x778], R152 ;  /* 0x0007789801007387 */ /* 0x000fe80000100800 */
[----:B------:R-:W-:Y:S04]  /*d010*/  STL [R1+0x780], R226 ;  /* 0x000780e201007387 */ /* 0x000fe80000100800 */
[----:B------:R1:W-:Y:S04]  /*d020*/  STL [R1+0x774], R0 ;  /* 0x0007740001007387 */ /* 0x0003e80000100800 */
[----:B------:R-:W-:Y:S01]  /*d030*/  STL [R1+0x784], R22 ;  /* 0x0007841601007387 */ /* 0x000fe20000100800 */
[----:B-1----:R-:W-:-:S05]  /*d040*/  MOV R0, R227 ;  /* 0x000000e300007202 */ /* 0x002fca0000000f00 */
[----:B------:R1:W-:Y:S04]  /*d050*/  STL [R1+0x77c], R0 ;  /* 0x00077c0001007387 */ /* 0x0003e80000100800 */
[----:B------:R-:W-:Y:S04]  /*d060*/  STL [R1+0x76c], R23 ;  /* 0x00076c1701007387 */ /* 0x000fe80000100800 */
[----:B------:R-:W-:Y:S04]  /*d070*/  STL [R1+0x770], R20 ;  /* 0x0007701401007387 */ /* 0x000fe80000100800 */
[----:B------:R-:W-:Y:S04]  /*d080*/  STL [R1+0x764], R21 ;  /* 0x0007641501007387 */ /* 0x000fe80000100800 */
[----:B------:R-:W-:Y:S04]  /*d090*/  STL [R1+0x768], R18 ;  /* 0x0007681201007387 */ /* 0x000fe80000100800 */
[----:B------:R-:W-:Y:S04]  /*d0a0*/  STL [R1+0x75c], R19 ;  /* 0x00075c1301007387 */ /* 0x000fe80000100800 */
[----:B------:R-:W3:Y:S04]  /*d0b0*/  LDL.LU.64 R226, [R1+0x80] ;  /* 0x0000800001e27983 */ /* 0x000ee80000300a00 */
[----:B------:R-:W-:Y:S04]  /*d0c0*/  STL [R1+0x760], R16 ;  /* 0x0007601001007387 */ /* 0x000fe80000100800 */
[----:B------:R-:W-:Y:S04]  /*d0d0*/  STL [R1+0x724], R17 ;  /* 0x0007241101007387 */ /* 0x000fe80000100800 */
[----:B------:R-:W4:Y:S01]  /*d0e0*/  LDL.LU.64 R152, [R1+0x68] ;  /* 0x0000680001987983 */ /* 0x000f220000300a00 */
[----:B-1----:R-:W-:-:S03]  /*d0f0*/  IMAD.MOV.U32 R0, RZ, RZ, R149 ;  /* 0x000000ffff007224 */ /* 0x002fc600078e0095 */
[----:B------:R-:W-:Y:S04]  /*d100*/  STL [R1+0x72c], R248 ;  /* 0x00072cf801007387 */ /* 0x000fe80000100800 */
[----:B------:R-:W-:Y:S04]  /*d110*/  STL [R1+0x728], R249 ;  /* 0x000728f901007387 */ /* 0x000fe80000100800 */
[----:B------:R-:W-:Y:S04]  /*d120*/  STL [R1+0x734], R246 ;  /* 0x000734f601007387 */ /* 0x000fe80000100800 */
[----:B------:R-:W-:Y:S04]  /*d130*/  STL [R1+0x730], R247 ;  /* 0x000730f701007387 */ /* 0x000fe80000100800 */
[----:B------:R-:W-:Y:S04]  /*d140*/  STL [R1+0x73c], R148 ;  /* 0x00073c9401007387 */ /* 0x000fe80000100800 */
[----:B--2---:R-:W-:Y:S04]  /*d150*/  STL [R1+0x744], R230 ;  /* 0x000744e601007387 */ /* 0x004fe80000100800 */
[----:B------:R1:W-:Y:S04]  /*d160*/  STL [R1+0x738], R0 ;  /* 0x0007380001007387 */ /* 0x0003e80000100800 */
[----:B------:R-:W-:Y:S01]  /*d170*/  STL [R1+0x74c], R174 ;  /* 0x00074cae01007387 */ /* 0x000fe20000100800 */
[----:B-1----:R-:W-:-:S05]  /*d180*/  IMAD.MOV.U32 R0, RZ, RZ, R231 ;  /* 0x000000ffff007224 */ /* 0x002fca00078e00e7 */
[----:B------:R4:W-:Y:S04]  /*d190*/  STL [R1+0x740], R0 ;  /* 0x0007400001007387 */ /* 0x0009e80000100800 */
[----:B------:R-:W-:Y:S04]  /*d1a0*/  STL [R1+0x748], R175 ;  /* 0x000748af01007387 */ /* 0x000fe80000100800 */
        /* <DEDUP_REMOVED lines=8> */
[----:B------:R-:W2:Y:S01]  /*d230*/  LDL.LU.64 R230, [R1+0x98] ;  /* 0x0000980001e67983 */ /* 0x000ea20000300a00 */
[----:B----4-:R-:W-:-:S03]  /*d240*/  MOV R0, R153 ;  /* 0x0000009900007202 */ /* 0x010fc60000000f00 */
[----:B------:R-:W-:Y:S04]  /*d250*/  STL [R1+0x6f4], R242 ;  /* 0x0006f4f201007387 */ /* 0x000fe80000100800 */
[----:B------:R-:W4:Y:S04]  /*d260*/  LDL.LU.64 R146, [R1+0xb0] ;  /* 0x0000b00001927983 */ /* 0x000f280000300a00 */
[----:B------:R-:W-:Y:S04]  /*d270*/  STL [R1+0x6f0], R243 ;  /* 0x0006f0f301007387 */ /* 0x000fe80000100800 */
[----:B------:R-:W-:Y:S04]  /*d280*/  STL [R1+0x6fc], R152 ;  /* 0x0006fc9801007387 */ /* 0x000fe80000100800 */
[----:B------:R1:W-:Y:S04]  /*d290*/  STL [R1+0x6f8], R0 ;  /* 0x0006f80001007387 */ /* 0x0003e80000100800 */
[----:B---3--:R-:W-:Y:S01]  /*d2a0*/  STL [R1+0x704], R226 ;  /* 0x000704e201007387 */ /* 0x008fe20000100800 */
[----:B-1----:R-:W-:-:S03]  /*d2b0*/  MOV R0, R227 ;  /* 0x000000e300007202 */ /* 0x002fc60000000f00 */
[----:B------:R-:W-:Y:S04]  /*d2c0*/  STL [R1+0x70c], R202 ;  /* 0x00070cca01007387 */ /* 0x000fe80000100800 */
[----:B------:R1:W-:Y:S04]  /*d2d0*/  STL [R1+0x700], R0 ;  /* 0x0007000001007387 */ /* 0x0003e80000100800 */
[----:B------:R-:W-:Y:S04]  /*d2e0*/  STL [R1+0x708], R203 ;  /* 0x000708cb01007387 */ /* 0x000fe80000100800 */
[----:B------:R-:W-:Y:S04]  /*d2f0*/  STL [R1+0x714], R206 ;  /* 0x000714ce01007387 */ /* 0x000fe80000100800 */
[----:B------:R-:W-:Y:S04]  /*d300*/  STL [R1+0x710], R207 ;  /* 0x000710cf01007387 */ /* 0x000fe80000100800 */
[----:B------:R-:W-:Y:S04]  /*d310*/  STL [R1+0x718], R10 ;  /* 0x0007180a01007387 */ /* 0x000fe80000100800 */
[----:B------:R-:W-:Y:S04]  /*d320*/  STL [R1+0x6dc], R11 ;  /* 0x0006dc0b01007387 */ /* 0x000fe80000100800 */
[----:B------:R-:W-:Y:S04]  /*d330*/  STL [R1+0x6e0], R8 ;  /* 0x0006e00801007387 */ /* 0x000fe80000100800 */
[----:B------:R-:W3:Y:S04]  /*d340*/  LDL.LU.64 R132, [R1+0xc8] ;  /* 0x0000c80001847983 */ /* 0x000ee80000300a00 */
[----:B------:R-:W5:Y:S04]  /*d350*/  LDL.LU.64 R134, [R1+0xe0] ;  /* 0x0000e00001867983 */ /* 0x000f680000300a00 */
[----:B------:R-:W1:Y:S04]  /*d360*/  LDL.LU.64 R136, [R1+0x78] ;  /* 0x0000780001887983 */ /* 0x000e680000300a00 */
[----:B------:R-:W-:Y:S04]  /*d370*/  STL [R1+0x6bc], R218 ;  /* 0x0006bcda01007387 */ /* 0x000fe80000100800 */
[----:B------:R-:W-:Y:S01]  /*d380*/  STL [R1+0x6b8], R219 ;  /* 0x0006b8db01007387 */ /* 0x000fe20000100800 */
[----:B---3--:R-:W-:Y:S01]  /*d390*/  IMAD.MOV.U32 R245, RZ, RZ, R132 ;  /* 0x000000fffff57224 */ /* 0x008fe200078e0084 */
[----:B------:R-:W-:-:S02]  /*d3a0*/  MOV R244, R133 ;  /* 0x0000008500f47202 */ /* 0x000fc40000000f00 */
[----:B-1----:R-:W-:Y:S01]  /*d3b0*/  MOV R0, R137 ;  /* 0x0000008900007202 */ /* 0x002fe20000000f00 */
[----:B------:R-:W-:Y:S04]  /*d3c0*/  STL [R1+0x6c4], R136 ;  /* 0x0006c48801007387 */ /* 0x000fe80000100800 */
[----:B------:R-:W3:Y:S04]  /*d3d0*/  LDL.LU.64 R128, [R1+0xf8] ;  /* 0x0000f80001807983 */ /* 0x000ee80000300a00 */
[----:B------:R1:W-:Y:S04]  /*d3e0*/  STL [R1+0x6c0], R0 ;  /* 0x0006c00001007387 */ /* 0x0003e80000100800 */
[----:B------:R-:W1:Y:S04]  /*d3f0*/  LDL.LU.64 R132, [R1+0x110] ;  /* 0x0001100001847983 */ /* 0x000e680000300a00 */
[----:B------:R-:W-:Y:S04]  /*d400*/  STL [R1+0x6cc], R172 ;  /* 0x0006ccac01007387 */ /* 0x000fe80000100800 */
[----:B------:R-:W2:Y:S01]  /*d410*/  LDL.LU.64 R130, [R1+0x90] ;  /* 0x0000900001827983 */ /* 0x000ea20000300a00 */
[----:B-----5:R-:W-:-:S02]  /*d420*/  IMAD.MOV.U32 R247, RZ, RZ, R134 ;  /* 0x000000fffff77224 */ /* 0x020fc400078e0086 */
[----:B------:R-:W-:Y:S01]  /*d430*/  IMAD.MOV.U32 R246, RZ, RZ, R135 ;  /* 0x000000fffff67224 */ /* 0x000fe200078e0087 */
[----:B------:R-:W-:Y:S04]  /*d440*/  STL [R1+0x6c8], R173 ;  /* 0x0006c8ad01007387 */ /* 0x000fe80000100800 */
[----:B------:R-:W-:Y:S04]  /*d450*/  STL [R1+0x6d4], R204 ;  /* 0x0006d4cc01007387 */ /* 0x000fe80000100800 */
[----:B------:R-:W5:Y:S04]  /*d460*/  LDL.LU.64 R134, [R1+0xa8] ;  /* 0x0000a80001867983 */ /* 0x000f680000300a00 */
[----:B------:R-:W-:Y:S04]  /*d470*/  STL [R1+0x6d0], R205 ;  /* 0x0006d0cd01007387 */ /* 0x000fe80000100800 */
[----:B------:R-:W4:Y:S04]  /*d480*/  LDL.LU.64 R126, [R1+0x140] ;  /* 0x00014000017e7983 */ /* 0x000f280000300a00 */
[----:B------:R-:W-:Y:S01]  /*d490*/  STL [R1+0x6d8], R34 ;  /* 0x0006d82201007387 */ /* 0x000fe20000100800 */
[----:B------:R-:W-:-:S03]  /*d4a0*/  IMAD.MOV.U32 R149, RZ, RZ, R155 ;  /* 0x000000ffff957224 */ /* 0x000fc600078e009b */
[----:B---3--:R-:W-:Y:S01]  /*d4b0*/  STL [R1+0x688], R128 ;  /* 0x0006888001007387 */ /* 0x008fe20000100800 */
[----:B-1----:R-:W-:-:S03]  /*d4c0*/  MOV R0, R133 ;  /* 0x0000008500007202 */ /* 0x002fc60000000f00 */
[----:B------:R1:W-:Y:S04]  /*d4d0*/  STL [R1+0x690], R132 ;  /* 0x0006908401007387 */ /* 0x0003e80000100800 */
[----:B--2---:R-:W-:Y:S04]  /*d4e0*/  STL [R1+0x698], R130 ;  /* 0x0006988201007387 */ /* 0x004fe80000100800 */
[----:B------:R2:W-:Y:S04]  /*d4f0*/  STL [R1+0x68c], R0 ;  /* 0x00068c0001007387 */ /* 0x0005e80000100800 */
[----:B-1----:R-:W3:Y:S01]  /*d500*/  LDL.LU.64 R132, [R1+0x120] ;  /* 0x0001200001847983 */ /* 0x002ee20000300a00 */
[----:B------:R-:W-:Y:S01]  /*d510*/  IMAD.MOV.U32 R153, RZ, RZ, R157 ;  /* 0x000000ffff997224 */ /* 0x000fe200078e009d */
[----:B------:R-:W-:Y:S01]  /*d520*/  MOV R155, R159 ;  /* 0x0000009f009b7202 */ /* 0x000fe20000000f00 */
[----:B------:R-:W-:Y:S01]  /*d530*/  IMAD.MOV.U32 R157, RZ, RZ, R161 ;  /* 0x000000ffff9d7224 */ /* 0x000fe200078e00a1 */
[----:B------:R-:W-:Y:S01]  /*d540*/  MOV R161, R165 ;  /* 0x000000a500a17202 */ /* 0x000fe20000000f00 */
[----:B------:R-:W-:-:S02]  /*d550*/  IMAD.MOV.U32 R159, RZ, RZ, R163 ;  /* 0x000000ffff9f7224 */ /* 0x000fc400078e00a3 */
[----:B------:R-:W-:Y:S02]  /*d560*/  IMAD.MOV.U32 R163, RZ, RZ, R167 ;  /* 0x000000ffffa37224 */ /* 0x000fe400078e00a7 */
[----:B------:R-:W-:Y:S02]  /*d570*/  IMAD.MOV.U32 R165, RZ, RZ, R27 ;  /* 0x000000ffffa57224 */ /* 0x000fe400078e001b */
[----:B--2---:R-:W-:Y:S01]  /*d580*/  IMAD.MOV.U32 R0, RZ, RZ, R131 ;  /* 0x000000ffff007224 */ /* 0x004fe200078e0083 */
[----:B------:R-:W-:Y:S01]  /*d590*/  MOV R141, R163 ;  /* 0x000000a3008d7202 */ /* 0x000fe20000000f00 */
[----:B------:R-:W-:Y:S01]  /*d5a0*/  IMAD.MOV.U32 R139, RZ, RZ, R161 ;  /* 0x000000ffff8b7224 */ /* 0x000fe200078e00a1 */
[----:B------:R-:W-:Y:S01]  /*d5b0*/  MOV R167, R229 ;  /* 0x000000e500a77202 */ /* 0x000fe20000000f00 */
[----:B------:R-:W-:Y:S01]  /*d5c0*/  IMAD.MOV.U32 R143, RZ, RZ, R165 ;  /* 0x000000ffff8f7224 */ /* 0x000fe200078e00a5 */
[----:B------:R-:W-:Y:S01]  /*d5d0*/  MOV R229, R230 ;  /* 0x000000e600e57202 */ /* 0x000fe20000000f00 */
[----:B-----5:R-:W-:Y:S01]  /*d5e0*/  STL [R1+0x6a0], R134 ;  /* 0x0006a08601007387 */ /* 0x020fe20000100800 */
[----:B----4-:R-:W-:Y:S01]  /*d5f0*/  MOV R230, R147 ;  /* 0x0000009300e67202 */ /* 0x010fe20000000f00 */
[----:B------:R-:W-:-:S02]  /*d600*/  IMAD.MOV.U32 R145, RZ, RZ, R155 ;  /* 0x000000ffff917224 */ /* 0x000fc400078e009b */
[----:B------:R1:W-:Y:S01]  /*d610*/  STL [R1+0x694], R0 ;  /* 0x0006940001007387 */ /* 0x0003e20000100800 */
[----:B------:R-:W-:Y:S02]  /*d620*/  IMAD.MOV.U32 R147, RZ, RZ, R153 ;  /* 0x000000ffff937224 */ /* 0x000fe400078e0099 */
[----:B------:R-:W-:Y:S02]  /*d630*/  IMAD.MOV.U32 R137, RZ, RZ, R139 ;  /* 0x000000ffff897224 */ /* 0x000fe400078e008b */
[----:B------:R-:W-:Y:S01]  /*d640*/  IMAD.MOV.U32 R139, RZ, RZ, R141 ;  /* 0x000000ffff8b7224 */ /* 0x000fe200078e008d */
[----:B------:R-:W-:Y:S01]  /*d650*/  MOV R141, R143 ;  /* 0x0000008f008d7202 */ /* 0x000fe20000000f00 */
[----:B------:R-:W-:Y:S02]  /*d660*/  IMAD.MOV.U32 R143, RZ, RZ, R145 ;  /* 0x000000ffff8f7224 */ /* 0x000fe400078e0091 */
[----:B-1----:R-:W-:Y:S02]  /*d670*/  IMAD.MOV.U32 R0, RZ, RZ, R135 ;  /* 0x000000ffff007224 */ /* 0x002fe400078e0087 */
[----:B------:R-:W-:Y:S01]  /*d680*/  IMAD.MOV.U32 R145, RZ, RZ, R147 ;  /* 0x000000ffff917224 */ /* 0x000fe200078e0093 */
[----:B------:R-:W-:Y:S01]  /*d690*/  MOV R147, R149 ;  /* 0x0000009500937202 */ /* 0x000fe20000000f00 */
[----:B------:R-:W-:Y:S01]  /*d6a0*/  IMAD.MOV.U32 R149, RZ, RZ, R151 ;  /* 0x000000ffff957224 */ /* 0x000fe200078e0097 */
[----:B------:R1:W-:Y:S01]  /*d6b0*/  STL [R1+0x69c], R0 ;  /* 0x00069c0001007387 */ /* 0x0003e20000100800 */
[----:B------:R-:W-:-:S03]  /*d6c0*/  IMAD.MOV.U32 R151, RZ, RZ, R251 ;  /* 0x000000ffff977224 */ /* 0x000fc600078e00fb */
[----:B------:R-:W-:Y:S01]  /*d6d0*/  STL [R1+0x6a8], R208 ;  /* 0x0006a8d001007387 */ /* 0x000fe20000100800 */
[----:B------:R-:W-:-:S03]  /*d6e0*/  IMAD.MOV.U32 R251, RZ, RZ, R129 ;  /* 0x000000fffffb7224 */ /* 0x000fc600078e0081 */
[----:B------:R-:W-:Y:S04]  /*d6f0*/  STL [R1+0x6a4], R209 ;  /* 0x0006a4d101007387 */ /* 0x000fe80000100800 */
[----:B------:R-:W-:Y:S04]  /*d700*/  STL [R1+0x6b0], R212 ;  /* 0x0006b0d401007387 */ /* 0x000fe80000100800 */
[----:B------:R-:W2:Y:S04]  /*d710*/  LDL.LU.64 R128, [R1+0xc0] ;  /* 0x0000c00001807983 */ /* 0x000ea80000300a00 */
[----:B------:R-:W-:Y:S04]  /*d720*/  STL [R1+0x6ac], R213 ;  /* 0x0006acd501007387 */ /* 0x000fe80000100800 */
[----:B------:R-:W4:Y:S04]  /*d730*/  LDL.LU.64 R130, [R1+0xd8] ;  /* 0x0000d80001827983 */ /* 0x000f280000300a00 */
[----:B------:R-:W-:Y:S04]  /*d740*/  STL [R1+0x6b4], R30 ;  /* 0x0006b41e01007387 */ /* 0x000fe80000100800 */
[----:B------:R-:W-:Y:S04]  /*d750*/  STL [R1+0x4], R44 ;  /* 0x0000042c01007387 */ /* 0x000fe80000100800 */
[----:B------:R-:W-:Y:S04]  /*d760*/  STL [R1], R45 ;  /* 0x0000002d01007387 */ /* 0x000fe80000100800 */
[----:B---3--:R3:W-:Y:S04]  /*d770*/  STL [R1+0xc], R132 ;  /* 0x00000c8401007387 */ /* 0x0087e80000100800 */
[----:B------:R-:W5:Y:S01]  /*d780*/  LDL.LU.64 R134, [R1+0x70] ;  /* 0x0000700001867983 */ /* 0x000f620000300a00 */
[----:B-1----:R-:W-:-:S03]  /*d790*/  IMAD.MOV.U32 R0, RZ, RZ, R133 ;  /* 0x000000ffff007224 */ /* 0x002fc600078e0085 */
[----:B------:R-:W-:Y:S04]  /*d7a0*/  STL [R1+0x14], R126 ;  /* 0x0000147e01007387 */ /* 0x000fe80000100800 */
[----:B------:R1:W-:Y:S04]  /*d7b0*/  STL [R1+0x8], R0 ;  /* 0x0000080001007387 */ /* 0x0003e80000100800 */
[----:B------:R-:W5:Y:S04]  /*d7c0*/  LDL.LU.64 R122, [R1+0x158] ;  /* 0x00015800017a7983 */ /* 0x000f680000300a00 */
[----:B---3--:R-:W3:Y:S01]  /*d7d0*/  LDL.LU.64 R132, [R1+0x88] ;  /* 0x0000880001847983 */ /* 0x008ee20000300a00 */
[----:B-1----:R-:W-:-:S03]  /*d7e0*/  IMAD.MOV.U32 R0, RZ, RZ, R127 ;  /* 0x000000ffff007224 */ /* 0x002fc600078e007f */
[----:B--2---:R-:W-:Y:S04]  /*d7f0*/  STL [R1+0x1c], R128 ;  /* 0x00001c8001007387 */ /* 0x004fe80000100800 */
[----:B------:R1:W-:Y:S04]  /*d800*/  STL [R1+0x10], R0 ;  /* 0x0000100001007387 */ /* 0x0003e80000100800 */
[----:B----4-:R-:W-:Y:S01]  /*d810*/  STL [R1+0x24], R130 ;  /* 0x0000248201007387 */ /* 0x010fe20000100800 */
[----:B-1----:R-:W-:-:S05]  /*d820*/  MOV R0, R129 ;  /* 0x0000008100007202 */ /* 0x002fca0000000f00 */
[----:B------:R1:W-:Y:S02]  /*d830*/  STL [R1+0x18], R0 ;  /* 0x0000180001007387 */ /* 0x0003e40000100800 */
[----:B-1----:R-:W-:-:S05]  /*d840*/  IMAD.MOV.U32 R0, RZ, RZ, R131 ;  /* 0x000000ffff007224 */ /* 0x002fca00078e0083 */
[----:B------:R1:W-:Y:S04]  /*d850*/  STL [R1+0x20], R0 ;  /* 0x0000200001007387 */ /* 0x0003e80000100800 */
[----:B------:R-:W-:Y:S04]  /*d860*/  STL [R1+0x2c], R216 ;  /* 0x00002cd801007387 */ /* 0x000fe80000100800 */
[----:B------:R-:W2:Y:S04]  /*d870*/  LDL.LU.64 R126, [R1+0x168] ;  /* 0x00016800017e7983 */ /* 0x000ea80000300a00 */
[----:B------:R-:W-:Y:S04]  /*d880*/  STL [R1+0x28], R217 ;  /* 0x000028d901007387 */ /* 0x000fe80000100800 */
[----:B------:R-:W4:Y:S04]  /*d890*/  LDL.LU.64 R130, [R1+0xe8] ;  /* 0x0000e80001827983 */ /* 0x000f280000300a00 */
[----:B-----5:R5:W-:Y:S04]  /*d8a0*/  STL [R1+0x34], R134 ;  /* 0x0000348601007387 */ /* 0x020be80000100800 */
[----:B------:R-:W3:Y:S01]  /*d8b0*/  LDL.LU.64 R128, [R1+0x108] ;  /* 0x0001080001807983 */ /* 0x000ee20000300a00 */
[----:B-1----:R-:W-:-:S03]  /*d8c0*/  IMAD.MOV.U32 R0, RZ, RZ, R135 ;  /* 0x000000ffff007224 */ /* 0x002fc600078e0087 */
[----:B------:R-:W-:Y:S04]  /*d8d0*/  STL [R1+0x3c], R46 ;  /* 0x00003c2e01007387 */ /* 0x000fe80000100800 */
[----:B------:R1:W-:Y:S04]  /*d8e0*/  STL [R1+0x30], R0 ;  /* 0x0000300001007387 */ /* 0x0003e80000100800 */
[----:B------:R-:W-:Y:S04]  /*d8f0*/  STL [R1+0x38], R47 ;  /* 0x0000382f01007387 */ /* 0x000fe80000100800 */
[----:B------:R-:W3:Y:S04]  /*d900*/  LDL.LU.64 R124, [R1+0x1d0] ;  /* 0x0001d000017c7983 */ /* 0x000ee80000300a00 */
[----:B------:R-:W-:Y:S04]  /*d910*/  STL [R1+0x44], R48 ;  /* 0x0000443001007387 */ /* 0x000fe80000100800 */
[----:B------:R-:W-:Y:S04]  /*d920*/  STL [R1+0x40], R49 ;  /* 0x0000403101007387 */ /* 0x000fe80000100800 */
[----:B-----5:R-:W5:Y:S01]  /*d930*/  LDL.LU.64 R134, [R1+0xa0] ;  /* 0x0000a00001867983 */ /* 0x020f620000300a00 */
[----:B-1----:R-:W-:-:S03]  /*d940*/  MOV R0, R123 ;  /* 0x0000007b00007202 */ /* 0x002fc60000000f00 */
[----:B------:R-:W-:Y:S04]  /*d950*/  STL [R1+0x4c], R122 ;  /* 0x00004c7a01007387 */ /* 0x000fe80000100800 */
[----:B--2---:R-:W-:Y:S04]  /*d960*/  STL [R1+0x54], R126 ;  /* 0x0000547e01007387 */ /* 0x004fe80000100800 */
[----:B------:R1:W-:Y:S04]  /*d970*/  STL [R1+0x48], R0 ;  /* 0x0000480001007387 */ /* 0x0003e80000100800 */
[----:B----4-:R-:W-:Y:S01]  /*d980*/  STL [R1+0x5c], R130 ;  /* 0x00005c8201007387 */ /* 0x010fe20000100800 */
[----:B-1----:R-:W-:-:S05]  /*d990*/  IMAD.MOV.U32 R0, RZ, RZ, R127 ;  /* 0x000000ffff007224 */ /* 0x002fca00078e007f */
[----:B------:R1:W-:Y:S02]  /*d9a0*/  STL [R1+0x50], R0 ;  /* 0x0000500001007387 */ /* 0x0003e40000100800 */
[----:B-1----:R-:W-:Y:S02]  /*d9b0*/  IMAD.MOV.U32 R0, RZ, RZ, R131 ;  /* 0x000000ffff007224 */ /* 0x002fe400078e0083 */
[----:B---3--:R-:W-:Y:S04]  /*d9c0*/  STL [R1+0x64], R128 ;  /* 0x0000648001007387 */ /* 0x008fe80000100800 */
[----:B------:R1:W-:Y:S04]  /*d9d0*/  STL [R1+0x58], R0 ;  /* 0x0000580001007387 */ /* 0x0003e80000100800 */
[----:B------:R-:W2:Y:S04]  /*d9e0*/  LDL.LU.64 R126, [R1+0x1a0] ;  /* 0x0001a000017e7983 */ /* 0x000ea80000300a00 */
[----:B------:R-:W3:Y:S01]  /*d9f0*/  LDL.LU.64 R130, [R1+0x128] ;  /* 0x0001280001827983 */ /* 0x000ee20000300a00 */
[----:B-1----:R-:W-:-:S03]  /*da00*/  MOV R0, R129 ;  /* 0x0000008100007202 */ /* 0x002fc60000000f00 */
[----:B------:R-:W-:Y:S04]  /*da10*/  STL [R1+0x6c], R132 ;  /* 0x00006c8401007387 */ /* 0x000fe80000100800 */
[----:B------:R1:W-:Y:S04]  /*da20*/  STL [R1+0x60], R0 ;  /* 0x0000600001007387 */ /* 0x0003e80000100800 */
[----:B------:R-:W4:Y:S01]  /*da30*/  LDL.LU.64 R128, [R1+0x118] ;  /* 0x0001180001807983 */ /* 0x000f220000300a00 */
[----:B-1----:R-:W-:-:S05]  /*da40*/  IMAD.MOV.U32 R0, RZ, RZ, R133 ;  /* 0x000000ffff007224 */ /* 0x002fca00078e0085 */
[----:B------:R1:W-:Y:S04]  /*da50*/  STL [R1+0x68], R0 ;  /* 0x0000680001007387 */ /* 0x0003e80000100800 */
[----:B-----5:R5:W-:Y:S01]  /*da60*/  STL [R1+0x74], R134 ;  /* 0x0000748601007387 */ /* 0x020be20000100800 */
[----:B-1----:R-:W-:-:S05]  /*da70*/  IMAD.MOV.U32 R0, RZ, RZ, R135 ;  /* 0x000000ffff007224 */ /* 0x002fca00078e0087 */
[----:B------:R1:W-:Y:S04]  /*da80*/  STL [R1+0x70], R0 ;  /* 0x0000700001007387 */ /* 0x0003e80000100800 */
[----:B------:R-:W-:Y:S04]  /*da90*/  STL [R1+0x7c], R50 ;  /* 0x00007c3201007387 */ /* 0x000fe80000100800 */
[----:B------:R-:W3:Y:S04]  /*daa0*/  LDL.LU.64 R132, [R1+0xb8] ;  /* 0x0000b80001847983 */ /* 0x000ee80000300a00 */
[----:B------:R-:W-:Y:S04]  /*dab0*/  STL [R1+0x78], R51 ;  /* 0x0000783301007387 */ /* 0x000fe80000100800 */
[----:B------:R-:W-:Y:S04]  /*dac0*/  STL [R1+0x84], R52 ;  /* 0x0000843401007387 */ /* 0x000fe80000100800 */
[----:B------:R-:W-:Y:S04]  /*dad0*/  STL [R1+0x80], R53 ;  /* 0x0000803501007387 */ /* 0x000fe80000100800 */
[----:B-----5:R-:W5:Y:S04]  /*dae0*/  LDL.LU.64 R134, [R1+0xd0] ;  /* 0x0000d00001867983 */ /* 0x020f680000300a00 */
[----:B--2---:R2:W-:Y:S01]  /*daf0*/  STL [R1+0x8c], R126 ;  /* 0x00008c7e01007387 */ /* 0x0045e20000100800 */
[----:B-1----:R-:W-:-:S03]  /*db00*/  MOV R0, R127 ;  /* 0x0000007f00007202 */ /* 0x002fc60000000f00 */
[----:B--2---:R-:W2:Y:S04]  /*db10*/  LDL.LU.64 R126, [R1+0x1e8] ;  /* 0x0001e800017e7983 */ /* 0x004ea80000300a00 */
[----:B------:R1:W-:Y:S04]  /*db20*/  STL [R1+0x88], R0 ;  /* 0x0000880001007387 */ /* 0x0003e80000100800 */
[----:B------:R-:W-:Y:S01]  /*db30*/  STL [R1+0x94], R124 ;  /* 0x0000947c01007387 */ /* 0x000fe20000100800 */
[----:B-1----:R-:W-:-:S03]  /*db40*/  IMAD.MOV.U32 R0, RZ, RZ, R125 ;  /* 0x000000ffff007224 */ /* 0x002fc600078e007d */
[----:B----4-:R-:W-:Y:S04]  /*db50*/  STL [R1+0x9c], R128 ;  /* 0x00009c8001007387 */ /* 0x010fe80000100800 */
[----:B------:R1:W-:Y:S04]  /*db60*/  STL [R1+0x90], R0 ;  /* 0x0000900001007387 */ /* 0x0003e80000100800 */
[----:B---3--:R-:W-:Y:S01]  /*db70*/  STL [R1+0xa4], R130 ;  /* 0x0000a48201007387 */ /* 0x008fe20000100800 */
[----:B-1----:R-:W-:-:S05]  /*db80*/  IMAD.MOV.U32 R0, RZ, RZ, R129 ;  /* 0x000000ffff007224 */ /* 0x002fca00078e0081 */
[----:B------:R1:W-:Y:S04]  /*db90*/  STL [R1+0x98], R0 ;  /* 0x0000980001007387 */ /* 0x0003e80000100800 */
[----:B------:R-:W-:Y:S01]  /*dba0*/  STL [R1+0xac], R132 ;  /* 0x0000ac8401007387 */ /* 0x000fe20000100800 */
[----:B-1----:R-:W-:-:S05]  /*dbb0*/  MOV R0, R131 ;  /* 0x0000008300007202 */ /* 0x002fca0000000f00 */
[----:B------:R1:W-:Y:S04]  /*dbc0*/  STL [R1+0xa0], R0 ;  /* 0x0000a00001007387 */ /* 0x0003e80000100800 */
[----:B------:R-:W3:Y:S04]  /*dbd0*/  LDL.LU.64 R128, [R1+0x218] ;  /* 0x0002180001807983 */ /* 0x000ee80000300a00 */
[----:B------:R-:W4:Y:S01]  /*dbe0*/  LDL.LU.64 R130, [R1+0x150] ;  /* 0x0001500001827983 */ /* 0x000f220000300a00 */
[----:B-1----:R-:W-:-:S05]  /*dbf0*/  IMAD.MOV.U32 R0, RZ, RZ, R133 ;  /* 0x000000ffff007224 */ /* 0x002fca00078e0085 */
[----:B------:R1:W-:Y:S04]  /*dc00*/  STL [R1+0xa8], R0 ;  /* 0x0000a80001007387 */ /* 0x0003e80000100800 */
[----:B-----5:R5:W-:Y:S04]  /*dc10*/  STL [R1+0xb4], R134 ;  /* 0x0000b48601007387 */ /* 0x020be80000100800 */
[----:B------:R-:W4:Y:S01]  /*dc20*/  LDL.LU.64 R132, [R1+0x160] ;  /* 0x0001600001847983 */ /* 0x000f220000300a00 */
[----:B-1----:R-:W-:-:S05]  /*dc30*/  IMAD.MOV.U32 R0, RZ, RZ, R135 ;  /* 0x000000ffff007224 */ /* 0x002fca00078e0087 */
[----:B------:R1:W-:Y:S04]  /*dc40*/  STL [R1+0xb0], R0 ;  /* 0x0000b00001007387 */ /* 0x0003e80000100800 */
[----:B------:R-:W-:Y:S04]  /*dc50*/  STL [R1+0xbc], R54 ;  /* 0x0000bc3601007387 */ /* 0x000fe80000100800 */
[----:B------:R-:W-:Y:S04]  /*dc60*/  STL [R1+0xb8], R55 ;  /* 0x0000b83701007387 */ /* 0x000fe80000100800 */
[----:B------:R-:W-:Y:S04]  /*dc70*/  STL [R1+0xc4], R56 ;  /* 0x0000c43801007387 */ /* 0x000fe80000100800 */
[----:B-----5:R-:W5:Y:S04]  /*dc80*/  LDL.LU.64 R134, [R1+0xf0] ;  /* 0x0000f00001867983 */ /* 0x020f680000300a00 */
[----:B------:R-:W-:Y:S04]  /*dc90*/  STL [R1+0xc0], R57 ;  /* 0x0000c03901007387 */ /* 0x000fe80000100800 */
[----:B--2---:R2:W-:Y:S01]  /*dca0*/  STL [R1+0xcc], R126 ;  /* 0x0000cc7e01007387 */ /* 0x0045e20000100800 */
[----:B-1----:R-:W-:-:S03]  /*dcb0*/  MOV R0, R127 ;  /* 0x0000007f00007202 */ /* 0x002fc60000000f00 */
[----:B--2---:R-:W2:Y:S04]  /*dcc0*/  LDL.LU.64 R126, [R1+0x100] ;  /* 0x00010000017e7983 */ /* 0x004ea80000300a00 */
[----:B------:R3:W-:Y:S01]  /*dcd0*/  STL [R1+0xc8], R0 ;  /* 0x0000c80001007387 */ /* 0x0007e20000100800 */
[----:B------:R-:W-:Y:S01]  /*dce0*/  MOV R152, R156 ;  /* 0x0000009c00987202 */ /* 0x000fe20000000f00 */
[----:B------:R-:W-:Y:S02]  /*dcf0*/  IMAD.MOV.U32 R148, RZ, RZ, R154 ;  /* 0x000000ffff947224 */ /* 0x000fe400078e009a */
[----:B------:R-:W-:Y:S02]  /*dd00*/  IMAD.MOV.U32 R156, RZ, RZ, R160 ;  /* 0x000000ffff9c7224 */ /* 0x000fe400078e00a0 */
[----:B------:R-:W-:Y:S01]  /*dd10*/  IMAD.MOV.U32 R154, RZ, RZ, R158 ;  /* 0x000000ffff9a7224 */ /* 0x000fe200078e009e */
[----:B------:R-:W-:Y:S01]  /*dd20*/  MOV R158, R162 ;  /* 0x000000a2009e7202 */ /* 0x000fe20000000f00 */
[----:B------:R-:W-:Y:S01]  /*dd30*/  IMAD.MOV.U32 R160, RZ, RZ, R164 ;  /* 0x000000ffffa07224 */ /* 0x000fe200078e00a4 */
[----:B------:R-:W-:Y:S01]  /*dd40*/  MOV R164, R26 ;  /* 0x0000001a00a47202 */ /* 0x000fe20000000f00 */
[----:B------:R-:W-:-:S03]  /*dd50*/  IMAD.MOV.U32 R162, RZ, RZ, R166 ;  /* 0x000000ffffa27224 */ /* 0x000fc600078e00a6 */
[----:B------:R-:W-:Y:S01]  /*dd60*/  MOV R138, R160 ;  /* 0x000000a0008a7202 */ /* 0x000fe20000000f00 */
[----:B------:R-:W-:Y:S02]  /*dd70*/  IMAD.MOV.U32 R140, RZ, RZ, R162 ;  /* 0x000000ffff8c7224 */ /* 0x000fe400078e00a2 */
[----:B------:R-:W-:Y:S02]  /*dd80*/  IMAD.MOV.U32 R166, RZ, RZ, R228 ;  /* 0x000000ffffa67224 */ /* 0x000fe400078e00e4 */
[----:B------:R-:W-:Y:S02]  /*dd90*/  IMAD.MOV.U32 R142, RZ, RZ, R164 ;  /* 0x000000ffff8e7224 */ /* 0x000fe400078e00a4 */
[----:B---3--:R-:W-:Y:S01]  /*dda0*/  IMAD.MOV.U32 R0, RZ, RZ, R129 ;  /* 0x000000ffff007224 */ /* 0x008fe200078e0081 */
[----:B------:R-:W-:Y:S04]  /*ddb0*/  STL [R1+0xd4], R128 ;  /* 0x0000d48001007387 */ /* 0x000fe80000100800 */
[----:B----4-:R-:W-:Y:S04]  /*ddc0*/  STL [R1+0xdc], R130 ;  /* 0x0000dc8201007387 */ /* 0x010fe80000100800 */
[----:B------:R1:W-:Y:S04]  /*ddd0*/  STL [R1+0xd0], R0 ;  /* 0x0000d00001007387 */ /* 0x0003e80000100800 */
[----:B------:R-:W3:Y:S01]  /*dde0*/  LDL.LU.64 R124, [R1+0x138] ;  /* 0x00013800017c7983 */ /* 0x000ee20000300a00 */
[----:B-1----:R-:W-:-:S05]  /*ddf0*/  IMAD.MOV.U32 R0, RZ, RZ, R131 ;  /* 0x000000ffff007224 */ /* 0x002fca00078e0083 */
[----:B------:R1:W-:Y:S04]  /*de00*/  STL [R1+0xd8], R0 ;  /* 0x0000d80001007387 */ /* 0x0003e80000100800 */
[----:B------:R4:W-:Y:S04]  /*de10*/  STL [R1+0xe4], R132 ;  /* 0x0000e48401007387 */ /* 0x0009e80000100800 */
[----:B------:R-:W3:Y:S01]  /*de20*/  LDL.LU.64 R128, [R1+0x278] ;  /* 0x0002780001807983 */ /* 0x000ee20000300a00 */
[----:B-1----:R-:W-:Y:S01]  /*de30*/  MOV R0, R133 ;  /* 0x0000008500007202 */ /* 0x002fe20000000f00 */
[----:B------:R-:W-:-:S04]  /*de40*/  IMAD.MOV.U32 R27, RZ, RZ, R225 ;  /* 0x000000ffff1b7224 */ /* 0x000fc800078e00e1 */
[----:B------:R1:W-:Y:S01]  /*de50*/  STL [R1+0xe0], R0 ;  /* 0x0000e00001007387 */ /* 0x0003e20000100800 */
[----:B------:R-:W-:-:S03]  /*de60*/  IMAD.MOV.U32 R26, RZ, RZ, R224 ;  /* 0x000000ffff1a7224 */ /* 0x000fc600078e00e0 */
[----:B------:R-:W3:Y:S01]  /*de70*/  LDL.LU.64 R130, [R1+0x2a0] ;  /* 0x0002a00001827983 */ /* 0x000ee20000300a00 */
[----:B------:R-:W-:Y:S01]  /*de80*/  IMAD.MOV.U32 R136, RZ, RZ, R138 ;  /* 0x000000ffff887224 */ /* 0x000fe200078e008a */
[----:B------:R-:W-:Y:S01]  /*de90*/  MOV R138, R140 ;  /* 0x0000008c008a7202 */ /* 0x000fe20000000f00 */
[----:B------:R-:W-:Y:S01]  /*dea0*/  IMAD.MOV.U32 R140, RZ, RZ, R142 ;  /* 0x000000ffff8c7224 */ /* 0x000fe200078e008e */
[----:B-----5:R5:W-:Y:S01]  /*deb0*/  STL [R1+0xec], R134 ;  /* 0x0000ec8601007387 */ /* 0x020be20000100800 */
[----:B------:R-:W-:Y:S01]  /*dec0*/  MOV R160, R166 ;  /* 0x000000a600a07202 */ /* 0x000fe20000000f00 */
[----:B------:R-:W-:Y:S02]  /*ded0*/  IMAD.MOV.U32 R161, RZ, RZ, R167 ;  /* 0x000000ffffa17224 */ /* 0x000fe400078e00a7 */
[----:B----4-:R-:W4:Y:S01]  /*dee0*/  LDL.LU.64 R132, [R1+0x198] ;  /* 0x0001980001847983 */ /* 0x010f220000300a00 */
[----:B------:R-:W-:Y:S01]  /*def0*/  IMAD.MOV.U32 R164, RZ, RZ, R26 ;  /* 0x000000ffffa47224 */ /* 0x000fe200078e001a */
[----:B------:R-:W-:Y:S01]  /*df00*/  MOV R165, R27 ;  /* 0x0000001b00a57202 */ /* 0x000fe20000000f00 */
[----:B-1----:R-:W-:-:S02]  /*df10*/  IMAD.MOV.U32 R0, RZ, RZ, R135 ;  /* 0x000000ffff007224 */ /* 0x002fc400078e0087 */
[----:B-----5:R-:W-:Y:S01]  /*df20*/  IMAD.MOV.U32 R134, RZ, RZ, R136 ;  /* 0x000000ffff867224 */ /* 0x020fe200078e0088 */
[----:B------:R-:W-:Y:S01]  /*df30*/  MOV R135, R137 ;  /* 0x0000008900877202 */ /* 0x000fe20000000f00 */
[----:B------:R-:W-:Y:S01]  /*df40*/  IMAD.MOV.U32 R136, RZ, RZ, R138 ;  /* 0x000000ffff887224 */ /* 0x000fe200078e008a */
[----:B------:R-:W-:Y:S01]  /*df50*/  MOV R138, R140 ;  /* 0x0000008c008a7202 */ /* 0x000fe20000000f00 */
[----:B------:R-:W-:Y:S02]  /*df60*/  IMAD.MOV.U32 R137, RZ, RZ, R139 ;  /* 0x000000ffff897224 */ /* 0x000fe400078e008b */
[----:B------:R-:W-:Y:S01]  /*df70*/  IMAD.MOV.U32 R139, RZ, RZ, R141 ;  /* 0x000000ffff8b7224 */ /* 0x000fe200078e008d */
[----:B------:R-:W-:Y:S01]  /*df80*/  MOV R141, R161 ;  /* 0x000000a1008d7202 */ /* 0x000fe20000000f00 */
[----:B------:R-:W-:Y:S01]  /*df90*/  IMAD.MOV.U32 R140, RZ, RZ, R160 ;  /* 0x000000ffff8c7224 */ /* 0x000fe200078e00a0 */
[----:B------:R1:W-:Y:S01]  /*dfa0*/  STL [R1+0xe8], R0 ;  /* 0x0000e80001007387 */ /* 0x0003e20000100800 */
[----:B------:R-:W-:-:S02]  /*dfb0*/  IMAD.MOV.U32 R160, RZ, RZ, R164 ;  /* 0x000000ffffa07224 */ /* 0x000fc400078e00a4 */
[----:B------:R-:W-:Y:S02]  /*dfc0*/  IMAD.MOV.U32 R161, RZ, RZ, R165 ;  /* 0x000000ffffa17224 */ /* 0x000fe400078e00a5 */
[----:B------:R-:W5:Y:S04]  /*dfd0*/  LDL.LU.64 R164, [R1+0x1a8] ;  /* 0x0001a80001a47983 */ /* 0x000f680000300a00 */
[----:B--2---:R-:W-:Y:S04]  /*dfe0*/  STL [R1+0xf4], R126 ;  /* 0x0000f47e01007387 */ /* 0x004fe80000100800 */
[----:B------:R-:W2:Y:S01]  /*dff0*/  LDL.LU.64 R122, [R1+0x130] ;  /* 0x00013000017a7983 */ /* 0x000ea20000300a00 */
[----:B-1----:R-:W-:-:S03]  /*e000*/  MOV R0, R127 ;  /* 0x0000007f00007202 */ /* 0x002fc60000000f00 */
[----:B------:R-:W-:Y:S04]  /*e010*/  STL [R1+0xfc], R58 ;  /* 0x0000fc3a01007387 */ /* 0x000fe80000100800 */
[----:B------:R3:W-:Y:S04]  /*e020*/  STL [R1+0xf0], R0 ;  /* 0x0000f00001007387 */ /* 0x0007e80000100800 */
[----:B------:R-:W-:Y:S04]  /*e030*/  STL [R1+0xf8], R59 ;  /* 0x0000f83b01007387 */ /* 0x000fe80000100800 */
[----:B------:R-:W-:Y:S04]  /*e040*/  STL [R1+0x104], R60 ;  /* 0x0001043c01007387 */ /* 0x000fe80000100800 */
[----:B------:R-:W-:Y:S01]  /*e050*/  STL [R1+0x100], R61 ;  /* 0x0001003d01007387 */ /* 0x000fe20000100800 */
[----:B---3--:R-:W-:-:S03]  /*e060*/  IMAD.MOV.U32 R0, RZ, RZ, R129 ;  /* 0x000000ffff007224 */ /* 0x008fc600078e0081 */
[----:B------:R-:W-:Y:S04]  /*e070*/  STL [R1+0x10c], R128 ;  /* 0x00010c8001007387 */ /* 0x000fe80000100800 */
[----:B------:R1:W-:Y:S04]  /*e080*/  STL [R1+0x108], R0 ;  /* 0x0001080001007387 */ /* 0x0003e80000100800 */
[----:B------:R-:W-:Y:S01]  /*e090*/  STL [R1+0x114], R130 ;  /* 0x0001148201007387 */ /* 0x000fe20000100800 */
[----:B-1----:R-:W-:-:S03]  /*e0a0*/  IMAD.MOV.U32 R0, RZ, RZ, R131 ;  /* 0x000000ffff007224 */ /* 0x002fc600078e0083 */
[----:B----4-:R-:W-:Y:S04]  /*e0b0*/  STL [R1+0x11c], R132 ;  /* 0x00011c8401007387 */ /* 0x010fe80000100800 */
[----:B------:R1:W-:Y:S02]  /*e0c0*/  STL [R1+0x110], R0 ;  /* 0x0001100001007387 */ /* 0x0003e40000100800 */
[----:B-1----:R-:W-:-:S05]  /*e0d0*/  MOV R0, R133 ;  /* 0x0000008500007202 */ /* 0x002fca0000000f00 */
[----:B------:R1:W-:Y:S01]  /*e0e0*/  STL [R1+0x118], R0 ;  /* 0x0001180001007387 */ /* 0x0003e20000100800 */
[----:B------:R-:W-:Y:S01]  /*e0f0*/  MOV R132, R138 ;  /* 0x0000008a00847202 */ /* 0x000fe20000000f00 */
[----:B------:R-:W-:Y:S02]  /*e100*/  IMAD.MOV.U32 R133, RZ, RZ, R139 ;  /* 0x000000ffff857224 */ /* 0x000fe400078e008b */
[----:B-----5:R3:W-:Y:S01]  /*e110*/  STL [R1+0x124], R164 ;  /* 0x000124a401007387 */ /* 0x0207e20000100800 */
[----:B-1----:R-:W-:Y:S02]  /*e120*/  IMAD.MOV.U32 R0, RZ, RZ, R165 ;  /* 0x000000ffff007224 */ /* 0x002fe400078e00a5 */
[----:B------:R-:W-:Y:S02]  /*e130*/  IMAD.MOV.U32 R130, RZ, RZ, R136 ;  /* 0x000000ffff827224 */ /* 0x000fe400078e0088 */
[----:B------:R-:W-:Y:S01]  /*e140*/  IMAD.MOV.U32 R131, RZ, RZ, R137 ;  /* 0x000000ffff837224 */ /* 0x000fe200078e0089 */
[----:B------:R-:W-:Y:S01]  /*e150*/  MOV R137, R141 ;  /* 0x0000008d00897202 */ /* 0x000fe20000000f00 */
[----:B------:R-:W-:Y:S01]  /*e160*/  IMAD.MOV.U32 R136, RZ, RZ, R140 ;  /* 0x000000ffff887224 */ /* 0x000fe200078e008c */
[----:B--2---:R-:W-:Y:S04]  /*e170*/  STL [R1+0x12c], R122 ;  /* 0x00012c7a01007387 */ /* 0x004fe80000100800 */
[----:B------:R1:W-:Y:S04]  /*e180*/  STL [R1+0x120], R0 ;  /* 0x0001200001007387 */ /* 0x0003e80000100800 */
[----:B------:R-:W2:Y:S04]  /*e190*/  LDL.LU.64 R138, [R1+0x3f8] ;  /* 0x0003f800018a7983 */ /* 0x000ea80000300a00 */
[----:B---3--:R-:W3:Y:S04]  /*e1a0*/  LDL.LU.64 R164, [R1+0x4f8] ;  /* 0x0004f80001a47983 */ /* 0x008ee80000300a00 */
[----:B------:R-:W4:Y:S04]  /*e1b0*/  LDL.LU.64 R140, [R1+0x360] ;  /* 0x00036000018c7983 */ /* 0x000f280000300a00 */
[----:B------:R-:W5:Y:S01]  /*e1c0*/  LDL.LU.64 R128, [R1+0x2b8] ;  /* 0x0002b80001807983 */ /* 0x000f620000300a00 */
[----:B-1----:R-:W-:-:S03]  /*e1d0*/  IMAD.MOV.U32 R0, RZ, RZ, R123 ;  /* 0x000000ffff007224 */ /* 0x002fc600078e007b */
[----:B------:R-:W2:Y:S04]  /*e1e0*/  LDL.LU.64 R126, [R1+0x1e0] ;  /* 0x0001e000017e7983 */ /* 0x000ea80000300a00 */
[----:B------:R-:W-:Y:S04]  /*e1f0*/  STL [R1+0x134], R124 ;  /* 0x0001347c01007387 */ /* 0x000fe80000100800 */
[----:B------:R1:W-:Y:S04]  /*e200*/  STL [R1+0x128], R0 ;  /* 0x0001280001007387 */ /* 0x0003e80000100800 */
[----:B------:R-:W3:Y:S01]  /*e210*/  LDL.LU.64 R118, [R1+0x2d0] ;  /* 0x0002d00001767983 */ /* 0x000ee20000300a00 */
[----:B-1----:R-:W-:-:S05]  /*e220*/  MOV R0, R125 ;  /* 0x0000007d00007202 */ /* 0x002fca0000000f00 */
[----:B------:R1:W-:Y:S04]  /*e230*/  STL [R1+0x130], R0 ;  /* 0x0001300001007387 */ /* 0x0003e80000100800 */
[----:B------:R-:W-:Y:S04]  /*e240*/  STL [R1+0x13c], R28 ;  /* 0x00013c1c01007387 */ /* 0x000fe80000100800 */
[----:B------:R-:W-:Y:S04]  /*e250*/  STL [R1+0x138], R29 ;  /* 0x0001381d01007387 */ /* 0x000fe80000100800 */
[----:B------:R-:W-:Y:S04]  /*e260*/  STL [R1+0x144], R62 ;  /* 0x0001443e01007387 */ /* 0x000fe80000100800 */
[----:B------:R-:W-:Y:S04]  /*e270*/  STL [R1+0x140], R63 ;  /* 0x0001403f01007387 */ /* 0x000fe80000100800 */
[----:B------:R-:W4:Y:S04]  /*e280*/  LDL.LU.64 R124, [R1+0x210] ;  /* 0x00021000017c7983 */ /* 0x000f280000300a00 */
[----:B------:R-:W4:Y:S04]  /*e290*/  LDL.LU.64 R122, [R1+0x180] ;  /* 0x00018000017a7983 */ /* 0x000f280000300a00 */
[----:B-----5:R5:W-:Y:S01]  /*e2a0*/  STL [R1+0x14c], R128 ;  /* 0x00014c8001007387 */ /* 0x020be20000100800 */
[----:B-1----:R-:W-:-:S03]  /*e2b0*/  IMAD.MOV.U32 R0, RZ, RZ, R129 ;  /* 0x000000ffff007224 */ /* 0x002fc600078e0081 */
[----:B------:R-:W4:Y:S04]  /*e2c0*/  LDL.LU.64 R120, [R1+0x170] ;  /* 0x0001700001787983 */ /* 0x000f280000300a00 */
[----:B------:R3:W-:Y:S04]  /*e2d0*/  STL [R1+0x148], R0 ;  /* 0x0001480001007387 */ /* 0x0007e80000100800 */
[----:B-----5:R-:W5:Y:S01]  /*e2e0*/  LDL.LU.64 R128, [R1+0x178] ;  /* 0x0001780001807983 */ /* 0x020f620000300a00 */
[----:B---3--:R-:W-:-:S03]  /*e2f0*/  IMAD.MOV.U32 R0, RZ, RZ, R119 ;  /* 0x000000ffff007224 */ /* 0x008fc600078e0077 */
[----:B------:R-:W-:Y:S04]  /*e300*/  STL [R1+0x154], R118 ;  /* 0x0001547601007387 */ /* 0x000fe80000100800 */
[----:B--2---:R-:W-:Y:S04]  /*e310*/  STL [R1+0x15c], R126 ;  /* 0x00015c7e01007387 */ /* 0x004fe80000100800 */
[----:B------:R1:W-:Y:S02]  /*e320*/  STL [R1+0x150], R0 ;  /* 0x0001500001007387 */ /* 0x0003e40000100800 */
[----:B-1----:R-:W-:-:S02]  /*e330*/  MOV R0, R127 ;  /* 0x0000007f00007202 */ /* 0x002fc40000000f00 */
[----:B------:R-:W2:Y:S04]  /*e340*/  LDL.LU.64 R126, [R1+0x188] ;  /* 0x00018800017e7983 */ /* 0x000ea80000300a00 */
[----:B------:R1:W-:Y:S04]  /*e350*/  STL [R1+0x158], R0 ;  /* 0x0001580001007387 */ /* 0x0003e80000100800 */
[----:B----4-:R3:W-:Y:S01]  /*e360*/  STL [R1+0x164], R124 ;  /* 0x0001647c01007387 */ /* 0x0107e20000100800 */
[----:B-1----:R-:W-:-:S05]  /*e370*/  IMAD.MOV.U32 R0, RZ, RZ, R125 ;  /* 0x000000ffff007224 */ /* 0x002fca00078e007d */
[----:B------:R1:W-:Y:S04]  /*e380*/  STL [R1+0x160], R0 ;  /* 0x0001600001007387 */ /* 0x0003e80000100800 */
[----:B---3--:R-:W3:Y:S01]  /*e390*/  LDL.LU.64 R124, [R1+0x300] ;  /* 0x00030000017c7983 */ /* 0x008ee20000300a00 */
[----:B-1----:R-:W-:-:S03]  /*e3a0*/  IMAD.MOV.U32 R0, RZ, RZ, R121 ;  /* 0x000000ffff007224 */ /* 0x002fc600078e0079 */
[----:B------:R-:W-:Y:S04]  /*e3b0*/  STL [R1+0x16c], R120 ;  /* 0x00016c7801007387 */ /* 0x000fe80000100800 */
[----:B------:R1:W-:Y:S04]  /*e3c0*/  STL [R1+0x168], R0 ;  /* 0x0001680001007387 */ /* 0x0003e80000100800 */
[----:B-----5:R4:W-:Y:S04]  /*e3d0*/  STL [R1+0x174], R128 ;  /* 0x0001748001007387 */ /* 0x0209e80000100800 */
[----:B------:R-:W5:Y:S01]  /*e3e0*/  LDL.LU.64 R118, [R1+0x2f0] ;  /* 0x0002f00001767983 */ /* 0x000f620000300a00 */
[----:B-1----:R-:W-:-:S03]  /*e3f0*/  MOV R0, R129 ;  /* 0x0000008100007202 */ /* 0x002fc60000000f00 */
[----:B------:R-:W-:Y:S04]  /*e400*/  STL [R1+0x17c], R122 ;  /* 0x00017c7a01007387 */ /* 0x000fe80000100800 */
[----:B------:R1:W-:Y:S04]  /*e410*/  STL [R1+0x170], R0 ;  /* 0x0001700001007387 */ /* 0x0003e80000100800 */
[----:B----4-:R-:W4:Y:S04]  /*e420*/  LDL.LU.64 R128, [R1+0x1c8] ;  /* 0x0001c80001807983 */ /* 0x010f280000300a00 */
[----:B------:R-:W4:Y:S01]  /*e430*/  LDL.LU.64 R116, [R1+0x270] ;  /* 0x0002700001747983 */ /* 0x000f220000300a00 */
[----:B-1----:R-:W-:-:S03]  /*e440*/  IMAD.MOV.U32 R0, RZ, RZ, R123 ;  /* 0x000000ffff007224 */ /* 0x002fc600078e007b */
[----:B------:R-:W4:Y:S04]  /*e450*/  LDL.LU.64 R122, [R1+0x1b8] ;  /* 0x0001b800017a7983 */ /* 0x000f280000300a00 */
[----:B------:R1:W-:Y:S04]  /*e460*/  STL [R1+0x178], R0 ;  /* 0x0001780001007387 */ /* 0x0003e80000100800 */
[----:B--2---:R2:W-:Y:S04]  /*e470*/  STL [R1+0x184], R126 ;  /* 0x0001847e01007387 */ /* 0x0045e80000100800 */
[----:B------:R-:W4:Y:S01]  /*e480*/  LDL.LU.64 R120, [R1+0x298] ;  /* 0x0002980001787983 */ /* 0x000f220000300a00 */
[----:B-1----:R-:W-:-:S05]  /*e490*/  IMAD.MOV.U32 R0, RZ, RZ, R127 ;  /* 0x000000ffff007224 */ /* 0x002fca00078e007f */
[----:B------:R5:W-:Y:S04]  /*e4a0*/  STL [R1+0x180], R0 ;  /* 0x0001800001007387 */ /* 0x000be80000100800 */
[----:B--2---:R-:W2:Y:S01]  /*e4b0*/  LDL.LU.64 R126, [R1+0x1b0] ;  /* 0x0001b000017e7983 */ /* 0x004ea20000300a00 */
[----:B-----5:R-:W-:-:S03]  /*e4c0*/  MOV R0, R119 ;  /* 0x0000007700007202 */ /* 0x020fc60000000f00 */
[----:B------:R1:W-:Y:S04]  /*e4d0*/  STL [R1+0x18c], R118 ;  /* 0x00018c7601007387 */ /* 0x0003e80000100800 */
[----:B---3--:R-:W-:Y:S04]  /*e4e0*/  STL [R1+0x194], R124 ;  /* 0x0001947c01007387 */ /* 0x008fe80000100800 */
[----:B------:R3:W-:Y:S04]  /*e4f0*/  STL [R1+0x188], R0 ;  /* 0x0001880001007387 */ /* 0x0007e80000100800 */
[----:B-1----:R-:W5:Y:S01]  /*e500*/  LDL.LU.64 R118, [R1+0x1c0] ;  /* 0x0001c00001767983 */ /* 0x002f620000300a00 */
[----:B---3--:R-:W-:-:S03]  /*e510*/  IMAD.MOV.U32 R0, RZ, RZ, R125 ;  /* 0x000000ffff007224 */ /* 0x008fc600078e007d */
[----:B------:R-:W3:Y:S04]  /*e520*/  LDL.LU.64 R124, [R1+0x2c8] ;  /* 0x0002c800017c7983 */ /* 0x000ee80000300a00 */
[----:B------:R1:W-:Y:S04]  /*e530*/  STL [R1+0x190], R0 ;  /* 0x0001900001007387 */ /* 0x0003e80000100800 */
[----:B----4-:R-:W-:Y:S01]  /*e540*/  STL [R1+0x19c], R116 ;  /* 0x00019c7401007387 */ /* 0x010fe20000100800 */
[----:B-1----:R-:W-:-:S05]  /*e550*/  IMAD.MOV.U32 R0, RZ, RZ, R117 ;  /* 0x000000ffff007224 */ /* 0x002fca00078e0075 */
[----:B------:R1:W-:Y:S04]  /*e560*/  STL [R1+0x198], R0 ;  /* 0x0001980001007387 */ /* 0x0003e80000100800 */
[----:B------:R4:W-:Y:S01]  /*e570*/  STL [R1+0x1a4], R120 ;  /* 0x0001a47801007387 */ /* 0x0009e20000100800 */
[----:B-1----:R-:W-:-:S05]  /*e580*/  MOV R0, R121 ;  /* 0x0000007900007202 */ /* 0x002fca0000000f00 */
[----:B------:R1:W-:Y:S04]  /*e590*/  STL [R1+0x1a0], R0 ;  /* 0x0001a00001007387 */ /* 0x0003e80000100800 */
[----:B--2---:R2:W-:Y:S04]  /*e5a0*/  STL [R1+0x1ac], R126 ;  /* 0x0001ac7e01007387 */ /* 0x0045e80000100800 */
[----:B----4-:R-:W4:Y:S01]  /*e5b0*/  LDL.LU.64 R120, [R1+0x378] ;  /* 0x0003780001787983 */ /* 0x010f220000300a00 */
[----:B-1----:R-:W-:-:S05]  /*e5c0*/  IMAD.MOV.U32 R0, RZ, RZ, R127 ;  /* 0x000000ffff007224 */ /* 0x002fca00078e007f */
[----:B------:R1:W-:Y:S04]  /*e5d0*/  STL [R1+0x1a8], R0 ;  /* 0x0001a80001007387 */ /* 0x0003e80000100800 */
[----:B------:R1:W-:Y:S04]  /*e5e0*/  STL [R1+0x1b4], R122 ;  /* 0x0001b47a01007387 */ /* 0x0003e80000100800 */
[----:B--2---:R-:W2:Y:S01]  /*e5f0*/  LDL.LU.64 R126, [R1+0x388] ;  /* 0x00038800017e7983 */ /* 0x004ea20000300a00 */
[----:B-1----:R-:W-:-:S03]  /*e600*/  IMAD.MOV.U32 R0, RZ, RZ, R123 ;  /* 0x000000ffff007224 */ /* 0x002fc600078e007b */
[----:B------:R-:W3:Y:S04]  /*e610*/  LDL.LU.64 R122, [R1+0x2b0] ;  /* 0x0002b000017a7983 */ /* 0x000ee80000300a00 */
[----:B------:R-:W3:Y:S04]  /*e620*/  LDL.LU.64 R114, [R1+0x200] ;  /* 0x0002000001727983 */ /* 0x000ee80000300a00 */
[----:B------:R5:W-:Y:S02]  /*e630*/  STL [R1+0x1b0], R0 ;  /* 0x0001b00001007387 */ /* 0x000be40000100800 */
[----:B-----5:R-:W-:-:S02]  /*e640*/  MOV R0, R119 ;  /* 0x0000007700007202 */ /* 0x020fc40000000f00 */
[----:B------:R-:W-:Y:S04]  /*e650*/  STL [R1+0x1bc], R118 ;  /* 0x0001bc7601007387 */ /* 0x000fe80000100800 */
[----:B------:R-:W-:Y:S04]  /*e660*/  STL [R1+0x1c4], R128 ;  /* 0x0001c48001007387 */ /* 0x000fe80000100800 */
[----:B------:R1:W-:Y:S02]  /*e670*/  STL [R1+0x1b8], R0 ;  /* 0x0001b80001007387 */ /* 0x0003e40000100800 */
[----:B-1----:R-:W-:-:S02]  /*e680*/  IMAD.MOV.U32 R0, RZ, RZ, R129 ;  /* 0x000000ffff007224 */ /* 0x002fc400078e0081 */
[----:B------:R-:W5:Y:S04]  /*e690*/  LDL.LU.64 R128, [R1+0x1f0] ;  /* 0x0001f00001807983 */ /* 0x000f680000300a00 */
[----:B------:R4:W-:Y:S02]  /*e6a0*/  STL [R1+0x1c0], R0 ;  /* 0x0001c00001007387 */ /* 0x0009e40000100800 */
[----:B----4-:R-:W-:Y:S02]  /*e6b0*/  IMAD.MOV.U32 R0, RZ, RZ, R121 ;  /* 0x000000ffff007224 */ /* 0x010fe400078e0079 */
[----:B------:R-:W-:Y:S04]  /*e6c0*/  STL [R1+0x1cc], R120 ;  /* 0x0001cc7801007387 */ /* 0x000fe80000100800 */
[----:B------:R2:W-:Y:S02]  /*e6d0*/  STL [R1+0x1c8], R0 ;  /* 0x0001c80001007387 */ /* 0x0005e40000100800 */
[----:B--2---:R-:W-:-:S02]  /*e6e0*/  MOV R0, R127 ;  /* 0x0000007f00007202 */ /* 0x004fc40000000f00 */
[----:B------:R1:W-:Y:S04]  /*e6f0*/  STL [R1+0x1d4], R126 ;  /* 0x0001d47e01007387 */ /* 0x0003e80000100800 */
[----:B---3--:R-:W-:Y:S04]  /*e700*/  STL [R1+0x1dc], R122 ;  /* 0x0001dc7a01007387 */ /* 0x008fe80000100800 */
[----:B------:R2:W-:Y:S04]  /*e710*/  STL [R1+0x1d0], R0 ;  /* 0x0001d00001007387 */ /* 0x0005e80000100800 */
[----:B-1----:R-:W3:Y:S01]  /*e720*/  LDL.LU.64 R126, [R1+0x1f8] ;  /* 0x0001f800017e7983 */ /* 0x002ee20000300a00 */
[----:B--2---:R-:W-:-:S05]  /*e730*/  IMAD.MOV.U32 R0, RZ, RZ, R123 ;  /* 0x000000ffff007224 */ /* 0x004fca00078e007b */
[----:B------:R1:W-:Y:S04]  /*e740*/  STL [R1+0x1d8], R0 ;  /* 0x0001d80001007387 */ /* 0x0003e80000100800 */
[----:B------:R-:W2:Y:S01]  /*e750*/  LDL.LU.64 R122, [R1+0x420] ;  /* 0x00042000017a7983 */ /* 0x000ea20000300a00 */
[----:B-1----:R-:W-:-:S03]  /*e760*/  IMAD.MOV.U32 R0, RZ, RZ, R125 ;  /* 0x000000ffff007224 */ /* 0x002fc600078e007d */
[----:B------:R-:W-:Y:S04]  /*e770*/  STL [R1+0x1e4], R124 ;  /* 0x0001e47c01007387 */ /* 0x000fe80000100800 */
[----:B-----5:R-:W-:Y:S04]  /*e780*/  STL [R1+0x1ec], R128 ;  /* 0x0001ec8001007387 */ /* 0x020fe80000100800 */
[----:B------:R1:W-:Y:S04]  /*e790*/  STL [R1+0x1e0], R0 ;  /* 0x0001e00001007387 */ /* 0x0003e80000100800 */
[----:B------:R-:W4:Y:S01]  /*e7a0*/  LDL.LU.64 R120, [R1+0x208] ;  /* 0x0002080001787983 */ /* 0x000f220000300a00 */
[----:B-1----:R-:W-:Y:S01]  /*e7b0*/  MOV R0, R129 ;  /* 0x0000008100007202 */ /* 0x002fe20000000f00 */
[----:B------:R-:W-:-:S02]  /*e7c0*/  IMAD.MOV.U32 R128, RZ, RZ, R130 ;  /* 0x000000ffff807224 */ /* 0x000fc400078e0082 */
[----:B------:R-:W-:Y:S02]  /*e7d0*/  IMAD.MOV.U32 R129, RZ, RZ, R131 ;  /* 0x000000ffff817224 */ /* 0x000fe400078e0083 */
[----:B------:R3:W-:Y:S04]  /*e7e0*/  STL [R1+0x1e8], R0 ;  /* 0x0001e80001007387 */ /* 0x0007e80000100800 */
[----:B------:R-:W5:Y:S04]  /*e7f0*/  LDL.LU.64 R130, [R1+0x428] ;  /* 0x0004280001827983 */ /* 0x000f680000300a00 */
[----:B------:R-:W5:Y:S04]  /*e800*/  LDL.LU.64 R124, [R1+0x2e8] ;  /* 0x0002e800017c7983 */ /* 0x000f680000300a00 */
[----:B------:R-:W5:Y:S01]  /*e810*/  LDL.LU.64 R118, [R1+0x240] ;  /* 0x0002400001767983 */ /* 0x000f620000300a00 */
[----:B---3--:R-:W-:-:S03]  /*e820*/  MOV R0, R127 ;  /* 0x0000007f00007202 */ /* 0x008fc60000000f00 */
[----:B------:R-:W-:Y:S04]  /*e830*/  STL [R1+0x1f4], R126 ;  /* 0x0001f47e01007387 */ /* 0x000fe80000100800 */
[----:B------:R1:W-:Y:S04]  /*e840*/  STL [R1+0x1f0], R0 ;  /* 0x0001f00001007387 */ /* 0x0003e80000100800 */
[----:B------:R-:W3:Y:S04]  /*e850*/  LDL.LU.64 R116, [R1+0x268] ;  /* 0x0002680001747983 */ /* 0x000ee80000300a00 */
[----:B------:R-:W-:Y:S01]  /*e860*/  STL [R1+0x1fc], R114 ;  /* 0x0001fc7201007387 */ /* 0x000fe20000100800 */
[----:B-1----:R-:W-:-:S03]  /*e870*/  IMAD.MOV.U32 R0, RZ, RZ, R115 ;  /* 0x000000ffff007224 */ /* 0x002fc600078e0073 */
[----:B------:R-:W3:Y:S04]  /*e880*/  LDL.LU.64 R126, [R1+0x2f8] ;  /* 0x0002f800017e7983 */ /* 0x000ee80000300a00 */
[----:B----4-:R-:W-:Y:S04]  /*e890*/  STL [R1+0x204], R120 ;  /* 0x0002047801007387 */ /* 0x010fe80000100800 */
[----:B------:R1:W-:Y:S04]  /*e8a0*/  STL [R1+0x1f8], R0 ;  /* 0x0001f80001007387 */ /* 0x0003e80000100800 */
[----:B--2---:R-:W-:Y:S01]  /*e8b0*/  STL [R1+0x20c], R122 ;  /* 0x00020c7a01007387 */ /* 0x004fe20000100800 */
[----:B-1----:R-:W-:-:S05]  /*e8c0*/  IMAD.MOV.U32 R0, RZ, RZ, R121 ;  /* 0x000000ffff007224 */ /* 0x002fca00078e0079 */
[----:B------:R1:W-:Y:S04]  /*e8d0*/  STL [R1+0x200], R0 ;  /* 0x0002000001007387 */ /* 0x0003e80000100800 */
[----:B-----5:R-:W-:Y:S01]  /*e8e0*/  STL [R1+0x214], R130 ;  /* 0x0002148201007387 */ /* 0x020fe20000100800 */
[----:B-1----:R-:W-:-:S05]  /*e8f0*/  MOV R0, R123 ;  /* 0x0000007b00007202 */ /* 0x002fca0000000f00 */
[----:B------:R1:W-:Y:S02]  /*e900*/  STL [R1+0x208], R0 ;  /* 0x0002080001007387 */ /* 0x0003e40000100800 */
[----:B-1----:R-:W-:Y:S02]  /*e910*/  IMAD.MOV.U32 R0, RZ, RZ, R131 ;  /* 0x000000ffff007224 */ /* 0x002fe400078e0083 */
[----:B------:R-:W2:Y:S04]  /*e920*/  LDL.LU.64 R130, [R1+0x290] ;  /* 0x0002900001827983 */ /* 0x000ea80000300a00 */
[----:B------:R1:W-:Y:S04]  /*e930*/  STL [R1+0x210], R0 ;  /* 0x0002100001007387 */ /* 0x0003e80000100800 */
[----:B------:R-:W-:Y:S01]  /*e940*/  STL [R1+0x21c], R124 ;  /* 0x00021c7c01007387 */ /* 0x000fe20000100800 */
[----:B-1----:R-:W-:-:S05]  /*e950*/  IMAD.MOV.U32 R0, RZ, RZ, R125 ;  /* 0x000000ffff007224 */ /* 0x002fca00078e007d */
[----:B------:R1:W-:Y:S04]  /*e960*/  STL [R1+0x218], R0 ;  /* 0x0002180001007387 */ /* 0x0003e80000100800 */
[----:B---3--:R3:W-:Y:S04]  /*e970*/  STL [R1+0x224], R126 ;  /* 0x0002247e01007387 */ /* 0x0087e80000100800 */
[----:B------:R-:W4:Y:S01]  /*e980*/  LDL.LU.64 R122, [R1+0x248] ;  /* 0x00024800017a7983 */ /* 0x000f220000300a00 */
[----:B-1----:R-:W-:-:S03]  /*e990*/  MOV R0, R127 ;  /* 0x0000007f00007202 */ /* 0x002fc60000000f00 */
[----:B------:R-:W5:Y:S04]  /*e9a0*/  LDL.LU.64 R124, [R1+0x448] ;  /* 0x00044800017c7983 */ /* 0x000f680000300a00 */
[----:B------:R1:W-:Y:S01]  /*e9b0*/  STL [R1+0x220], R0 ;  /* 0x0002200001007387 */ /* 0x0003e20000100800 */
[----:B---3--:R-:W-:Y:S02]  /*e9c0*/  IMAD.MOV.U32 R126, RZ, RZ, R128 ;  /* 0x000000ffff7e7224 */ /* 0x008fe400078e0080 */
[----:B------:R-:W-:Y:S01]  /*e9d0*/  IMAD.MOV.U32 R127, RZ, RZ, R129 ;  /* 0x000000ffff7f7224 */ /* 0x000fe200078e0081 */
[----:B------:R-:W-:Y:S04]  /*e9e0*/  STL [R1+0x22c], R116 ;  /* 0x00022c7401007387 */ /* 0x000fe80000100800 */
[----:B------:R-:W3:Y:S01]  /*e9f0*/  LDL.LU.64 R120, [R1+0x450] ;  /* 0x0004500001787983 */ /* 0x000ee20000300a00 */
[----:B-1----:R-:W-:-:S03]  /*ea00*/  MOV R0, R117 ;  /* 0x0000007500007202 */ /* 0x002fc60000000f00 */
[----:B------:R-:W3:Y:S04]  /*ea10*/  LDL.LU.64 R128, [R1+0x2c0] ;  /* 0x0002c00001807983 */ /* 0x000ee80000300a00 */
[----:B--2---:R-:W-:Y:S04]  /*ea20*/  STL [R1+0x234], R130 ;  /* 0x0002348201007387 */ /* 0x004fe80000100800 */
[----:B------:R1:W-:Y:S02]  /*ea30*/  STL [R1+0x228], R0 ;  /* 0x0002280001007387 */ /* 0x0003e40000100800 */
[----:B-1----:R-:W-:-:S05]  /*ea40*/  IMAD.MOV.U32 R0, RZ, RZ, R131 ;  /* 0x000000ffff007224 */ /* 0x002fca00078e0083 */
[----:B------:R1:W-:Y:S04]  /*ea50*/  STL [R1+0x230], R0 ;  /* 0x0002300001007387 */ /* 0x0003e80000100800 */
[----:B------:R2:W-:Y:S04]  /*ea60*/  STL [R1+0x23c], R118 ;  /* 0x00023c7601007387 */ /* 0x0005e80000100800 */
[----:B------:R-:W3:Y:S01]  /*ea70*/  LDL.LU.64 R130, [R1+0x370] ;  /* 0x0003700001827983 */ /* 0x000ee20000300a00 */
[----:B-1----:R-:W-:-:S03]  /*ea80*/  IMAD.MOV.U32 R0, RZ, RZ, R119 ;  /* 0x000000ffff007224 */ /* 0x002fc600078e0077 */
[----:B--2---:R-:W2:Y:S04]  /*ea90*/  LDL.LU.64 R118, [R1+0x380] ;  /* 0x0003800001767983 */ /* 0x004ea80000300a00 */
[----:B------:R1:W-:Y:S04]  /*eaa0*/  STL [R1+0x238], R0 ;  /* 0x0002380001007387 */ /* 0x0003e80000100800 */
[----:B----4-:R4:W-:Y:S01]  /*eab0*/  STL [R1+0x244], R122 ;  /* 0x0002447a01007387 */ /* 0x0109e20000100800 */
[----:B-1----:R-:W-:-:S05]  /*eac0*/  MOV R0, R123 ;  /* 0x0000007b00007202 */ /* 0x002fca0000000f00 */
[----:B------:R1:W-:Y:S04]  /*ead0*/  STL [R1+0x240], R0 ;  /* 0x0002400001007387 */ /* 0x0003e80000100800 */
[----:B----4-:R-:W4:Y:S04]  /*eae0*/  LDL.LU.64 R122, [R1+0x490] ;  /* 0x00049000017a7983 */ /* 0x010f280000300a00 */
[----:B-----5:R5:W-:Y:S01]  /*eaf0*/  STL [R1+0x24c], R124 ;  /* 0x00024c7c01007387 */ /* 0x020be20000100800 */
[----:B-1----:R-:W-:-:S03]  /*eb00*/  IMAD.MOV.U32 R0, RZ, RZ, R125 ;  /* 0x000000ffff007224 */ /* 0x002fc600078e007d */
[----:B-----5:R-:W5:Y:S04]  /*eb10*/  LDL.LU.64 R124, [R1+0x2a8] ;  /* 0x0002a800017c7983 */ /* 0x020f680000300a00 */
[----:B------:R1:W-:Y:S04]  /*eb20*/  STL [R1+0x248], R0 ;  /* 0x0002480001007387 */ /* 0x0003e80000100800 */
[----:B---3--:R-:W-:Y:S01]  /*eb30*/  STL [R1+0x254], R120 ;  /* 0x0002547801007387 */ /* 0x008fe20000100800 */
[----:B-1----:R-:W-:-:S05]  /*eb40*/  IMAD.MOV.U32 R0, RZ, RZ, R121 ;  /* 0x000000ffff007224 */ /* 0x002fca00078e0079 */
[----:B------:R1:W-:Y:S04]  /*eb50*/  STL [R1+0x250], R0 ;  /* 0x0002500001007387 */ /* 0x0003e80000100800 */
[----:B------:R3:W-:Y:S01]  /*eb60*/  STL [R1+0x25c], R130 ;  /* 0x00025c8201007387 */ /* 0x0007e20000100800 */
[----:B-1----:R-:W-:-:S03]  /*eb70*/  MOV R0, R131 ;  /* 0x0000008300007202 */ /* 0x002fc60000000f00 */
[----:B------:R-:W4:Y:S04]  /*eb80*/  LDL.LU.64 R116, [R1+0x280] ;  /* 0x0002800001747983 */ /* 0x000f280000300a00 */
[----:B---3--:R-:W3:Y:S04]  /*eb90*/  LDL.LU.64 R130, [R1+0x288] ;  /* 0x0002880001827983 */ /* 0x008ee80000300a00 */
[----:B------:R1:W-:Y:S04]  /*eba0*/  STL [R1+0x258], R0 ;  /* 0x0002580001007387 */ /* 0x0003e80000100800 */
[----:B--2---:R2:W-:Y:S04]  /*ebb0*/  STL [R1+0x264], R118 ;  /* 0x0002647601007387 */ /* 0x0045e80000100800 */
[----:B------:R-:W3:Y:S01]  /*ebc0*/  LDL.LU.64 R120, [R1+0x2e0] ;  /* 0x0002e00001787983 */ /* 0x000ee20000300a00 */
[----:B-1----:R-:W-:-:S05]  /*ebd0*/  IMAD.MOV.U32 R0, RZ, RZ, R119 ;  /* 0x000000ffff007224 */ /* 0x002fca00078e0077 */
[----:B------:R5:W-:Y:S04]  /*ebe0*/  STL [R1+0x260], R0 ;  /* 0x0002600001007387 */ /* 0x000be80000100800 */
[----:B--2---:R-:W2:Y:S01]  /*ebf0*/  LDL.LU.64 R118, [R1+0x488] ;  /* 0x0004880001767983 */ /* 0x004ea20000300a00 */
[----:B-----5:R-:W-:-:S03]  /*ec00*/  IMAD.MOV.U32 R0, RZ, RZ, R125 ;  /* 0x000000ffff007224 */ /* 0x020fc600078e007d */
[----:B------:R1:W-:Y:S04]  /*ec10*/  STL [R1+0x26c], R124 ;  /* 0x00026c7c01007387 */ /* 0x0003e80000100800 */
[----:B------:R5:W-:Y:S04]  /*ec20*/  STL [R1+0x268], R0 ;  /* 0x0002680001007387 */ /* 0x000be80000100800 */
[----:B------:R-:W-:Y:S04]  /*ec30*/  STL [R1+0x274], R128 ;  /* 0x0002748001007387 */ /* 0x000fe80000100800 */
[----:B-1----:R-:W2:Y:S01]  /*ec40*/  LDL.LU.64 R124, [R1+0x398] ;  /* 0x00039800017c7983 */ /* 0x002ea20000300a00 */
[----:B-----5:R-:W-:-:S05]  /*ec50*/  MOV R0, R129 ;  /* 0x0000008100007202 */ /* 0x020fca0000000f00 */
[----:B------:R4:W-:Y:S02]  /*ec60*/  STL [R1+0x270], R0 ;  /* 0x0002700001007387 */ /* 0x0009e40000100800 */
[----:B----4-:R-:W-:Y:S02]  /*ec70*/  IMAD.MOV.U32 R0, RZ, RZ, R117 ;  /* 0x000000ffff007224 */ /* 0x010fe400078e0075 */
[----:B------:R-:W-:Y:S04]  /*ec80*/  STL [R1+0x27c], R116 ;  /* 0x00027c7401007387 */ /* 0x000fe80000100800 */
[----:B------:R-:W4:Y:S04]  /*ec90*/  LDL.LU.64 R128, [R1+0x390] ;  /* 0x0003900001807983 */ /* 0x000f280000300a00 */
[----:B---3--:R-:W-:Y:S04]  /*eca0*/  STL [R1+0x284], R130 ;  /* 0x0002848201007387 */ /* 0x008fe80000100800 */
[----:B------:R1:W-:Y:S02]  /*ecb0*/  STL [R1+0x278], R0 ;  /* 0x0002780001007387 */ /* 0x0003e40000100800 */
[----:B-1----:R-:W-:Y:S01]  /*ecc0*/  IMAD.MOV.U32 R0, RZ, RZ, R131 ;  /* 0x000000ffff007224 */ /* 0x002fe200078e0083 */
[----:B------:R-:W-:Y:S01]  /*ecd0*/  MOV R130, R134 ;  /* 0x0000008600827202 */ /* 0x000fe20000000f00 */
[----:B------:R-:W-:-:S03]  /*ece0*/  IMAD.MOV.U32 R131, RZ, RZ, R135 ;  /* 0x000000ffff837224 */ /* 0x000fc600078e0087 */
[----:B------:R1:W-:Y:S04]  /*ecf0*/  STL [R1+0x280], R0 ;  /* 0x0002800001007387 */ /* 0x0003e80000100800 */
[----:B--2---:R-:W-:Y:S04]  /*ed00*/  STL [R1+0x28c], R118 ;  /* 0x00028c7601007387 */ /* 0x004fe80000100800 */
[----:B------:R-:W2:Y:S01]  /*ed10*/  LDL.LU.64 R134, [R1+0x2d8] ;  /* 0x0002d80001867983 */ /* 0x000ea20000300a00 */
[----:B-1----:R-:W-:-:S05]  /*ed20*/  IMAD.MOV.U32 R0, RZ, RZ, R119 ;  /* 0x000000ffff007224 */ /* 0x002fca00078e0077 */
[----:B------:R1:W-:Y:S04]  /*ed30*/  STL [R1+0x288], R0 ;  /* 0x0002880001007387 */ /* 0x0003e80000100800 */
[----:B------:R3:W-:Y:S01]  /*ed40*/  STL [R1+0x294], R122 ;  /* 0x0002947a01007387 */ /* 0x0007e20000100800 */
[----:B-1----:R-:W-:-:S03]  /*ed50*/  MOV R0, R123 ;  /* 0x0000007b00007202 */ /* 0x002fc60000000f00 */
[----:B------:R-:W-:Y:S04]  /*ed60*/  STL [R1+0x29c], R124 ;  /* 0x00029c7c01007387 */ /* 0x000fe80000100800 */
[----:B------:R1:W-:Y:S04]  /*ed70*/  STL [R1+0x290], R0 ;  /* 0x0002900001007387 */ /* 0x0003e80000100800 */
[----:B---3--:R-:W3:Y:S01]  /*ed80*/  LDL.LU.64 R122, [R1+0x308] ;  /* 0x00030800017a7983 */ /* 0x008ee20000300a00 */
[----:B-1----:R-:W-:-:S03]  /*ed90*/  IMAD.MOV.U32 R0, RZ, RZ, R125 ;  /* 0x000000ffff007224 */ /* 0x002fc600078e007d */
[----:B------:R-:W5:Y:S01]  /*eda0*/  LDL.LU.64 R124, [R1+0x310] ;  /* 0x00031000017c7983 */ /* 0x000f620000300a00 */
[----:B------:R-:W-:Y:S01]  /*edb0*/  IMAD.MOV.U32 R228, RZ, RZ, R231 ;  /* 0x000000ffffe47224 */ /* 0x000fe200078e00e7 */
[----:B------:R-:W-:Y:S02]  /*edc0*/  MOV R144, R154 ;  /* 0x0000009a00907202 */ /* 0x000fe40000000f00 */
[----:B------:R4:W-:Y:S01]  /*edd0*/  STL [R1+0x298], R0 ;  /* 0x0002980001007387 */ /* 0x0009e20000100800 */
[----:B------:R-:W-:Y:S02]  /*ede0*/  IMAD.MOV.U32 R231, RZ, RZ, R146 ;  /* 0x000000ffffe77224 */ /* 0x000fe400078e0092 */
[----:B------:R-:W-:Y:S02]  /*edf0*/  IMAD.MOV.U32 R146, RZ, RZ, R152 ;  /* 0x000000ffff927224 */ /* 0x000fe400078e0098 */
[----:B------:R-:W-:-:S03]  /*ee00*/  IMAD.MOV.U32 R142, RZ, RZ, R144 ;  /* 0x000000ffff8e7224 */ /* 0x000fc600078e0090 */
[----:B------:R-:W-:Y:S01]  /*ee10*/  MOV R144, R146 ;  /* 0x0000009200907202 */ /* 0x000fe20000000f00 */
[----:B------:R-:W-:Y:S01]  /*ee20*/  IMAD.MOV.U32 R146, RZ, RZ, R148 ;  /* 0x000000ffff927224 */ /* 0x000fe200078e0094 */
[----:B------:R-:W-:Y:S01]  /*ee30*/  MOV R155, R157 ;  /* 0x0000009d009b7202 */ /* 0x000fe20000000f00 */
[----:B------:R-:W-:Y:S02]  /*ee40*/  IMAD.MOV.U32 R154, RZ, RZ, R156 ;  /* 0x000000ffff9a7224 */ /* 0x000fe400078e009c */
[----:B------:R-:W-:Y:S01]  /*ee50*/  IMAD.MOV.U32 R148, RZ, RZ, R150 ;  /* 0x000000ffff947224 */ /* 0x000fe200078e0096 */
[----:B------:R-:W-:Y:S01]  /*ee60*/  MOV R150, R250 ;  /* 0x000000fa00967202 */ /* 0x000fe20000000f00 */
[----:B------:R-:W-:Y:S01]  /*ee70*/  IMAD.MOV.U32 R156, RZ, RZ, R158 ;  /* 0x000000ffff9c7224 */ /* 0x000fe200078e009e */
[----:B------:R-:W-:Y:S01]  /*ee80*/  MOV R158, R232 ;  /* 0x000000e8009e7202 */ /* 0x000fe20000000f00 */
[----:B------:R-:W-:Y:S01]  /*ee90*/  IMAD.MOV.U32 R153, RZ, RZ, R235 ;  /* 0x000000ffff997224 */ /* 0x000fe200078e00eb */
[----:B------:R-:W-:Y:S01]  /*eea0*/  MOV R163, R237 ;  /* 0x000000ed00a37202 */ /* 0x000fe20000000f00 */
[----:B------:R-:W-:-:S02]  /*eeb0*/  IMAD.MOV.U32 R157, RZ, RZ, R159 ;  /* 0x000000ffff9d7224 */ /* 0x000fc400078e009f */
[----:B------:R-:W-:Y:S02]  /*eec0*/  IMAD.MOV.U32 R152, RZ, RZ, R234 ;  /* 0x000000ffff987224 */ /* 0x000fe400078e00ea */
[----:B------:R-:W-:Y:S02]  /*eed0*/  IMAD.MOV.U32 R162, RZ, RZ, R236 ;  /* 0x000000ffffa27224 */ /* 0x000fe400078e00ec */
[----:B------:R-:W-:Y:S02]  /*eee0*/  IMAD.MOV.U32 R159, RZ, RZ, R233 ;  /* 0x000000ffff9f7224 */ /* 0x000fe400078e00e9 */
[----:B----4-:R-:W-:Y:S01]  /*eef0*/  IMAD.MOV.U32 R0, RZ, RZ, R129 ;  /* 0x000000ffff007224 */ /* 0x010fe200078e0081 */
[----:B------:R1:W-:Y:S04]  /*ef00*/  STL [R1+0x2a4], R128 ;  /* 0x0002a48001007387 */ /* 0x0003e80000100800 */
[----:B------:R4:W-:Y:S01]  /*ef10*/  STL [R1+0x2a0], R0 ;  /* 0x0002a00001007387 */ /* 0x0009e20000100800 */
[----:B-1----:R-:W-:Y:S01]  /*ef20*/  MOV R128, R130 ;  /* 0x0000008200807202 */ /* 0x002fe20000000f00 */
[----:B------:R-:W-:-:S02]  /*ef30*/  IMAD.MOV.U32 R129, RZ, RZ, R131 ;  /* 0x000000ffff817224 */ /* 0x000fc400078e0083 */
[----:B------:R-:W5:Y:S04]  /*ef40*/  LDL.LU.64 R130, [R1+0x318] ;  /* 0x0003180001827983 */ /* 0x000f680000300a00 */
[----:B--2---:R1:W-:Y:S01]  /*ef50*/  STL [R1+0x2ac], R134 ;  /* 0x0002ac8601007387 */ /* 0x0043e20000100800 */
[----:B----4-:R-:W-:-:S05]  /*ef60*/  IMAD.MOV.U32 R0, RZ, RZ, R135 ;  /* 0x000000ffff007224 */ /* 0x010fca00078e0087 */
[----:B------:R2:W-:Y:S01]  /*ef70*/  STL [R1+0x2a8], R0 ;  /* 0x0002a80001007387 */ /* 0x0005e20000100800 */
[----:B-1----:R-:W-:Y:S01]  /*ef80*/  MOV R134, R144 ;  /* 0x0000009000867202 */ /* 0x002fe20000000f00 */
[----:B------:R-:W-:Y:S01]  /*ef90*/  IMAD.MOV.U32 R135, RZ, RZ, R145 ;  /* 0x000000ffff877224 */ /* 0x000fe200078e0091 */
[----:B------:R-:W-:Y:S01]  /*efa0*/  MOV R145, R147 ;  /* 0x0000009300917202 */ /* 0x000fe20000000f00 */
[----:B------:R-:W-:Y:S02]  /*efb0*/  IMAD.MOV.U32 R144, RZ, RZ, R146 ;  /* 0x000000ffff907224 */ /* 0x000fe400078e0092 */
[----:B------:R-:W-:Y:S01]  /*efc0*/  IMAD.MOV.U32 R146, RZ, RZ, R148 ;  /* 0x000000ffff927224 */ /* 0x000fe200078e0094 */
[----:B------:R-:W-:Y:S01]  /*efd0*/  MOV R148, R150 ;  /* 0x0000009600947202 */ /* 0x000fe20000000f00 */
[----:B------:R-:W-:Y:S02]  /*efe0*/  IMAD.MOV.U32 R147, RZ, RZ, R149 ;  /* 0x000000ffff937224 */ /* 0x000fe400078e0095 */
[----:B------:R-:W-:Y:S01]  /*eff0*/  IMAD.MOV.U32 R149, RZ, RZ, R151 ;  /* 0x000000ffff957224 */ /* 0x000fe200078e0097 */
[----:B------:R-:W-:Y:S01]  /*f000*/  MOV R151, R153 ;  /* 0x0000009900977202 */ /* 0x000fe20000000f00 */
[----:B------:R-:W-:Y:S01]  /*f010*/  IMAD.MOV.U32 R150, RZ, RZ, R152 ;  /* 0x000000ffff967224 */ /* 0x000fe200078e0098 */
[----:B------:R-:W-:Y:S01]  /*f020*/  STL [R1+0x2b4], R120 ;  /* 0x0002b47801007387 */ /* 0x000fe20000100800 */
[----:B------:R-:W-:Y:S01]  /*f030*/  IMAD.MOV.U32 R152, RZ, RZ, R158 ;  /* 0x000000ffff987224 */ /* 0x000fe200078e009e */
[----:B------:R-:W-:Y:S01]  /*f040*/  MOV R158, R162 ;  /* 0x000000a2009e7202 */ /* 0x000fe20000000f00 */
[----:B------:R-:W-:-:S02]  /*f050*/  IMAD.MOV.U32 R153, RZ, RZ, R159 ;  /* 0x000000ffff997224 */ /* 0x000fc400078e009f */
[----:B------:R-:W-:Y:S02]  /*f060*/  IMAD.MOV.U32 R159, RZ, RZ, R163 ;  /* 0x000000ffff9f7224 */ /* 0x000fe400078e00a3 */
[----:B------:R-:W4:Y:S01]  /*f070*/  LDL.LU.64 R162, [R1+0x328] ;  /* 0x0003280001a27983 */ /* 0x000f220000300a00 */
[----:B--2---:R-:W-:-:S03]  /*f080*/  IMAD.MOV.U32 R0, RZ, RZ, R121 ;  /* 0x000000ffff007224 */ /* 0x004fc600078e0079 */
[----:B---3--:R-:W-:Y:S04]  /*f090*/  STL [R1+0x2bc], R122 ;  /* 0x0002bc7a01007387 */ /* 0x008fe80000100800 */
[----:B------:R1:W-:Y:S04]  /*f0a0*/  STL [R1+0x2b0], R0 ;  /* 0x0002b00001007387 */ /* 0x0003e80000100800 */
[----:B-----5:R-:W-:Y:S01]  /*f0b0*/  STL [R1+0x2c4], R124 ;  /* 0x0002c47c01007387 */ /* 0x020fe20000100800 */
[----:B-1----:R-:W-:-:S05]  /*f0c0*/  MOV R0, R123 ;  /* 0x0000007b00007202 */ /* 0x002fca0000000f00 */
[----:B------:R1:W-:Y:S04]  /*f0d0*/  STL [R1+0x2b8], R0 ;  /* 0x0002b80001007387 */ /* 0x0003e80000100800 */
[----:B------:R-:W-:Y:S01]  /*f0e0*/  STL [R1+0x2cc], R24 ;  /* 0x0002cc1801007387 */ /* 0x000fe20000100800 */
[----:B-1----:R-:W-:-:S05]  /*f0f0*/  IMAD.MOV.U32 R0, RZ, RZ, R125 ;  /* 0x000000ffff007224 */ /* 0x002fca00078e007d */
[----:B------:R1:W-:Y:S04]  /*f100*/  STL [R1+0x2c0], R0 ;  /* 0x0002c00001007387 */ /* 0x0003e80000100800 */
[----:B------:R-:W-:Y:S01]  /*f110*/  STL [R1+0x2c8], R25 ;  /* 0x0002c81901007387 */ /* 0x000fe20000100800 */
[----:B------:R-:W-:Y:S02]  /*f120*/  IMAD.MOV.U32 R120, RZ, RZ, R128 ;  /* 0x000000ffff787224 */ /* 0x000fe400078e0080 */
[----:B------:R-:W-:Y:S01]  /*f130*/  IMAD.MOV.U32 R121, RZ, RZ, R129 ;  /* 0x000000ffff797224 */ /* 0x000fe200078e0081 */
[----:B------:R-:W-:Y:S01]  /*f140*/  MOV R129, R153 ;  /* 0x0000009900817202 */ /* 0x000fe20000000f00 */
[----:B------:R-:W-:Y:S01]  /*f150*/  IMAD.MOV.U32 R128, RZ, RZ, R152 ;  /* 0x000000ffff807224 */ /* 0x000fe200078e0098 */
[----:B------:R-:W-:Y:S01]  /*f160*/  MOV R119, R127 ;  /* 0x0000007f00777202 */ /* 0x000fe20000000f00 */
[----:B------:R-:W-:-:S02]  /*f170*/  IMAD.MOV.U32 R152, RZ, RZ, R158 ;  /* 0x000000ffff987224 */ /* 0x000fc400078e009e */
[----:B------:R-:W-:Y:S01]  /*f180*/  IMAD.MOV.U32 R153, RZ, RZ, R159 ;  /* 0x000000ffff997224 */ /* 0x000fe200078e009f */
[----:B------:R-:W-:Y:S01]  /*f190*/  MOV R127, R135 ;  /* 0x00000087007f7202 */ /* 0x000fe20000000f00 */
[----:B------:R-:W-:Y:S02]  /*f1a0*/  IMAD.MOV.U32 R118, RZ, RZ, R126 ;  /* 0x000000ffff767224 */ /* 0x000fe400078e007e */
[----:B------:R-:W-:Y:S01]  /*f1b0*/  IMAD.MOV.U32 R126, RZ, RZ, R134 ;  /* 0x000000ffff7e7224 */ /* 0x000fe200078e0086 */
[----:B-1----:R-:W-:Y:S01]  /*f1c0*/  MOV R0, R131 ;  /* 0x0000008300007202 */ /* 0x002fe20000000f00 */
[----:B------:R-:W-:Y:S04]  /*f1d0*/  STL [R1+0x2d4], R130 ;  /* 0x0002d48201007387 */ /* 0x000fe80000100800 */
[----:B------:R-:W-:Y:S04]  /*f1e0*/  STL [R1+0x2dc], R132 ;  /* 0x0002dc8401007387 */ /* 0x000fe80000100800 */
[----:B------:R1:W-:Y:S02]  /*f1f0*/  STL [R1+0x2d0], R0 ;  /* 0x0002d00001007387 */ /* 0x0003e40000100800 */
[----:B-1----:R-:W-:-:S02]  /*f200*/  IMAD.MOV.U32 R0, RZ, RZ, R133 ;  /* 0x000000ffff007224 */ /* 0x002fc400078e0085 */
[----:B------:R-:W-:-:S03]  /*f210*/  IMAD.MOV.U32 R130, RZ, RZ, R144 ;  /* 0x000000ffff827224 */ /* 0x000fc600078e0090 */
[----:B------:R4:W-:Y:S01]  /*f220*/  STL [R1+0x2d8], R0 ;  /* 0x0002d80001007387 */ /* 0x0009e20000100800 */
[----:B------:R-:W-:Y:S01]  /*f230*/  IMAD.MOV.U32 R131, RZ, RZ, R145 ;  /* 0x000000ffff837224 */ /* 0x000fe200078e0091 */
[----:B------:R-:W-:Y:S01]  /*f240*/  MOV R144, R150 ;  /* 0x0000009600907202 */ /* 0x000fe20000000f00 */
[----:B------:R-:W-:Y:S01]  /*f250*/  IMAD.MOV.U32 R145, RZ, RZ, R151 ;  /* 0x000000ffff917224 */ /* 0x000fe200078e0097 */
[----:B----4-:R-:W-:Y:S01]  /*f260*/  MOV R0, R163 ;  /* 0x000000a300007202 */ /* 0x010fe20000000f00 */
[----:B------:R1:W-:Y:S04]  /*f270*/  STL [R1+0x2e4], R162 ;  /* 0x0002e4a201007387 */ /* 0x0003e80000100800 */
[----:B------:R-:W2:Y:S04]  /*f280*/  LDL.LU.64 R150, [R1+0x418] ;  /* 0x0004180001967983 */ /* 0x000ea80000300a00 */
[----:B------:R3:W-:Y:S04]  /*f290*/  STL [R1+0x2e0], R0 ;  /* 0x0002e00001007387 */ /* 0x0007e80000100800 */
[----:B------:R-:W4:Y:S04]  /*f2a0*/  LDL.LU.64 R158, [R1+0x498] ;  /* 0x00049800019e7983 */ /* 0x000f280000300a00 */
[----:B-1----:R-:W5:Y:S04]  /*f2b0*/  LDL.LU.64 R162, [R1+0x588] ;  /* 0x0005880001a27983 */ /* 0x002f680000300a00 */
[----:B------:R-:W2:Y:S04]  /*f2c0*/  LDL.LU.64 R134, [R1+0x3c8] ;  /* 0x0003c80001867983 */ /* 0x000ea80000300a00 */
[----:B------:R-:W4:Y:S04]  /*f2d0*/  LDL.LU.64 R132, [R1+0x3b8] ;  /* 0x0003b80001847983 */ /* 0x000f280000300a00 */
[----:B------:R-:W5:Y:S01]  /*f2e0*/  LDL.LU.64 R116, [R1+0x4e8] ;  /* 0x0004e80001747983 */ /* 0x000f620000300a00 */
[----:B---3--:R-:W-:-:S03]  /*f2f0*/  IMAD.MOV.U32 R0, RZ, RZ, R119 ;  /* 0x000000ffff007224 */ /* 0x008fc600078e0077 */
[----:B------:R-:W3:Y:S04]  /*f300*/  LDL.LU.64 R122, [R1+0x4f0] ;  /* 0x0004f000017a7983 */ /* 0x000ee80000300a00 */
[----:B------:R-:W-:Y:S04]  /*f310*/  STL [R1+0x2ec], R118 ;  /* 0x0002ec7601007387 */ /* 0x000fe80000100800 */
[----:B------:R-:W3:Y:S04]  /*f320*/  LDL.LU.64 R124, [R1+0x4a0] ;  /* 0x0004a000017c7983 */ /* 0x000ee80000300a00 */
[----:B------:R-:W-:Y:S04]  /*f330*/  STL [R1+0x2f4], R120 ;  /* 0x0002f47801007387 */ /* 0x000fe80000100800 */
[----:B------:R1:W-:Y:S02]  /*f340*/  STL [R1+0x2e8], R0 ;  /* 0x0002e80001007387 */ /* 0x0003e40000100800 */
[----:B-1----:R-:W-:-:S05]  /*f350*/  IMAD.MOV.U32 R0, RZ, RZ, R121 ;  /* 0x000000ffff007224 */ /* 0x002fca00078e0079 */
[----:B------:R1:W-:Y:S04]  /*f360*/  STL [R1+0x2f0], R0 ;  /* 0x0002f00001007387 */ /* 0x0003e80000100800 */
[----:B------:R1:W-:Y:S02]  /*f370*/  STL [R1+0x2fc], R126 ;  /* 0x0002fc7e01007387 */ /* 0x0003e40000100800 */
[----:B-1----:R-:W-:-:S05]  /*f380*/  MOV R0, R127 ;  /* 0x0000007f00007202 */ /* 0x002fca0000000f00 */
[----:B------:R1:W-:Y:S04]  /*f390*/  STL [R1+0x2f8], R0 ;  /* 0x0002f80001007387 */ /* 0x0003e80000100800 */
[----:B------:R-:W3:Y:S01]  /*f3a0*/  LDL.LU.64 R126, [R1+0x4a8] ;  /* 0x0004a800017e7983 */ /* 0x000ee20000300a00 */
[----:B-1----:R-:W-:-:S03]  /*f3b0*/  IMAD.MOV.U32 R0, RZ, RZ, R131 ;  /* 0x000000ffff007224 */ /* 0x002fc600078e0083 */
[----:B------:R4:W-:Y:S04]  /*f3c0*/  STL [R1+0x304], R130 ;  /* 0x0003048201007387 */ /* 0x0009e80000100800 */
[----:B------:R-:W3:Y:S04]  /*f3d0*/  LDL.LU.64 R118, [R1+0x3e0] ;  /* 0x0003e00001767983 */ /* 0x000ee80000300a00 */
[----:B------:R1:W-:Y:S01]  /*f3e0*/  STL [R1+0x300], R0 ;  /* 0x0003000001007387 */ /* 0x0003e20000100800 */
[----:B----4-:R-:W-:Y:S01]  /*f3f0*/  IMAD.MOV.U32 R130, RZ, RZ, R132 ;  /* 0x000000ffff827224 */ /* 0x010fe200078e0084 */
[----:B------:R-:W-:Y:S01]  /*f400*/  MOV R131, R133 ;  /* 0x0000008500837202 */ /* 0x000fe20000000f00 */
[----:B--2---:R-:W-:-:S02]  /*f410*/  IMAD.MOV.U32 R132, RZ, RZ, R134 ;  /* 0x000000ffff847224 */ /* 0x004fc400078e0086 */
[----:B------:R-:W-:Y:S01]  /*f420*/  IMAD.MOV.U32 R133, RZ, RZ, R135 ;  /* 0x000000ffff857224 */ /* 0x000fe200078e0087 */
[----:B-----5:R-:W-:Y:S04]  /*f430*/  STL [R1+0x30c], R116 ;  /* 0x00030c7401007387 */ /* 0x020fe80000100800 */
[----:B------:R-:W2:Y:S01]  /*f440*/  LDL.LU.64 R134, [R1+0x3e8] ;  /* 0x0003e80001867983 */ /* 0x000ea20000300a00 */
[----:B-1----:R-:W-:-:S03]  /*f450*/  MOV R0, R117 ;  /* 0x0000007500007202 */ /* 0x002fc60000000f00 */
[----:B------:R-:W4:Y:S04]  /*f460*/  LDL.LU.64 R120, [R1+0x3b0] ;  /* 0x0003b00001787983 */ /* 0x000f280000300a00 */
[----:B------:R1:W-:Y:S04]  /*f470*/  STL [R1+0x308], R0 ;  /* 0x0003080001007387 */ /* 0x0003e80000100800 */
[----:B---3--:R3:W-:Y:S01]  /*f480*/  STL [R1+0x314], R122 ;  /* 0x0003147a01007387 */ /* 0x0087e20000100800 */
[----:B-1----:R-:W-:-:S03]  /*f490*/  IMAD.MOV.U32 R0, RZ, RZ, R123 ;  /* 0x000000ffff007224 */ /* 0x002fc600078e007b */
[----:B------:R-:W-:Y:S04]  /*f4a0*/  STL [R1+0x31c], R124 ;  /* 0x00031c7c01007387 */ /* 0x000fe80000100800 */
[----:B------:R1:W-:Y:S04]  /*f4b0*/  STL [R1+0x310], R0 ;  /* 0x0003100001007387 */ /* 0x0003e80000100800 */
[----:B---3--:R-:W3:Y:S01]  /*f4c0*/  LDL.LU.64 R122, [R1+0x3c0] ;  /* 0x0003c000017a7983 */ /* 0x008ee20000300a00 */
[----:B-1----:R-:W-:-:S03]  /*f4d0*/  IMAD.MOV.U32 R0, RZ, RZ, R125 ;  /* 0x000000ffff007224 */ /* 0x002fc600078e007d */
[----:B------:R-:W-:Y:S04]  /*f4e0*/  STL [R1+0x324], R126 ;  /* 0x0003247e01007387 */ /* 0x000fe80000100800 */
[----:B------:R1:W-:Y:S02]  /*f4f0*/  STL [R1+0x318], R0 ;  /* 0x0003180001007387 */ /* 0x0003e40000100800 */
[----:B-1----:R-:W-:-:S05]  /*f500*/  MOV R0, R127 ;  /* 0x0000007f00007202 */ /* 0x002fca0000000f00 */
[----:B------:R2:W-:Y:S04]  /*f510*/  STL [R1+0x320], R0 ;  /* 0x0003200001007387 */ /* 0x0005e80000100800 */
[----:B------:R-:W5:Y:S04]  /*f520*/  LDL.LU.64 R124, [R1+0x350] ;  /* 0x00035000017c7983 */ /* 0x000f680000300a00 */
[----:B------:R-:W5:Y:S01]  /*f530*/  LDL.LU.64 R126, [R1+0x358] ;  /* 0x00035800017e7983 */ /* 0x000f620000300a00 */
[----:B--2---:R-:W-:-:S03]  /*f540*/  IMAD.MOV.U32 R0, RZ, RZ, R135 ;  /* 0x000000ffff007224 */ /* 0x004fc600078e0087 */
[----:B------:R1:W-:Y:S04]  /*f550*/  STL [R1+0x32c], R134 ;  /* 0x00032c8601007387 */ /* 0x0003e80000100800 */
[----:B------:R2:W-:Y:S04]  /*f560*/  STL [R1+0x328], R0 ;  /* 0x0003280001007387 */ /* 0x0005e80000100800 */
[----:B------:R-:W-:Y:S01]  /*f570*/  STL [R1+0x334], R118 ;  /* 0x0003347601007387 */ /* 0x000fe20000100800 */
[----:B-1----:R-:W-:Y:S01]  /*f580*/  IMAD.MOV.U32 R134, RZ, RZ, R140 ;  /* 0x000000ffff867224 */ /* 0x002fe200078e008c */
[----:B------:R-:W-:Y:S01]  /*f590*/  MOV R135, R141 ;  /* 0x0000008d00877202 */ /* 0x000fe20000000f00 */
[----:B------:R-:W-:-:S02]  /*f5a0*/  IMAD.MOV.U32 R140, RZ, RZ, R142 ;  /* 0x000000ffff8c7224 */ /* 0x000fc400078e008e */
[----:B------:R-:W-:Y:S02]  /*f5b0*/  IMAD.MOV.U32 R141, RZ, RZ, R143 ;  /* 0x000000ffff8d7224 */ /* 0x000fe400078e008f */
[----:B------:R-:W5:Y:S01]  /*f5c0*/  LDL.LU.64 R142, [R1+0x368] ;  /* 0x00036800018e7983 */ /* 0x000f620000300a00 */
[----:B--2---:R-:W-:-:S03]  /*f5d0*/  MOV R0, R119 ;  /* 0x0000007700007202 */ /* 0x004fc60000000f00 */
[----:B----4-:R-:W-:Y:S04]  /*f5e0*/  STL [R1+0x33c], R120 ;  /* 0x00033c7801007387 */ /* 0x010fe80000100800 */
[----:B------:R1:W-:Y:S04]  /*f5f0*/  STL [R1+0x330], R0 ;  /* 0x0003300001007387 */ /* 0x0003e80000100800 */
[----:B---3--:R-:W-:Y:S01]  /*f600*/  STL [R1+0x344], R122 ;  /* 0x0003447a01007387 */ /* 0x008fe20000100800 */
[----:B-1----:R-:W-:-:S05]  /*f610*/  IMAD.MOV.U32 R0, RZ, RZ, R121 ;  /* 0x000000ffff007224 */ /* 0x002fca00078e0079 */
[----:B------:R1:W-:Y:S02]  /*f620*/  STL [R1+0x338], R0 ;  /* 0x0003380001007387 */ /* 0x0003e40000100800 */
[----:B-1----:R-:W-:-:S05]  /*f630*/  IMAD.MOV.U32 R0, RZ, RZ, R123 ;  /* 0x000000ffff007224 */ /* 0x002fca00078e007b */
[----:B------:R5:W-:Y:S02]  /*f640*/  STL [R1+0x340], R0 ;  /* 0x0003400001007387 */ /* 0x000be40000100800 */
[----:B-----5:R-:W-:Y:S02]  /*f650*/  MOV R0, R125 ;  /* 0x0000007d00007202 */ /* 0x020fe40000000f00 */
[----:B------:R-:W-:Y:S04]  /*f660*/  STL [R1+0x34c], R124 ;  /* 0x00034c7c01007387 */ /* 0x000fe80000100800 */
[----:B------:R1:W-:Y:S04]  /*f670*/  STL [R1+0x348], R0 ;  /* 0x0003480001007387 */ /* 0x0003e80000100800 */
[----:B------:R-:W-:Y:S01]  /*f680*/  STL [R1+0x354], R126 ;  /* 0x0003547e01007387 */ /* 0x000fe20000100800 */
[----:B-1----:R-:W-:-:S05]  /*f690*/  IMAD.MOV.U32 R0, RZ, RZ, R127 ;  /* 0x000000ffff007224 */ /* 0x002fca00078e007f */
[----:B------:R1:W-:Y:S04]  /*f6a0*/  STL [R1+0x350], R0 ;  /* 0x0003500001007387 */ /* 0x0003e80000100800 */
[----:B------:R-:W-:Y:S01]  /*f6b0*/  STL [R1+0x35c], R134 ;  /* 0x00035c8601007387 */ /* 0x000fe20000100800 */
[----:B-1----:R-:W-:-:S05]  /*f6c0*/  IMAD.MOV.U32 R0, RZ, RZ, R135 ;  /* 0x000000ffff007224 */ /* 0x002fca00078e0087 */
[----:B------:R1:W-:Y:S04]  /*f6d0*/  STL [R1+0x358], R0 ;  /* 0x0003580001007387 */ /* 0x0003e80000100800 */
[----:B------:R2:W-:Y:S01]  /*f6e0*/  STL [R1+0x364], R142 ;  /* 0x0003648e01007387 */ /* 0x0005e20000100800 */
[----:B-1----:R-:W-:-:S03]  /*f6f0*/  MOV R0, R143 ;  /* 0x0000008f00007202 */ /* 0x002fc60000000f00 */
[----:B--2---:R-:W2:Y:S04]  /*f700*/  LDL.LU.64 R142, [R1+0x568] ;  /* 0x00056800018e7983 */ /* 0x004ea80000300a00 */
[----:B------:R1:W-:Y:S04]  /*f710*/  STL [R1+0x360], R0 ;  /* 0x0003600001007387 */ /* 0x0003e80000100800 */
[----:B------:R-:W3:Y:S01]  /*f720*/  LDL.LU.64 R134, [R1+0x570] ;  /* 0x0005700001867983 */ /* 0x000ee20000300a00 */
[----:B-1----:R-:W-:-:S03]  /*f730*/  IMAD.MOV.U32 R0, RZ, RZ, R129 ;  /* 0x000000ffff007224 */ /* 0x002fc600078e0081 */
[----:B------:R-:W-:Y:S04]  /*f740*/  STL [R1+0x36c], R128 ;  /* 0x00036c8001007387 */ /* 0x000fe80000100800 */
[----:B------:R-:W-:Y:S04]  /*f750*/  STL [R1+0x374], R152 ;  /* 0x0003749801007387 */ /* 0x000fe80000100800 */
[----:B------:R1:W-:Y:S02]  /*f760*/  STL [R1+0x368], R0 ;  /* 0x0003680001007387 */ /* 0x0003e40000100800 */
[----:B-1----:R-:W-:-:S02]  /*f770*/  IMAD.MOV.U32 R0, RZ, RZ, R153 ;  /* 0x000000ffff007224 */ /* 0x002fc400078e0099 */
[----:B------:R-:W4:Y:S04]  /*f780*/  LDL.LU.64 R152, [R1+0x508] ;  /* 0x0005080001987983 */ /* 0x000f280000300a00 */
[----:B------:R1:W-:Y:S04]  /*f790*/  STL [R1+0x370], R0 ;  /* 0x0003700001007387 */ /* 0x0003e80000100800 */
[----:B------:R-:W-:Y:S04]  /*f7a0*/  STL [R1+0x37c], R130 ;  /* 0x00037c8201007387 */ /* 0x000fe80000100800 */
[----:B------:R-:W5:Y:S01]  /*f7b0*/  LDL.LU.64 R124, [R1+0x518] ;  /* 0x00051800017c7983 */ /* 0x000f620000300a00 */
[----:B-1----:R-:W-:-:S05]  /*f7c0*/  MOV R0, R131 ;  /* 0x0000008300007202 */ /* 0x002fca0000000f00 */
[----:B------:R1:W-:Y:S04]  /*f7d0*/  STL [R1+0x378], R0 ;  /* 0x0003780001007387 */ /* 0x0003e80000100800 */
[----:B------:R1:W-:Y:S04]  /*f7e0*/  STL [R1+0x384], R132 ;  /* 0x0003848401007387 */ /* 0x0003e80000100800 */
[----:B------:R-:W5:Y:S01]  /*f7f0*/  LDL.LU.64 R126, [R1+0x4d0] ;  /* 0x0004d000017e7983 */ /* 0x000f620000300a00 */
[----:B-1----:R-:W-:-:S03]  /*f800*/  IMAD.MOV.U32 R0, RZ, RZ, R133 ;  /* 0x000000ffff007224 */ /* 0x002fc600078e0085 */
[----:B------:R-:W5:Y:S04]  /*f810*/  LDL.LU.64 R128, [R1+0x4d8] ;  /* 0x0004d80001807983 */ /* 0x000f680000300a00 */
[----:B------:R2:W-:Y:S04]  /*f820*/  STL [R1+0x380], R0 ;  /* 0x0003800001007387 */ /* 0x0005e80000100800 */
[----:B------:R-:W5:Y:S04]  /*f830*/  LDL.LU.64 R130, [R1+0x430] ;  /* 0x0004300001827983 */ /* 0x000f680000300a00 */
[----:B------:R-:W5:Y:S01]  /*f840*/  LDL.LU.64 R132, [R1+0x4c8] ;  /* 0x0004c80001847983 */ /* 0x000f620000300a00 */
[----:B--2---:R-:W-:-:S03]  /*f850*/  IMAD.MOV.U32 R0, RZ, RZ, R143 ;  /* 0x000000ffff007224 */ /* 0x004fc600078e008f */
[----:B------:R1:W-:Y:S04]  /*f860*/  STL [R1+0x38c], R142 ;  /* 0x00038c8e01007387 */ /* 0x0003e80000100800 */
[----:B------:R2:W-:Y:S04]  /*f870*/  STL [R1+0x388], R0 ;  /* 0x0003880001007387 */ /* 0x0005e80000100800 */
[----:B---3--:R3:W-:Y:S04]  /*f880*/  STL [R1+0x394], R134 ;  /* 0x0003948601007387 */ /* 0x0087e80000100800 */
[----:B-1----:R-:W5:Y:S01]  /*f890*/  LDL.LU.64 R142, [R1+0x3d0] ;  /* 0x0003d000018e7983 */ /* 0x002f620000300a00 */
[----:B--2---:R-:W-:-:S05]  /*f8a0*/  MOV R0, R135 ;  /* 0x0000008700007202 */ /* 0x004fca0000000f00 */
[----:B------:R1:W-:Y:S04]  /*f8b0*/  STL [R1+0x390], R0 ;  /* 0x0003900001007387 */ /* 0x0003e80000100800 */
[----:B---3--:R-:W2:Y:S04]  /*f8c0*/  LDL.LU.64 R134, [R1+0x3d8] ;  /* 0x0003d80001867983 */ /* 0x008ea80000300a00 */
[----:B----4-:R3:W-:Y:S01]  /*f8d0*/  STL [R1+0x39c], R152 ;  /* 0x00039c9801007387 */ /* 0x0107e20000100800 */
[----:B-1----:R-:W-:-:S03]  /*f8e0*/  IMAD.MOV.U32 R0, RZ, RZ, R153 ;  /* 0x000000ffff007224 */ /* 0x002fc600078e0099 */
[----:B---3--:R-:W3:Y:S04]  /*f8f0*/  LDL.LU.64 R152, [R1+0x3f0] ;  /* 0x0003f00001987983 */ /* 0x008ee80000300a00 */
[----:B------:R1:W-:Y:S04]  /*f900*/  STL [R1+0x398], R0 ;  /* 0x0003980001007387 */ /* 0x0003e80000100800 */
[----:B-----5:R-:W-:Y:S01]  /*f910*/  STL [R1+0x3a4], R124 ;  /* 0x0003a47c01007387 */ /* 0x020fe20000100800 */
[----:B-1----:R-:W-:-:S05]  /*f920*/  IMAD.MOV.U32 R0, RZ, RZ, R125 ;  /* 0x000000ffff007224 */ /* 0x002fca00078e007d */
[----:B------:R1:W-:Y:S04]  /*f930*/  STL [R1+0x3a0], R0 ;  /* 0x0003a00001007387 */ /* 0x0003e80000100800 */
[----:B------:R-:W-:Y:S01]  /*f940*/  STL [R1+0x3ac], R126 ;  /* 0x0003ac7e01007387 */ /* 0x000fe20000100800 */
[----:B-1----:R-:W-:-:S05]  /*f950*/  MOV R0, R127 ;  /* 0x0000007f00007202 */ /* 0x002fca0000000f00 */
[----:B------:R1:W-:Y:S04]  /*f960*/  STL [R1+0x3a8], R0 ;  /* 0x0003a80001007387 */ /* 0x0003e80000100800 */
[----:B------:R-:W-:Y:S01]  /*f970*/  STL [R1+0x3b4], R128 ;  /* 0x0003b48001007387 */ /* 0x000fe20000100800 */
[----:B-1----:R-:W-:-:S05]  /*f980*/  IMAD.MOV.U32 R0, RZ, RZ, R129 ;  /* 0x000000ffff007224 */ /* 0x002fca00078e0081 */
[----:B------:R1:W-:Y:S04]  /*f990*/  STL [R1+0x3b0], R0 ;  /* 0x0003b00001007387 */ /* 0x0003e80000100800 */
[----:B------:R-:W-:Y:S01]  /*f9a0*/  STL [R1+0x3bc], R130 ;  /* 0x0003bc8201007387 */ /* 0x000fe20000100800 */
[----:B-1----:R-:W-:-:S03]  /*f9b0*/  IMAD.MOV.U32 R0, RZ, RZ, R131 ;  /* 0x000000ffff007224 */ /* 0x002fc600078e0083 */
[----:B------:R-:W-:Y:S04]  /*f9c0*/  STL [R1+0x3c4], R132 ;  /* 0x0003c48401007387 */ /* 0x000fe80000100800 */
[----:B------:R1:W-:Y:S02]  /*f9d0*/  STL [R1+0x3b8], R0 ;  /* 0x0003b80001007387 */ /* 0x0003e40000100800 */
[----:B-1----:R-:W-:-:S05]  /*f9e0*/  MOV R0, R133 ;  /* 0x0000008500007202 */ /* 0x002fca0000000f00 */
[----:B------:R1:W-:Y:S02]  /*f9f0*/  STL [R1+0x3c0], R0 ;  /* 0x0003c00001007387 */ /* 0x0003e40000100800 */
[----:B-1----:R-:W-:Y:S02]  /*fa00*/  IMAD.MOV.U32 R0, RZ, RZ, R143 ;  /* 0x000000ffff007224 */ /* 0x002fe400078e008f */
[----:B------:R1:W-:Y:S04]  /*fa10*/  STL [R1+0x3cc], R142 ;  /* 0x0003cc8e01007387 */ /* 0x0003e80000100800 */
[----:B------:R4:W-:Y:S04]  /*fa20*/  STL [R1+0x3c8], R0 ;  /* 0x0003c80001007387 */ /* 0x0009e80000100800 */
[----:B--2---:R-:W-:Y:S01]  /*fa30*/  STL [R1+0x3d4], R134 ;  /* 0x0003d48601007387 */ /* 0x004fe20000100800 */
[----:B-1----:R-:W-:Y:S01]  /*fa40*/  IMAD.MOV.U32 R142, RZ, RZ, R150 ;  /* 0x000000ffff8e7224 */ /* 0x002fe200078e0096 */
[----:B------:R-:W-:Y:S01]  /*fa50*/  MOV R143, R151 ;  /* 0x00000097008f7202 */ /* 0x000fe20000000f00 */
[----:B----4-:R-:W-:Y:S01]  /*fa60*/  IMAD.MOV.U32 R0, RZ, RZ, R135 ;  /* 0x000000ffff007224 */ /* 0x010fe200078e0087 */
[----:B------:R-:W2:Y:S04]  /*fa70*/  LDL.LU.64 R150, [R1+0x648] ;  /* 0x0006480001967983 */ /* 0x000ea80000300a00 */
[----:B------:R1:W-:Y:S04]  /*fa80*/  STL [R1+0x3d0], R0 ;  /* 0x0003d00001007387 */ /* 0x0003e80000100800 */
[----:B---3--:R3:W-:Y:S01]  /*fa90*/  STL [R1+0x3dc], R152 ;  /* 0x0003dc9801007387 */ /* 0x0087e20000100800 */
[----:B-1----:R-:W-:-:S03]  /*faa0*/  IMAD.MOV.U32 R0, RZ, RZ, R153 ;  /* 0x000000ffff007224 */ /* 0x002fc600078e0099 */
[----:B---3--:R-:W3:Y:S04]  /*fab0*/  LDL.LU.64 R152, [R1+0x658] ;  /* 0x0006580001987983 */ /* 0x008ee80000300a00 */
[----:B------:R1:W-:Y:S04]  /*fac0*/  STL [R1+0x3d8], R0 ;  /* 0x0003d80001007387 */ /* 0x0003e80000100800 */
[----:B------:R-:W-:Y:S04]  /*fad0*/  STL [R1+0x3e4], R136 ;  /* 0x0003e48801007387 */ /* 0x000fe80000100800 */
[----:B------:R-:W4:Y:S01]  /*fae0*/  LDL.LU.64 R130, [R1+0x5b0] ;  /* 0x0005b00001827983 */ /* 0x000f220000300a00 */
[----:B-1----:R-:W-:-:S05]  /*faf0*/  MOV R0, R137 ;  /* 0x0000008900007202 */ /* 0x002fca0000000f00 */
[----:B------:R1:W-:Y:S04]  /*fb00*/  STL [R1+0x3e0], R0 ;  /* 0x0003e00001007387 */ /* 0x0003e80000100800 */
[----:B------:R-:W-:Y:S04]  /*fb10*/  STL [R1+0x3ec], R138 ;  /* 0x0003ec8a01007387 */ /* 0x000fe80000100800 */
[----:B------:R-:W5:Y:S01]  /*fb20*/  LDL.LU.64 R132, [R1+0x5c0] ;  /* 0x0005c00001847983 */ /* 0x000f620000300a00 */
[----:B-1----:R-:W-:-:S05]  /*fb30*/  IMAD.MOV.U32 R0, RZ, RZ, R139 ;  /* 0x000000ffff007224 */ /* 0x002fca00078e008b */
[----:B------:R1:W-:Y:S04]  /*fb40*/  STL [R1+0x3e8], R0 ;  /* 0x0003e80001007387 */ /* 0x0003e80000100800 */
[----:B------:R-:W5:Y:S04]  /*fb50*/  LDL.LU.64 R134, [R1+0x550] ;  /* 0x0005500001867983 */ /* 0x000f680000300a00 */
[----:B------:R1:W-:Y:S04]  /*fb60*/  STL [R1+0x3f4], R140 ;  /* 0x0003f48c01007387 */ /* 0x0003e80000100800 */
[----:B------:R-:W5:Y:S01]  /*fb70*/  LDL.LU.64 R136, [R1+0x558] ;  /* 0x0005580001887983 */ /* 0x000f620000300a00 */
[----:B-1----:R-:W-:-:S03]  /*fb80*/  IMAD.MOV.U32 R0, RZ, RZ, R141 ;  /* 0x000000ffff007224 */ /* 0x002fc600078e008d */
[----:B------:R-:W5:Y:S04]  /*fb90*/  LDL.LU.64 R138, [R1+0x540] ;  /* 0x00054000018a7983 */ /* 0x000f680000300a00 */
[----:B------:R1:W-:Y:S04]  /*fba0*/  STL [R1+0x3f0], R0 ;  /* 0x0003f00001007387 */ /* 0x0003e80000100800 */
[----:B------:R1:W-:Y:S04]  /*fbb0*/  STL [R1+0x3fc], R148 ;  /* 0x0003fc9401007387 */ /* 0x0003e80000100800 */
[----:B------:R-:W5:Y:S01]  /*fbc0*/  LDL.LU.64 R140, [R1+0x548] ;  /* 0x00054800018c7983 */ /* 0x000f620000300a00 */
[----:B-1----:R-:W-:-:S05]  /*fbd0*/  MOV R0, R149 ;  /* 0x0000009500007202 */ /* 0x002fca0000000f00 */
[----:B------:R1:W-:Y:S01]  /*fbe0*/  STL [R1+0x3f8], R0 ;  /* 0x0003f80001007387 */ /* 0x0003e20000100800 */
[----:B------:R-:W-:Y:S02]  /*fbf0*/  IMAD.MOV.U32 R148, RZ, RZ, R158 ;  /* 0x000000ffff947224 */ /* 0x000fe400078e009e */
[----:B------:R-:W-:Y:S01]  /*fc00*/  IMAD.MOV.U32 R149, RZ, RZ, R159 ;  /* 0x000000ffff957224 */ /* 0x000fe200078e009f */
[----:B------:R2:W-:Y:S04]  /*fc10*/  STL [R1+0x404], R142 ;  /* 0x0004048e01007387 */ /* 0x0005e80000100800 */
[----:B------:R-:W5:Y:S01]  /*fc20*/  LDL.LU.64 R158, [R1+0x530] ;  /* 0x00053000019e7983 */ /* 0x000f620000300a00 */
[----:B-1----:R-:W-:-:S03]  /*fc30*/  MOV R0, R143 ;  /* 0x0000008f00007202 */ /* 0x002fc60000000f00 */
[----:B--2---:R-:W-:Y:S04]  /*fc40*/  STL [R1+0x40c], R150 ;  /* 0x00040c9601007387 */ /* 0x004fe80000100800 */
[----:B------:R1:W-:Y:S04]  /*fc50*/  STL [R1+0x400], R0 ;  /* 0x0004000001007387 */ /* 0x0003e80000100800 */
[----:B------:R-:W2:Y:S01]  /*fc60*/  LDL.LU.64 R142, [R1+0x538] ;  /* 0x00053800018e7983 */ /* 0x000ea20000300a00 */
[----:B-1----:R-:W-:-:S05]  /*fc70*/  IMAD.MOV.U32 R0, RZ, RZ, R151 ;  /* 0x000000ffff007224 */ /* 0x002fca00078e0097 */
[----:B------:R1:W-:Y:S04]  /*fc80*/  STL [R1+0x408], R0 ;  /* 0x0004080001007387 */ /* 0x0003e80000100800 */
[----:B---3--:R3:W-:Y:S04]  /*fc90*/  STL [R1+0x414], R152 ;  /* 0x0004149801007387 */ /* 0x0087e80000100800 */
[----:B------:R-:W2:Y:S01]  /*fca0*/  LDL.LU.64 R150, [R1+0x510] ;  /* 0x0005100001967983 */ /* 0x000ea20000300a00 */
[----:B-1----:R-:W-:-:S03]  /*fcb0*/  IMAD.MOV.U32 R0, RZ, RZ, R153 ;  /* 0x000000ffff007224 */ /* 0x002fc600078e0099 */
[----:B----4-:R-:W-:Y:S04]  /*fcc0*/  STL [R1+0x41c], R130 ;  /* 0x00041c8201007387 */ /* 0x010fe80000100800 */
[----:B------:R1:W-:Y:S04]  /*fcd0*/  STL [R1+0x410], R0 ;  /* 0x0004100001007387 */ /* 0x0003e80000100800 */
[----:B---3--:R-:W3:Y:S01]  /*fce0*/  LDL.LU.64 R152, [R1+0x528] ;  /* 0x0005280001987983 */ /* 0x008ee20000300a00 */
[----:B-1----:R-:W-:-:S05]  /*fcf0*/  MOV R0, R131 ;  /* 0x0000008300007202 */ /* 0x002fca0000000f00 */
[----:B------:R1:W-:Y:S04]  /*fd00*/  STL [R1+0x418], R0 ;  /* 0x0004180001007387 */ /* 0x0003e80000100800 */
[----:B-----5:R-:W-:Y:S01]  /*fd10*/  STL [R1+0x424], R132 ;  /* 0x0004248401007387 */ /* 0x020fe20000100800 */
[----:B-1----:R-:W-:-:S05]  /*fd20*/  IMAD.MOV.U32 R0, RZ, RZ, R133 ;  /* 0x000000ffff007224 */ /* 0x002fca00078e0085 */
[----:B------:R1:W-:Y:S04]  /*fd30*/  STL [R1+0x420], R0 ;  /* 0x0004200001007387 */ /* 0x0003e80000100800 */
[----:B------:R-:W-:Y:S01]  /*fd40*/  STL [R1+0x42c], R134 ;  /* 0x00042c8601007387 */ /* 0x000fe20000100800 */
[----:B-1----:R-:W-:-:S03]  /*fd50*/  IMAD.MOV.U32 R0, RZ, RZ, R135 ;  /* 0x000000ffff007224 */ /* 0x002fc600078e0087 */
[----:B------:R-:W-:Y:S04]  /*fd60*/  STL [R1+0x434], R136 ;  /* 0x0004348801007387 */ /* 0x000fe80000100800 */
[----:B------:R1:W-:Y:S04]  /*fd70*/  STL [R1+0x428], R0 ;  /* 0x0004280001007387 */ /* 0x0003e80000100800 */
[----:B------:R-:W-:Y:S01]  /*fd80*/  STL [R1+0x43c], R138 ;  /* 0x00043c8a01007387 */ /* 0x000fe20000100800 */
[----:B-1----:R-:W-:-:S05]  /*fd90*/  MOV R0, R137 ;  /* 0x0000008900007202 */ /* 0x002fca0000000f00 */
[----:B------:R1:W-:Y:S04]  /*fda0*/  STL [R1+0x430], R0 ;  /* 0x0004300001007387 */ /* 0x0003e80000100800 */
[----:B------:R-:W-:Y:S01]  /*fdb0*/  STL [R1+0x444], R140 ;  /* 0x0004448c01007387 */ /* 0x000fe20000100800 */
[----:B-1----:R-:W-:-:S05]  /*fdc0*/  IMAD.MOV.U32 R0, RZ, RZ, R139 ;  /* 0x000000ffff007224 */ /* 0x002fca00078e008b */
[----:B------:R1:W-:Y:S04]  /*fdd0*/  STL [R1+0x438], R0 ;  /* 0x0004380001007387 */ /* 0x0003e80000100800 */
[----:B------:R4:W-:Y:S01]  /*fde0*/  STL [R1+0x44c], R158 ;  /* 0x00044c9e01007387 */ /* 0x0009e20000100800 */
[----:B-1----:R-:W-:-:S05]  /*fdf0*/  IMAD.MOV.U32 R0, RZ, RZ, R141 ;  /* 0x000000ffff007224 */ /* 0x002fca00078e008d */
[----:B------:R1:W-:Y:S04]  /*fe00*/  STL [R1+0x440], R0 ;  /* 0x0004400001007387 */ /* 0x0003e80000100800 */
[----:B------:R-:W5:Y:S01]  /*fe10*/  LDL.LU.64 R136, [R1+0x7d0] ;  /* 0x0007d00001887983 */ /* 0x000f620000300a00 */
[----:B----4-:R-:W-:Y:S01]  /*fe20*/  IMAD.MOV.U32 R158, RZ, RZ, R162 ;  /* 0x000000ffff9e7224 */ /* 0x010fe200078e00a2 */
[----:B-1----:R-:W-:Y:S01]  /*fe30*/  MOV R0, R159 ;  /* 0x0000009f00007202 */ /* 0x002fe20000000f00 */
[----:B------:R-:W-:Y:S02]  /*fe40*/  IMAD.MOV.U32 R159, RZ, RZ, R163 ;  /* 0x000000ffff9f7224 */ /* 0x000fe400078e00a3 */
[----:B------:R-:W4:Y:S04]  /*fe50*/  LDL.LU.64 R162, [R1+0x7d8] ;  /* 0x0007d80001a27983 */ /* 0x000f280000300a00 */
[----:B------:R2:W-:Y:S02]  /*fe60*/  STL [R1+0x448], R0 ;  /* 0x0004480001007387 */ /* 0x0005e40000100800 */
[----:B--2---:R-:W-:-:S02]  /*fe70*/  MOV R0, R143 ;  /* 0x0000008f00007202 */ /* 0x004fc40000000f00 */
[----:B------:R-:W-:Y:S04]  /*fe80*/  STL [R1+0x454], R142 ;  /* 0x0004548e01007387 */ /* 0x000fe80000100800 */
[----:B------:R-:W-:Y:S04]  /*fe90*/  STL [R1+0x45c], R150 ;  /* 0x00045c9601007387 */ /* 0x000fe80000100800 */
[----:B------:R1:W-:Y:S04]  /*fea0*/  STL [R1+0x450], R0 ;  /* 0x0004500001007387 */ /* 0x0003e80000100800 */
[----:B------:R-:W2:Y:S04]  /*feb0*/  LDL.LU.64 R138, [R1+0x680] ;  /* 0x00068000018a7983 */ /* 0x000ea80000300a00 */
[----:B------:R-:W2:Y:S01]  /*fec0*/  LDL.64 R140, [R1+0x798] ;  /* 0x00079800018c7983 */ /* 0x000ea20000100a00 */
[----:B-1----:R-:W-:-:S05]  /*fed0*/  IMAD.MOV.U32 R0, RZ, RZ, R151 ;  /* 0x000000ffff007224 */ /* 0x002fca00078e0097 */
[----:B------:R1:W-:Y:S04]  /*fee0*/  STL [R1+0x458], R0 ;  /* 0x0004580001007387 */ /* 0x0003e80000100800 */
[----:B---3--:R3:W-:Y:S04]  /*fef0*/  STL [R1+0x464], R152 ;  /* 0x0004649801007387 */ /* 0x0087e80000100800 */
[----:B------:R-:W2:Y:S01]  /*ff00*/  LDL.LU.64 R142, [R1+0x620] ;  /* 0x00062000018e7983 */ /* 0x000ea20000300a00 */
[----:B-1----:R-:W-:Y:S01]  /*ff10*/  IMAD.MOV.U32 R0, RZ, RZ, R153 ;  /* 0x000000ffff007224 */ /* 0x002fe200078e0099 */
[----:B------:R-:W-:-:S02]  /*ff20*/  MOV R150, R154 ;  /* 0x0000009a00967202 */ /* 0x000fc40000000f00 */
[----:B---3--:R-:W3:Y:S01]  /*ff30*/  LDL.LU.64 R152, [R1+0x630] ;  /* 0x0006300001987983 */ /* 0x008ee20000300a00 */
[----:B------:R-:W-:-:S03]  /*ff40*/  IMAD.MOV.U32 R151, RZ, RZ, R155 ;  /* 0x000000ffff977224 */ /* 0x000fc600078e009b */
[----:B------:R1:W-:Y:S04]  /*ff50*/  STL [R1+0x460], R0 ;  /* 0x0004600001007387 */ /* 0x0003e80000100800 */
[----:B------:R1:W-:Y:S04]  /*ff60*/  STL [R1+0x46c], R156 ;  /* 0x00046c9c01007387 */ /* 0x0003e80000100800 */
[----:B------:R-:W3:Y:S01]  /*ff70*/  LDL.LU.64 R154, [R1+0x5b8] ;  /* 0x0005b800019a7983 */ /* 0x000ee20000300a00 */
[----:B-1----:R-:W-:-:S03]  /*ff80*/  IMAD.MOV.U32 R0, RZ, RZ, R157 ;  /* 0x000000ffff007224 */ /* 0x002fc600078e009d */
[----:B------:R-:W-:Y:S04]  /*ff90*/  STL [R1+0x474], R144 ;  /* 0x0004749001007387 */ /* 0x000fe80000100800 */
[----:B------:R1:W-:Y:S04]  /*ffa0*/  STL [R1+0x468], R0 ;  /* 0x0004680001007387 */ /* 0x0003e80000100800 */
[----:B------:R-:W3:Y:S01]  /*ffb0*/  LDL.LU.64 R156, [R1+0x5d8] ;  /* 0x0005d800019c7983 */ /* 0x000ee20000300a00 */
[----:B-1----:R-:W-:-:S03]  /*ffc0*/  MOV R0, R145 ;  /* 0x0000009100007202 */ /* 0x002fc60000000f00 */
[----:B------:R-:W-:Y:S04]  /*ffd0*/  STL [R1+0x47c], R146 ;  /* 0x00047c9201007387 */ /* 0x000fe80000100800 */
[----:B------:R1:W-:Y:S04]  /*ffe0*/  STL [R1+0x470], R0 ;  /* 0x0004700001007387 */ /* 0x0003e80000100800 */
[----:B------:R-:W3:Y:S01]  /*fff0*/  LDL.LU.64 R144, [R1+0x598] ;  /* 0x0005980001907983 */ /* 0x000ee20000300a00 */
[----:B-1----:R-:W-:-:S03]  /*10000*/  IMAD.MOV.U32 R0, RZ, RZ, R147 ;  /* 0x000000ffff007224 */ /* 0x002fc600078e0093 */
[----:B------:R-:W-:Y:S04]  /*10010*/  STL [R1+0x484], R148 ;  /* 0x0004849401007387 */ /* 0x000fe80000100800 */
[----:B------:R1:W-:Y:S04]  /*10020*/  STL [R1+0x478], R0 ;  /* 0x0004780001007387 */ /* 0x0003e80000100800 */
[----:B------:R-:W3:Y:S01]  /*10030*/  LDL.LU.64 R146, [R1+0x5a0] ;  /* 0x0005a00001927983 */ /* 0x000ee20000300a00 */
[----:B-1----:R-:W-:-:S03]  /*10040*/  IMAD.MOV.U32 R0, RZ, RZ, R149 ;  /* 0x000000ffff007224 */ /* 0x002fc600078e0095 */
[----:B-----5:R-:W-:Y:S04]  /*10050*/  STL [R1+0x48c], R136 ;  /* 0x00048c8801007387 */ /* 0x020fe80000100800 */
[----:B------:R1:W-:Y:S04]  /*10060*/  STL [R1+0x480], R0 ;  /* 0x0004800001007387 */ /* 0x0003e80000100800 */
[----:B------:R-:W5:Y:S01]  /*10070*/  LDL.LU.64 R148, [R1+0x580] ;  /* 0x0005800001947983 */ /* 0x000f620000300a00 */
[----:B-1----:R-:W-:-:S05]  /*10080*/  MOV R0, R137 ;  /* 0x0000008900007202 */ /* 0x002fca0000000f00 */
[----:B------:R1:W-:Y:S04]  /*10090*/  STL [R1+0x488], R0 ;  /* 0x0004880001007387 */ /* 0x0003e80000100800 */
[----:B----4-:R4:W-:Y:S01]  /*100a0*/  STL [R1+0x494], R162 ;  /* 0x000494a201007387 */ /* 0x0109e20000100800 */
[----:B-1----:R-:W-:-:S03]  /*100b0*/  IMAD.MOV.U32 R0, RZ, RZ, R163 ;  /* 0x000000ffff007224 */ /* 0x002fc600078e00a3 */
[----:B----4-:R-:W4:Y:S04]  /*100c0*/  LDL.LU.64 R162, [R1+0x590] ;  /* 0x0005900001a27983 */ /* 0x010f280000300a00 */
[----:B------:R2:W-:Y:S02]  /*100d0*/  STL [R1+0x490], R0 ;  /* 0x0004900001007387 */ /* 0x0005e40000100800 */
[----:B--2---:R-:W-:Y:S02]  /*100e0*/  IMAD.MOV.U32 R0, RZ, RZ, R139 ;  /* 0x000000ffff007224 */ /* 0x004fe400078e008b */
        /* <DEDUP_REMOVED lines=8> */
[----:B---3--:R2:W-:Y:S01]  /*10170*/  STL [R1+0x4b4], R152 ;  /* 0x0004b49801007387 */ /* 0x0085e20000100800 */
[----:B-1----:R-:W-:-:S05]  /*10180*/  IMAD.MOV.U32 R0, RZ, RZ, R153 ;  /* 0x000000ffff007224 */ /* 0x002fca00078e0099 */
[----:B------:R1:W-:Y:S04]  /*10190*/  STL [R1+0x4b0], R0 ;  /* 0x0004b00001007387 */ /* 0x0003e80000100800 */
[----:B------:R3:W-:Y:S04]  /*101a0*/  STL [R1+0x4bc], R154 ;  /* 0x0004bc9a01007387 */ /* 0x0007e80000100800 */
[----:B--2---:R-:W2:Y:S01]  /*101b0*/  LDL.LU.64 R152, [R1+0x838] ;  /* 0x0008380001987983 */ /* 0x004ea20000300a00 */
[----:B-1----:R-:W-:-:S03]  /*101c0*/  MOV R0, R155 ;  /* 0x0000009b00007202 */ /* 0x002fc60000000f00 */
[----:B------:R-:W-:Y:S04]  /*101d0*/  STL [R1+0x4c4], R156 ;  /* 0x0004c49c01007387 */ /* 0x000fe80000100800 */
[----:B------:R1:W-:Y:S04]  /*101e0*/  STL [R1+0x4b8], R0 ;  /* 0x0004b80001007387 */ /* 0x0003e80000100800 */
[----:B---3--:R-:W3:Y:S01]  /*101f0*/  LDL.LU.64 R154, [R1+0x840] ;  /* 0x00084000019a7983 */ /* 0x008ee20000300a00 */
[----:B-1----:R-:W-:-:S03]  /*10200*/  IMAD.MOV.U32 R0, RZ, RZ, R157 ;  /* 0x000000ffff007224 */ /* 0x002fc600078e009d */
[----:B------:R-:W-:Y:S04]  /*10210*/  STL [R1+0x4cc], R144 ;  /* 0x0004cc9001007387 */ /* 0x000fe80000100800 */
[----:B------:R1:W-:Y:S04]  /*10220*/  STL [R1+0x4c0], R0 ;  /* 0x0004c00001007387 */ /* 0x0003e80000100800 */
[----:B------:R-:W3:Y:S01]  /*10230*/  LDL.LU.64 R156, [R1+0x7f0] ;  /* 0x0007f000019c7983 */ /* 0x000ee20000300a00 */
[----:B-1----:R-:W-:-:S03]  /*10240*/  IMAD.MOV.U32 R0, RZ, RZ, R145 ;  /* 0x000000ffff007224 */ /* 0x002fc600078e0091 */
[----:B------:R-:W-:Y:S04]  /*10250*/  STL [R1+0x4d4], R146 ;  /* 0x0004d49201007387 */ /* 0x000fe80000100800 */
[----:B------:R1:W-:Y:S04]  /*10260*/  STL [R1+0x4c8], R0 ;  /* 0x0004c80001007387 */ /* 0x0003e80000100800 */
[----:B------:R-:W3:Y:S01]  /*10270*/  LDL.LU.64 R144, [R1+0x7f8] ;  /* 0x0007f80001907983 */ /* 0x000ee20000300a00 */
[----:B-1----:R-:W-:-:S03]  /*10280*/  MOV R0, R147 ;  /* 0x0000009300007202 */ /* 0x002fc60000000f00 */
[----:B------:R-:W3:Y:S04]  /*10290*/  LDL.LU.64 R146, [R1+0x7b8] ;  /* 0x0007b80001927983 */ /* 0x000ee80000300a00 */
[----:B------:R1:W-:Y:S04]  /*102a0*/  STL [R1+0x4d0], R0 ;  /* 0x0004d00001007387 */ /* 0x0003e80000100800 */
[----:B-----5:R5:W-:Y:S01]  /*102b0*/  STL [R1+0x4dc], R148 ;  /* 0x0004dc9401007387 */ /* 0x020be20000100800 */
[----:B-1----:R-:W-:Y:S02]  /*102c0*/  IMAD.MOV.U32 R0, RZ, RZ, R149 ;  /* 0x000000ffff007224 */ /* 0x002fe400078e0095 */
[----:B-----5:R-:W-:Y:S01]  /*102d0*/  IMAD.MOV.U32 R148, RZ, RZ, R160 ;  /* 0x000000ffff947224 */ /* 0x020fe200078e00a0 */
[----:B------:R-:W-:-:S02]  /*102e0*/  MOV R149, R161 ;  /* 0x000000a100957202 */ /* 0x000fc40000000f00 */
[----:B------:R-:W5:Y:S04]  /*102f0*/  LDL.LU.64 R160, [R1+0x7c0] ;  /* 0x0007c00001a07983 */ /* 0x000f680000300a00 */
[----:B------:R1:W-:Y:S04]  /*10300*/  STL [R1+0x4d8], R0 ;  /* 0x0004d80001007387 */ /* 0x0003e80000100800 */
[----:B----4-:R4:W-:Y:S01]  /*10310*/  STL [R1+0x4e4], R162 ;  /* 0x0004e4a201007387 */ /* 0x0109e20000100800 */
[----:B-1----:R-:W-:-:S03]  /*10320*/  IMAD.MOV.U32 R0, RZ, RZ, R163 ;  /* 0x000000ffff007224 */ /* 0x002fc600078e00a3 */
[----:B----4-:R-:W4:Y:S04]  /*10330*/  LDL.64 R162, [R1+0x7a8] ;  /* 0x0007a80001a27983 */ /* 0x010f280000100a00 */
[----:B------:R1:W-:Y:S04]  /*10340*/  STL [R1+0x4e0], R0 ;  /* 0x0004e00001007387 */ /* 0x0003e80000100800 */
[----:B------:R1:W-:Y:S01]  /*10350*/  STL [R1+0x4ec], R164 ;  /* 0x0004eca401007387 */ /* 0x0003e20000100800 */
[----:B------:R-:W-:Y:S01]  /*10360*/  MOV R166, R238 ;  /* 0x000000ee00a67202 */ /* 0x000fe20000000f00 */
[----:B-1----:R-:W-:-:S02]  /*10370*/  IMAD.MOV.U32 R0, RZ, RZ, R165 ;  /* 0x000000ffff007224 */ /* 0x002fc400078e00a5 */
[----:B------:R-:W-:Y:S01]  /*10380*/  IMAD.MOV.U32 R167, RZ, RZ, R239 ;  /* 0x000000ffffa77224 */ /* 0x000fe200078e00ef */
[----:B------:R-:W4:Y:S04]  /*10390*/  LDL.LU.64 R164, [R1+0x7b0] ;  /* 0x0007b00001a47983 */ /* 0x000f280000300a00 */
[----:B------:R1:W-:Y:S04]  /*103a0*/  STL [R1+0x4e8], R0 ;  /* 0x0004e80001007387 */ /* 0x0003e80000100800 */
[----:B------:R1:W-:Y:S02]  /*103b0*/  STL [R1+0x4f4], R166 ;  /* 0x0004f4a601007387 */ /* 0x0003e40000100800 */
[----:B-1----:R-:W-:-:S02]  /*103c0*/  MOV R0, R167 ;  /* 0x000000a700007202 */ /* 0x002fc40000000f00 */
[----:B------:R-:W4:Y:S04]  /*103d0*/  LDL.LU.64 R166, [R1+0x5f8] ;  /* 0x0005f80001a67983 */ /* 0x000f280000300a00 */
[----:B------:R1:W-:Y:S04]  /*103e0*/  STL [R1+0x4f0], R0 ;  /* 0x0004f00001007387 */ /* 0x0003e80000100800 */
[----:B------:R1:W-:Y:S01]  /*103f0*/  STL [R1+0x4fc], R150 ;  /* 0x0004fc9601007387 */ /* 0x0003e20000100800 */
[----:B------:R-:W-:Y:S02]  /*10400*/  IMAD.MOV.U32 R27, RZ, RZ, R241 ;  /* 0x000000ffff1b7224 */ /* 0x000fe400078e00f1 */
[----:B-1----:R-:W-:-:S02]  /*10410*/  IMAD.MOV.U32 R0, RZ, RZ, R151 ;  /* 0x000000ffff007224 */ /* 0x002fc400078e0097 */
[----:B------:R-:W4:Y:S01]  /*10420*/  LDL.LU.64 R150, [R1+0x608] ;  /* 0x0006080001967983 */ /* 0x000f220000300a00 */
[----:B------:R-:W-:-:S03]  /*10430*/  IMAD.MOV.U32 R26, RZ, RZ, R240 ;  /* 0x000000ffff1a7224 */ /* 0x000fc600078e00f0 */
[----:B------:R1:W-:Y:S04]  /*10440*/  STL [R1+0x4f8], R0 ;  /* 0x0004f80001007387 */ /* 0x0003e80000100800 */
[----:B------:R2:W-:Y:S01]  /*10450*/  STL [R1+0x504], R26 ;  /* 0x0005041a01007387 */ /* 0x0005e20000100800 */
[----:B-1----:R-:W-:-:S03]  /*10460*/  IMAD.MOV.U32 R0, RZ, RZ, R27 ;  /* 0x000000ffff007224 */ /* 0x002fc600078e001b */
[----:B--2---:R-:W-:Y:S04]  /*10470*/  STL [R1+0x50c], R152 ;  /* 0x00050c9801007387 */ /* 0x004fe80000100800 */
[----:B------:R1:W-:Y:S04]  /*10480*/  STL [R1+0x500], R0 ;  /* 0x0005000001007387 */ /* 0x0003e80000100800 */
[----:B------:R-:W2:Y:S01]  /*10490*/  LDL.LU.64 R26, [R1+0x5e8] ;  /* 0x0005e800011a7983 */ /* 0x000ea20000300a00 */
[----:B-1----:R-:W-:-:S03]  /*104a0*/  MOV R0, R153 ;  /* 0x0000009900007202 */ /* 0x002fc60000000f00 */
[----:B---3--:R-:W-:Y:S04]  /*104b0*/  STL [R1+0x514], R154 ;  /* 0x0005149a01007387 */ /* 0x008fe80000100800 */
[----:B------:R1:W-:Y:S04]  /*104c0*/  STL [R1+0x508], R0 ;  /* 0x0005080001007387 */ /* 0x0003e80000100800 */
[----:B------:R-:W3:Y:S01]  /*104d0*/  LDL.LU.64 R152, [R1+0x5f0] ;  /* 0x0005f00001987983 */ /* 0x000ee20000300a00 */
        /* <DEDUP_REMOVED lines=10> */
[----:B------:R1:W-:Y:S02]  /*10580*/  STL [R1+0x520], R0 ;  /* 0x0005200001007387 */ /* 0x0003e40000100800 */
[----:B-1----:R-:W-:-:S05]  /*10590*/  IMAD.MOV.U32 R0, RZ, RZ, R147 ;  /* 0x000000ffff007224 */ /* 0x002fca00078e0093 */
[----:B------:R1:W-:Y:S04]  /*105a0*/  STL [R1+0x528], R0 ;  /* 0x0005280001007387 */ /* 0x0003e80000100800 */
[----:B-----5:R5:W-:Y:S01]  /*105b0*/  STL [R1+0x534], R160 ;  /* 0x000534a001007387 */ /* 0x020be20000100800 */
[----:B-1----:R-:W-:-:S03]  /*105c0*/  IMAD.MOV.U32 R0, RZ, RZ, R161 ;  /* 0x000000ffff007224 */ /* 0x002fc600078e00a1 */
[----:B-----5:R-:W5:Y:S04]  /*105d0*/  LDL.LU.64 R160, [R1+0x878] ;  /* 0x0008780001a07983 */ /* 0x020f680000300a00 */
[----:B------:R1:W-:Y:S04]  /*105e0*/  STL [R1+0x530], R0 ;  /* 0x0005300001007387 */ /* 0x0003e80000100800 */
[----:B----4-:R4:W-:Y:S01]  /*105f0*/  STL [R1+0x53c], R162 ;  /* 0x00053ca201007387 */ /* 0x0109e20000100800 */
[----:B-1----:R-:W-:Y:S01]  /*10600*/  IMAD.MOV.U32 R0, RZ, RZ, R163 ;  /* 0x000000ffff007224 */ /* 0x002fe200078e00a3 */
[----:B------:R-:W-:Y:S01]  /*10610*/  MOV R147, R149 ;  /* 0x0000009500937202 */ /* 0x000fe20000000f00 */
[----:B------:R-:W-:Y:S01]  /*10620*/  IMAD.MOV.U32 R146, RZ, RZ, R148 ;  /* 0x000000ffff927224 */ /* 0x000fe200078e0094 */
[----:B----4-:R-:W4:Y:S04]  /*10630*/  LDL.LU.64 R162, [R1+0x880] ;  /* 0x0008800001a27983 */ /* 0x010f280000300a00 */
[----:B------:R1:W-:Y:S04]  /*10640*/  STL [R1+0x538], R0 ;  /* 0x0005380001007387 */ /* 0x0003e80000100800 */
[----:B------:R1:W-:Y:S04]  /*10650*/  STL [R1+0x544], R164 ;  /* 0x000544a401007387 */ /* 0x0003e80000100800 */
[----:B------:R-:W4:Y:S01]  /*10660*/  LDL.LU.64 R148, [R1+0x848] ;  /* 0x0008480001947983 */ /* 0x000f220000300a00 */
[----:B-1----:R-:W-:-:S03]  /*10670*/  MOV R0, R165 ;  /* 0x000000a500007202 */ /* 0x002fc60000000f00 */
[----:B------:R-:W-:Y:S04]  /*10680*/  STL [R1+0x54c], R166 ;  /* 0x00054ca601007387 */ /* 0x000fe80000100800 */
[----:B------:R1:W-:Y:S04]  /*10690*/  STL [R1+0x540], R0 ;  /* 0x0005400001007387 */ /* 0x0003e80000100800 */
[----:B------:R-:W4:Y:S01]  /*106a0*/  LDL.LU.64 R164, [R1+0x850] ;  /* 0x0008500001a47983 */ /* 0x000f220000300a00 */
[----:B-1----:R-:W-:-:S03]  /*106b0*/  IMAD.MOV.U32 R0, RZ, RZ, R167 ;  /* 0x000000ffff007224 */ /* 0x002fc600078e00a7 */
[----:B------:R-:W-:Y:S04]  /*106c0*/  STL [R1+0x554], R150 ;  /* 0x0005549601007387 */ /* 0x000fe80000100800 */
[----:B------:R1:W-:Y:S04]  /*106d0*/  STL [R1+0x548], R0 ;  /* 0x0005480001007387 */ /* 0x0003e80000100800 */
[----:B------:R-:W4:Y:S01]  /*106e0*/  LDL.LU.64 R166, [R1+0x818] ;  /* 0x0008180001a67983 */ /* 0x000f220000300a00 */
[----:B-1----:R-:W-:-:S03]  /*106f0*/  IMAD.MOV.U32 R0, RZ, RZ, R151 ;  /* 0x000000ffff007224 */ /* 0x002fc600078e0097 */
[----:B------:R-:W4:Y:S04]  /*10700*/  LDL.LU.64 R150, [R1+0x820] ;  /* 0x0008200001967983 */ /* 0x000f280000300a00 */
[----:B------:R1:W-:Y:S04]  /*10710*/  STL [R1+0x550], R0 ;  /* 0x0005500001007387 */ /* 0x0003e80000100800 */
[----:B--2---:R2:W-:Y:S01]  /*10720*/  STL [R1+0x55c], R26 ;  /* 0x00055c1a01007387 */ /* 0x0045e20000100800 */
[----:B-1----:R-:W-:-:S03]  /*10730*/  MOV R0, R27 ;  /* 0x0000001b00007202 */ /* 0x002fc60000000f00 */
[----:B--2---:R-:W2:Y:S04]  /*10740*/  LDL.LU.64 R26, [R1+0x800] ;  /* 0x00080000011a7983 */ /* 0x004ea80000300a00 */
[----:B------:R1:W-:Y:S04]  /*10750*/  STL [R1+0x558], R0 ;  /* 0x0005580001007387 */ /* 0x0003e80000100800 */
[----:B---3--:R3:W-:Y:S01]  /*10760*/  STL [R1+0x564], R152 ;  /* 0x0005649801007387 */ /* 0x0087e20000100800 */
[----:B-1----:R-:W-:-:S03]  /*10770*/  IMAD.MOV.U32 R0, RZ, RZ, R153 ;  /* 0x000000ffff007224 */ /* 0x002fc600078e0099 */
[----:B---3--:R-:W3:Y:S04]  /*10780*/  LDL.LU.64 R152, [R1+0x808] ;  /* 0x0008080001987983 */ /* 0x008ee80000300a00 */
[----:B------:R1:W-:Y:S04]  /*10790*/  STL [R1+0x560], R0 ;  /* 0x0005600001007387 */ /* 0x0003e80000100800 */
[----:B------:R1:W-:Y:S02]  /*107a0*/  STL [R1+0x56c], R154 ;  /* 0x00056c9a01007387 */ /* 0x0003e40000100800 */
[----:B-1----:R-:W-:-:S02]  /*107b0*/  IMAD.MOV.U32 R0, RZ, RZ, R155 ;  /* 0x000000ffff007224 */ /* 0x002fc400078e009b */
[----:B------:R-:W3:Y:S04]  /*107c0*/  LDL.LU.64 R154, [R1+0x668] ;  /* 0x00066800019a7983 */ /* 0x000ee80000300a00 */
[----:B------:R1:W-:Y:S04]  /*107d0*/  STL [R1+0x568], R0 ;  /* 0x0005680001007387 */ /* 0x0003e80000100800 */
[----:B------:R1:W-:Y:S02]  /*107e0*/  STL [R1+0x574], R156 ;  /* 0x0005749c01007387 */ /* 0x0003e40000100800 */
[----:B-1----:R-:W-:-:S02]  /*107f0*/  MOV R0, R157 ;  /* 0x0000009d00007202 */ /* 0x002fc40000000f00 */
[----:B------:R-:W3:Y:S04]  /*10800*/  LDL.LU.64 R156, [R1+0x7c8] ;  /* 0x0007c800019c7983 */ /* 0x000ee80000300a00 */
[----:B------:R1:W-:Y:S04]  /*10810*/  STL [R1+0x570], R0 ;  /* 0x0005700001007387 */ /* 0x0003e80000100800 */
[----:B------:R1:W-:Y:S02]  /*10820*/  STL [R1+0x57c], R158 ;  /* 0x00057c9e01007387 */ /* 0x0003e40000100800 */
[----:B-1----:R-:W-:-:S02]  /*10830*/  IMAD.MOV.U32 R0, RZ, RZ, R159 ;  /* 0x000000ffff007224 */ /* 0x002fc400078e009f */
[----:B------:R-:W-:Y:S04]  /*10840*/  STL [R1+0x584], R146 ;  /* 0x0005849201007387 */ /* 0x000fe80000100800 */
[----:B------:R1:W-:Y:S04]  /*10850*/  STL [R1+0x578], R0 ;  /* 0x0005780001007387 */ /* 0x0003e80000100800 */
[----:B------:R-:W3:Y:S01]  /*10860*/  LDL.LU.64 R158, [R1+0x638] ;  /* 0x00063800019e7983 */ /* 0x000ee20000300a00 */
[----:B-1----:R-:W-:-:S03]  /*10870*/  IMAD.MOV.U32 R0, RZ, RZ, R147 ;  /* 0x000000ffff007224 */ /* 0x002fc600078e0093 */
[----:B-----5:R-:W-:Y:S04]  /*10880*/  STL [R1+0x58c], R160 ;  /* 0x00058ca001007387 */ /* 0x020fe80000100800 */
[----:B------:R1:W-:Y:S02]  /*10890*/  STL [R1+0x580], R0 ;  /* 0x0005800001007387 */ /* 0x0003e40000100800 */
[----:B-1----:R-:W-:Y:S02]  /*108a0*/  MOV R0, R161 ;  /* 0x000000a100007202 */ /* 0x002fe40000000f00 */
[----:B------:R-:W5:Y:S04]  /*108b0*/  LDL.LU.64 R160, [R1+0x640] ;  /* 0x0006400001a07983 */ /* 0x000f680000300a00 */
[----:B------:R1:W-:Y:S04]  /*108c0*/  STL [R1+0x588], R0 ;  /* 0x0005880001007387 */ /* 0x0003e80000100800 */
[----:B----4-:R4:W-:Y:S01]  /*108d0*/  STL [R1+0x594], R162 ;  /* 0x000594a201007387 */ /* 0x0109e20000100800 */
[----:B-1----:R-:W-:-:S03]  /*108e0*/  IMAD.MOV.U32 R0, RZ, RZ, R163 ;  /* 0x000000ffff007224 */ /* 0x002fc600078e00a3 */
[----:B------:R-:W-:Y:S04]  /*108f0*/  STL [R1+0x59c], R148 ;  /* 0x00059c9401007387 */ /* 0x000fe80000100800 */
[----:B------:R1:W-:Y:S04]  /*10900*/  STL [R1+0x590], R0 ;  /* 0x0005900001007387 */ /* 0x0003e80000100800 */
[----:B----4-:R-:W4:Y:S01]  /*10910*/  LDL.LU.64 R162, [R1+0x618] ;  /* 0x0006180001a27983 */ /* 0x010f220000300a00 */
[----:B-1----:R-:W-:-:S03]  /*10920*/  IMAD.MOV.U32 R0, RZ, RZ, R149 ;  /* 0x000000ffff007224 */ /* 0x002fc600078e0095 */
[----:B------:R-:W-:Y:S04]  /*10930*/  STL [R1+0x5a4], R164 ;  /* 0x0005a4a401007387 */ /* 0x000fe80000100800 */
[----:B------:R1:W-:Y:S02]  /*10940*/  STL [R1+0x598], R0 ;  /* 0x0005980001007387 */ /* 0x0003e40000100800 */
[----:B-1----:R-:W-:Y:S02]  /*10950*/  MOV R0, R165 ;  /* 0x000000a500007202 */ /* 0x002fe40000000f00 */
[----:B------:R-:W4:Y:S04]  /*10960*/  LDL.LU.64 R164, [R1+0x628] ;  /* 0x0006280001a47983 */ /* 0x000f280000300a00 */
[----:B------:R1:W-:Y:S04]  /*10970*/  STL [R1+0x5a0], R0 ;  /* 0x0005a00001007387 */ /* 0x0003e80000100800 */
[----:B------:R1:W-:Y:S02]  /*10980*/  STL [R1+0x5ac], R166 ;  /* 0x0005aca601007387 */ /* 0x0003e40000100800 */
[----:B-1----:R-:W-:-:S02]  /*10990*/  IMAD.MOV.U32 R0, RZ, RZ, R167 ;  /* 0x000000ffff007224 */ /* 0x002fc400078e00a7 */
[----:B------:R-:W-:Y:S04]  /*109a0*/  STL [R1+0x5b4], R150 ;  /* 0x0005b49601007387 */ /* 0x000fe80000100800 */
[----:B------:R1:W-:Y:S04]  /*109b0*/  STL [R1+0x5a8], R0 ;  /* 0x0005a80001007387 */ /* 0x0003e80000100800 */
[----:B------:R-:W4:Y:S01]  /*109c0*/  LDL.LU.64 R166, [R1+0x600] ;  /* 0x0006000001a67983 */ /* 0x000f220000300a00 */
[----:B-1----:R-:W-:-:S03]  /*109d0*/  IMAD.MOV.U32 R0, RZ, RZ, R151 ;  /* 0x000000ffff007224 */ /* 0x002fc600078e0097 */
[----:B--2---:R-:W-:Y:S04]  /*109e0*/  STL [R1+0x5bc], R26 ;  /* 0x0005bc1a01007387 */ /* 0x004fe80000100800 */
[----:B------:R1:W-:Y:S02]  /*109f0*/  STL [R1+0x5b0], R0 ;  /* 0x0005b00001007387 */ /* 0x0003e40000100800 */
[----:B-1----:R-:W-:Y:S02]  /*10a00*/  MOV R0, R27 ;  /* 0x0000001b00007202 */ /* 0x002fe40000000f00 */
[----:B------:R-:W2:Y:S04]  /*10a10*/  LDL.LU.64 R26, [R1+0x610] ;  /* 0x00061000011a7983 */ /* 0x000ea80000300a00 */
[----:B------:R1:W-:Y:S04]  /*10a20*/  STL [R1+0x5b8], R0 ;  /* 0x0005b80001007387 */ /* 0x0003e80000100800 */
[----:B---3--:R-:W-:Y:S04]  /*10a30*/  STL [R1+0x5c4], R152 ;  /* 0x0005c49801007387 */ /* 0x008fe80000100800 */
[----:B------:R-:W3:Y:S01]  /*10a40*/  LDL.LU.64 R138, [R1+0x898] ;  /* 0x00089800018a7983 */ /* 0x000ee20000300a00 */
[----:B-1----:R-:W-:-:S05]  /*10a50*/  IMAD.MOV.U32 R0, RZ, RZ, R153 ;  /* 0x000000ffff007224 */ /* 0x002fca00078e0099 */
[----:B------:R1:W-:Y:S04]  /*10a60*/  STL [R1+0x5c0], R0 ;  /* 0x0005c00001007387 */ /* 0x0003e80000100800 */
[----:B------:R-:W-:Y:S04]  /*10a70*/  STL [R1+0x5cc], R154 ;  /* 0x0005cc9a01007387 */ /* 0x000fe80000100800 */
[----:B------:R-:W3:Y:S01]  /*10a80*/  LDL.LU.64 R140, [R1+0x8a0] ;  /* 0x0008a000018c7983 */ /* 0x000ee20000300a00 */
[----:B-1----:R-:W-:-:S05]  /*10a90*/  IMAD.MOV.U32 R0, RZ, RZ, R155 ;  /* 0x000000ffff007224 */ /* 0x002fca00078e009b */
[----:B------:R1:W-:Y:S04]  /*10aa0*/  STL [R1+0x5c8], R0 ;  /* 0x0005c80001007387 */ /* 0x0003e80000100800 */
[----:B------:R-:W-:Y:S04]  /*10ab0*/  STL [R1+0x5d4], R156 ;  /* 0x0005d49c01007387 */ /* 0x000fe80000100800 */
[----:B------:R-:W3:Y:S01]  /*10ac0*/  LDL.LU.64 R142, [R1+0x888] ;  /* 0x00088800018e7983 */ /* 0x000ee20000300a00 */
[----:B-1----:R-:W-:-:S03]  /*10ad0*/  MOV R0, R157 ;  /* 0x0000009d00007202 */ /* 0x002fc60000000f00 */
[----:B------:R-:W3:Y:S04]  /*10ae0*/  LDL.LU.64 R144, [R1+0x890] ;  /* 0x0008900001907983 */ /* 0x000ee80000300a00 */
[----:B------:R1:W-:Y:S04]  /*10af0*/  STL [R1+0x5d0], R0 ;  /* 0x0005d00001007387 */ /* 0x0003e80000100800 */
[----:B------:R-:W-:Y:S04]  /*10b00*/  STL [R1+0x5dc], R158 ;  /* 0x0005dc9e01007387 */ /* 0x000fe80000100800 */
[----:B------:R-:W3:Y:S01]  /*10b10*/  LDL.LU.64 R146, [R1+0x868] ;  /* 0x0008680001927983 */ /* 0x000ee20000300a00 */
[----:B-1----:R-:W-:-:S03]  /*10b20*/  IMAD.MOV.U32 R0, RZ, RZ, R159 ;  /* 0x000000ffff007224 */ /* 0x002fc600078e009f */
[----:B------:R-:W3:Y:S04]  /*10b30*/  LDL.LU.64 R148, [R1+0x870] ;  /* 0x0008700001947983 */ /* 0x000ee80000300a00 */
[----:B------:R1:W-:Y:S04]  /*10b40*/  STL [R1+0x5d8], R0 ;  /* 0x0005d80001007387 */ /* 0x0003e80000100800 */
[----:B-----5:R-:W-:Y:S04]  /*10b50*/  STL [R1+0x5e4], R160 ;  /* 0x0005e4a001007387 */ /* 0x020fe80000100800 */
[----:B------:R-:W5:Y:S01]  /*10b60*/  LDL.LU.64 R150, [R1+0x858] ;  /* 0x0008580001967983 */ /* 0x000f620000300a00 */
[----:B-1----:R-:W-:-:S03]  /*10b70*/  IMAD.MOV.U32 R0, RZ, RZ, R161 ;  /* 0x000000ffff007224 */ /* 0x002fc600078e00a1 */
[----:B------:R-:W5:Y:S04]  /*10b80*/  LDL.LU.64 R152, [R1+0x860] ;  /* 0x0008600001987983 */ /* 0x000f680000300a00 */
[----:B------:R1:W-:Y:S04]  /*10b90*/  STL [R1+0x5e0], R0 ;  /* 0x0005e00001007387 */ /* 0x0003e80000100800 */
[----:B----4-:R-:W-:Y:S04]  /*10ba0*/  STL [R1+0x5ec], R162 ;  /* 0x0005eca201007387 */ /* 0x010fe80000100800 */
[----:B------:R-:W4:Y:S01]  /*10bb0*/  LDL.LU.64 R154, [R1+0x828] ;  /* 0x00082800019a7983 */ /* 0x000f220000300a00 */
[----:B-1----:R-:W-:-:S03]  /*10bc0*/  MOV R0, R163 ;  /* 0x000000a300007202 */ /* 0x002fc60000000f00 */
[----:B------:R-:W4:Y:S04]  /*10bd0*/  LDL.LU.64 R156, [R1+0x830] ;  /* 0x00083000019c7983 */ /* 0x000f280000300a00 */
[----:B------:R1:W-:Y:S04]  /*10be0*/  STL [R1+0x5e8], R0 ;  /* 0x0005e80001007387 */ /* 0x0003e80000100800 */
[----:B------:R-:W-:Y:S04]  /*10bf0*/  STL [R1+0x5f4], R164 ;  /* 0x0005f4a401007387 */ /* 0x000fe80000100800 */
[----:B------:R-:W4:Y:S01]  /*10c00*/  LDL.LU.64 R158, [R1+0x660] ;  /* 0x00066000019e7983 */ /* 0x000f220000300a00 */
[----:B-1----:R-:W-:-:S03]  /*10c10*/  IMAD.MOV.U32 R0, RZ, RZ, R165 ;  /* 0x000000ffff007224 */ /* 0x002fc600078e00a5 */
[----:B------:R-:W4:Y:S04]  /*10c20*/  LDL.LU.64 R160, [R1+0x810] ;  /* 0x0008100001a07983 */ /* 0x000f280000300a00 */
[----:B------:R1:W-:Y:S04]  /*10c30*/  STL [R1+0x5f0], R0 ;  /* 0x0005f00001007387 */ /* 0x0003e80000100800 */
[----:B------:R-:W-:Y:S01]  /*10c40*/  STL [R1+0x5fc], R166 ;  /* 0x0005fca601007387 */ /* 0x000fe20000100800 */
[----:B-1----:R-:W-:-:S03]  /*10c50*/  IMAD.MOV.U32 R0, RZ, RZ, R167 ;  /* 0x000000ffff007224 */ /* 0x002fc600078e00a7 */
[----:B------:R-:W4:Y:S04]  /*10c60*/  LDL.LU.64 R162, [R1+0x670] ;  /* 0x0006700001a27983 */ /* 0x000f280000300a00 */
[----:B------:R-:W4:Y:S04]  /*10c70*/  LDL.LU.64 R164, [R1+0x678] ;  /* 0x0006780001a47983 */ /* 0x000f280000300a00 */
[----:B------:R2:W-:Y:S02]  /*10c80*/  STL [R1+0x5f8], R0 ;  /* 0x0005f80001007387 */ /* 0x0005e40000100800 */
[----:B--2---:R-:W-:-:S02]  /*10c90*/  MOV R0, R27 ;  /* 0x0000001b00007202 */ /* 0x004fc40000000f00 */
[----:B------:R1:W-:Y:S04]  /*10ca0*/  STL [R1+0x604], R26 ;  /* 0x0006041a01007387 */ /* 0x0003e80000100800 */
[----:B------:R-:W2:Y:S04]  /*10cb0*/  LDL.LU.64 R166, [R1+0x7e0] ;  /* 0x0007e00001a67983 */ /* 0x000ea80000300a00 */
[----:B------:R1:W-:Y:S04]  /*10cc0*/  STL [R1+0x600], R0 ;  /* 0x0006000001007387 */ /* 0x0003e80000100800 */
[----:B---3--:R-:W-:Y:S04]  /*10cd0*/  STL [R1+0x60c], R138 ;  /* 0x00060c8a01007387 */ /* 0x008fe80000100800 */
[----:B-1----:R-:W3:Y:S01]  /*10ce0*/  LDL.LU.64 R26, [R1+0x7e8] ;  /* 0x0007e800011a7983 */ /* 0x002ee20000300a00 */
[----:B------:R-:W-:-:S03]  /*10cf0*/  IMAD.MOV.U32 R0, RZ, RZ, R139 ;  /* 0x000000ffff007224 */ /* 0x000fc600078e008b */
[----:B------:R-:W-:Y:S04]  /*10d00*/  STL [R1+0x614], R140 ;  /* 0x0006148c01007387 */ /* 0x000fe80000100800 */
[----:B------:R1:W-:Y:S02]  /*10d10*/  STL [R1+0x608], R0 ;  /* 0x0006080001007387 */ /* 0x0003e40000100800 */
[----:B-1----:R-:W-:Y:S02]  /*10d20*/  IMAD.MOV.U32 R0, RZ, RZ, R141 ;  /* 0x000000ffff007224 */ /* 0x002fe400078e008d */
        /* <DEDUP_REMOVED lines=9> */
[----:B-1----:R-:W-:-:S05]  /*10dc0*/  IMAD.MOV.U32 R0, RZ, RZ, R147 ;  /* 0x000000ffff007224 */ /* 0x002fca00078e0093 */
[----:B------:R1:W-:Y:S04]  /*10dd0*/  STL [R1+0x628], R0 ;  /* 0x0006280001007387 */ /* 0x0003e80000100800 */
[----:B-----5:R-:W-:Y:S01]  /*10de0*/  STL [R1+0x63c], R150 ;  /* 0x00063c9601007387 */ /* 0x020fe20000100800 */
[----:B-1----:R-:W-:-:S05]  /*10df0*/  MOV R0, R149 ;  /* 0x0000009500007202 */ /* 0x002fca0000000f00 */
[----:B------:R1:W-:Y:S04]  /*10e00*/  STL [R1+0x630], R0 ;  /* 0x0006300001007387 */ /* 0x0003e80000100800 */
[----:B------:R-:W-:Y:S01]  /*10e10*/  STL [R1+0x644], R152 ;  /* 0x0006449801007387 */ /* 0x000fe20000100800 */
[----:B-1----:R-:W-:-:S05]  /*10e20*/  IMAD.MOV.U32 R0, RZ, RZ, R151 ;  /* 0x000000ffff007224 */ /* 0x002fca00078e0097 */
[----:B------:R1:W-:Y:S04]  /*10e30*/  STL [R1+0x638], R0 ;  /* 0x0006380001007387 */ /* 0x0003e80000100800 */
[----:B----4-:R-:W-:Y:S01]  /*10e40*/  STL [R1+0x64c], R154 ;  /* 0x00064c9a01007387 */ /* 0x010fe20000100800 */
        /* <DEDUP_REMOVED lines=11> */
[----:B------:R-:W-:Y:S01]  /*10f00*/  STL [R1+0x66c], R162 ;  /* 0x00066ca201007387 */ /* 0x000fe20000100800 */
[----:B-1----:R-:W-:Y:S01]  /*10f10*/  MOV R0, R161 ;  /* 0x000000a100007202 */ /* 0x002fe20000000f00 */
[----:B------:R-:W1:Y:S04]  /*10f20*/  S2R R3, SR_TID.X ;  /* 0x0000000000037919 */ /* 0x000e680000002100 */
[----:B------:R4:W-:Y:S04]  /*10f30*/  STL [R1+0x660], R0 ;  /* 0x0006600001007387 */ /* 0x0009e80000100800 */
[----:B------:R-:W-:Y:S01]  /*10f40*/  STL [R1+0x674], R164 ;  /* 0x000674a401007387 */ /* 0x000fe20000100800 */
[----:B----4-:R-:W-:-:S05]  /*10f50*/  IMAD.MOV.U32 R0, RZ, RZ, R163 ;  /* 0x000000ffff007224 */ /* 0x010fca00078e00a3 */
[----:B------:R4:W-:Y:S01]  /*10f60*/  STL [R1+0x668], R0 ;  /* 0x0006680001007387 */ /* 0x0009e20000100800 */
[----:B------:R-:W-:Y:S01]  /*10f70*/  SHF.R.S32.HI R8, RZ, 0x1f, R220 ;  /* 0x0000001fff087819 */ /* 0x000fe200000114dc */
[----:B------:R-:W-:Y:S02]  /*10f80*/  IMAD.MOV.U32 R223, RZ, RZ, R9 ;  /* 0x000000ffffdf7224 */ /* 0x000fe400078e0009 */
[----:B----4-:R-:W-:Y:S01]  /*10f90*/  IMAD.MOV.U32 R0, RZ, RZ, R165 ;  /* 0x000000ffff007224 */ /* 0x010fe200078e00a5 */
[----:B------:R-:W-:-:S04]  /*10fa0*/  LEA.HI R8, R8, R220, RZ, 0x6 ;  /* 0x000000dc08087211 */ /* 0x000fc800078f30ff */
[----:B------:R2:W-:Y:S01]  /*10fb0*/  STL [R1+0x670], R0 ;  /* 0x0006700001007387 */ /* 0x0005e20000100800 */
[C---:B-1----:R-:W-:Y:S02]  /*10fc0*/  LOP3.LUT R6, R3.reuse, 0x7, RZ, 0xc0, !PT ;  /* 0x0000000703067812 */ /* 0x042fe400078ec0ff */
[----:B------:R-:W-:-:S03]  /*10fd0*/  LOP3.LUT R5, R3, 0x1c, RZ, 0xc0, !PT ;  /* 0x0000001c03057812 */ /* 0x000fc600078ec0ff */
[----:B------:R-:W-:Y:S01]  /*10fe0*/  IMAD R6, R6, 0x110, RZ ;  /* 0x0000011006067824 */ /* 0x000fe200078e02ff */
[----:B------:R-:W-:Y:S01]  /*10ff0*/  MOV R224, R43 ;  /* 0x0000002b00e07202 */ /* 0x000fe20000000f00 */
[----:B------:R-:W-:Y:S01]  /*11000*/  IMAD.MOV.U32 R225, RZ, RZ, R42 ;  /* 0x000000ffffe17224 */ /* 0x000fe200078e002a */
        /* <DEDUP_REMOVED lines=12> */
[----:B------:R-:W-:Y:S01]  /*110d0*/  CS2R R196, SRZ ;  /* 0x0000000000c47805 */ /* 0x000fe2000001ff00 */
        /* <DEDUP_REMOVED lines=12> */
[----:B------:R-:W-:Y:S01]  /*111a0*/  IMAD.MOV.U32 R220, RZ, RZ, RZ ;  /* 0x000000ffffdc7224 */ /* 0x000fe200078e00ff */
[----:B------:R-:W-:-:S02]  /*111b0*/  CS2R R186, SRZ ;  /* 0x0000000000ba7805 */ /* 0x000fc4000001ff00 */
[----:B--2---:R-:W-:Y:S01]  /*111c0*/  MOV R0, R167 ;  /* 0x000000a700007202 */ /* 0x004fe20000000f00 */
[----:B------:R-:W-:Y:S01]  /*111d0*/  STL [R1+0x67c], R166 ;  /* 0x00067ca601007387 */ /* 0x000fe20000100800 */
[----:B---3--:R-:W-:-:S03]  /*111e0*/  IMAD.MOV.U32 R9, RZ, RZ, R27 ;  /* 0x000000ffff097224 */ /* 0x008fc600078e001b */
[----:B------:R-:W-:Y:S04]  /*111f0*/  STL [R1+0x684], R26 ;  /* 0x0006841a01007387 */ /* 0x000fe80000100800 */
[----:B------:R-:W-:Y:S04]  /*11200*/  STL [R1+0x678], R0 ;  /* 0x0006780001007387 */ /* 0x000fe80000100800 */
[----:B------:R1:W-:Y:S02]  /*11210*/  STL [R1+0x680], R9 ;  /* 0x0006800901007387 */ /* 0x0003e40000100800 */
[----:B-1----:R-:W-:-:S05]  /*11220*/  SHF.R.S32.HI R9, RZ, 0x6, R8 ;  /* 0x00000006ff097819 */ /* 0x002fca0000011408 */
[----:B------:R1:W-:Y:S02]  /*11230*/  STL [R1+0x794], R9 ;  /* 0x0007940901007387 */ /* 0x0003e40000100800 */
[----:B-1----:R-:W-:-:S05]  /*11240*/  IADD3 R9, R9, -0x2, RZ ;  /* 0xfffffffe09097810 */ /* 0x002fca0007ffe0ff */
[----:B------:R1:W-:Y:S01]  /*11250*/  STL [R1+0x7ac], R9 ;  /* 0x0007ac0901007387 */ /* 0x0003e20000100800 */
[C---:B------:R-:W-:Y:S01]  /*11260*/  LOP3.LUT R0, R3.reuse, 0x3, RZ, 0xc0, !PT ;  /* 0x0000000303007812 */ /* 0x040fe200078ec0ff */
[----:B------:R-:W-:-:S04]  /*11270*/  IMAD.SHL.U32 R3, R3, 0x2, RZ ;  /* 0x0000000203037824 */ /* 0x000fc800078e00ff */
[----:B------:R-:W-:Y:S01]  /*11280*/  IMAD R5, R0, 0x120, R5 ;  /* 0x0000012000057824 */ /* 0x000fe200078e0205 */
[----:B------:R-:W-:Y:S02]  /*11290*/  LOP3.LUT R6, R6, 0x30, R3, 0x78, !PT ;  /* 0x0000003006067812 */ /* 0x000fe400078e7803 */
[----:B------:R-:W-:Y:S02]  /*112a0*/  SHF.R.S32.HI R0, RZ, 0x1f, R2 ;  /* 0x0000001fff007819 */ /* 0x000fe40000011402 */
[----:B------:R-:W-:Y:S02]  /*112b0*/  SHF.R.S32.HI R3, RZ, 0x1f, R4 ;  /* 0x0000001fff037819 */ /* 0x000fe40000011404 */
[----:B------:R-:W-:Y:S02]  /*112c0*/  CS2R R180, SRZ ;  /* 0x0000000000b47805 */ /* 0x000fe4000001ff00 */
[----:B------:R-:W-:Y:S02]  /*112d0*/  SHF.L.U64.HI R0, R2, 0x2, R0 ;  /* 0x0000000202007819 */ /* 0x000fe40000010200 */
[----:B------:R-:W-:-:S02]  /*112e0*/  CS2R R182, SRZ ;  /* 0x0000000000b67805 */ /* 0x000fc4000001ff00 */
[C---:B------:R-:W-:Y:S01]  /*112f0*/  SHF.L.U64.HI R3, R4.reuse, 0x2, R3 ;  /* 0x0000000204037819 */ /* 0x040fe20000010203 */
[----:B------:R-:W-:Y:S01]  /*11300*/  IMAD.SHL.U32 R4, R4, 0x4, RZ ;  /* 0x0000000404047824 */ /* 0x000fe200078e00ff */
[----:B------:R-:W-:Y:S02]  /*11310*/  LOP3.LUT R8, R5, 0x40, RZ, 0x3c, !PT ;  /* 0x0000004005087812 */ /* 0x000fe400078e3cff */
[----:B------:R-:W-:Y:S02]  /*11320*/  CS2R R176, SRZ ;  /* 0x0000000000b07805 */ /* 0x000fe4000001ff00 */
[----:B------:R-:W-:Y:S02]  /*11330*/  SHF.L.U32 R2, R2, 0x2, RZ ;  /* 0x0000000202027819 */ /* 0x000fe400000006ff */
        /* <DEDUP_REMOVED lines=53> */
[C---:B------:R-:W-:Y:S02]  /*11690*/  LOP3.LUT R11, R5.reuse, 0x20, RZ, 0x3c, !PT ;  /* 0x00000020050b7812 */ /* 0x040fe400078e3cff */
[----:B------:R-:W-:Y:S02]  /*116a0*/  LOP3.LUT R10, R5, 0x60, RZ, 0x3c, !PT ;  /* 0x00000060050a7812 */ /* 0x000fe400078e3cff */
[----:B------:R-:W-:Y:S01]  /*116b0*/  LOP3.LUT R8, R6, 0x40, RZ, 0x3c, !PT ;  /* 0x0000004006087812 */ /* 0x000fe200078e3cff */
[----:B------:R-:W-:Y:S01]  /*116c0*/  UMOV UR5, 0x1 ;  /* 0x0000000100057882 */ /* 0x000fe20000000000 */
[----:B-1----:R-:W-:-:S05]  /*116d0*/  UMOV UR6, 0xffffffff ;  /* 0xffffffff00067882 */ /* 0x002fca0000000000 */
.L_x_1:
[----:B------:R-:W-:-:S04]  /*116e0*/  DEPBAR.LE SB0, 0x2 ;  /* 0x000080800000791a */ /* 0x000fc80000000000 */
[----:B------:R-:W-:Y:S01]  /*116f0*/  UIADD3 UR6, UR6, 0x1, URZ ;  /* 0x0000000106067890 */ /* 0x000fe2000fffe03f */
[C---:B------:R-:W-:Y:S02]  /*11700*/  LOP3.LUT R175, R5.reuse, 0x20, RZ, 0x3c, !PT ;  /* 0x0000002005af7812 */ /* 0x040fe400078e3cff */
[C---:B------:R-:W-:Y:S01]  /*11710*/  LOP3.LUT R201, R5.reuse, 0x40, RZ, 0x3c, !PT ;  /* 0x0000004005c97812 */ /* 0x040fe200078e3cff */
[----:B------:R-:W-:Y:S01]  /*11720*/  UISETP.GT.AND UP0, UPT, UR6, 0x1, UPT ;  /* 0x000000010600788c */ /* 0x000fe2000bf04270 */
[----:B------:R-:W-:-:S03]  /*11730*/  LOP3.LUT R200, R5, 0x60, RZ, 0x3c, !PT ;  /* 0x0000006005c87812 */ /* 0x000fc600078e3cff */
[----:B------:R-:W-:-:S04]  /*11740*/  USEL UR6, UR6, URZ, !UP0 ;  /* 0x0000003f06067287 */ /* 0x000fc8000c000000 */
[----:B------:R-:W-:Y:S01]  /*11750*/  ULEA UR7, UR6, UR4, 0xe ;  /* 0x0000000406077291 */ /* 0x000fe2000f8e703f */
[----:B------:R-:W-:Y:S08]  /*11760*/  BAR.SYNC.DEFER_BLOCKING 0x0 ;  /* 0x0000000000007b1d */ /* 0x000ff00000010000 */
[----:B------:R-:W-:Y:S04]  /*11770*/  LDS R168, [R5+UR7] ;  /* 0x0000000705a87984 */ /* 0x000fe80008000800 */
[----:B------:R-:W-:Y:S04]  /*11780*/  LDS R170, [R5+UR7+0x400] ;  /* 0x0004000705aa7984 */ /* 0x000fe80008000800 */
[----:B------:R-:W-:Y:S04]  /*11790*/  LDS R169, [R175+UR7] ;  /* 0x00000007afa97984 */ /* 0x000fe80008000800 */
[----:B------:R-:W-:Y:S04]  /*117a0*/  LDS R171, [R175+UR7+0x400] ;  /* 0x00040007afab7984 */ /* 0x000fe80008000800 */
[----:B------:R-:W1:Y:S04]  /*117b0*/  LDSM.16.M88.4 R8, [R6+UR7+0x8000] ;  /* 0x008000070608783b */ /* 0x000e680008000200 */
[----:B------:R-:W2:Y:S04]  /*117c0*/  LDSM.16.M88.4 R60, [R6+UR7+0x8800] ;  /* 0x00880007063c783b */ /* 0x000ea80008000200 */
[----:B------:R-:W3:Y:S04]  /*117d0*/  LDSM.16.M88.4 R56, [R6+UR7+0x9000] ;  /* 0x009000070638783b */ /* 0x000ee80008000200 */
[----:B------:R-:W4:Y:S04]  /*117e0*/  LDSM.16.M88.4 R52, [R6+UR7+0x9800] ;  /* 0x009800070634783b */ /* 0x000f280008000200 */
[----:B------:R-:W5:Y:S04]  /*117f0*/  LDSM.16.M88.4 R48, [R6+UR7+0xa000] ;  /* 0x00a000070630783b */ /* 0x000f680008000200 */
[----:B------:R-:W5:Y:S04]  /*11800*/  LDSM.16.M88.4 R44, [R6+UR7+0xa800] ;  /* 0x00a80007062c783b */ /* 0x000f680008000200 */
[----:B------:R-:W5:Y:S04]  /*11810*/  LDSM.16.M88.4 R40, [R6+UR7+0xb000] ;  /* 0x00b000070628783b */ /* 0x000f680008000200 */
[----:B------:R-:W5:Y:S04]  /*11820*/  LDSM.16.M88.4 R36, [R6+UR7+0xb800] ;  /* 0x00b800070624783b */ /* 0x000f680008000200 */
[----:B------:R-:W-:Y:S04]  /*11830*/  LDS R216, [R201+UR7+0x800] ;  /* 0x00080007c9d87984 */ /* 0x000fe80008000800 */
[----:B------:R-:W-:Y:S01]  /*11840*/  LDS R218, [R201+UR7+0xc00] ;  /* 0x000c0007c9da7984 */ /* 0x000fe20008000800 */
[C---:B-1----:R-:W-:Y:S03]  /*11850*/  HMMA.1688.F32.TF32 R32, R168.reuse, R8, R196 ;  /* 0x00000008a820723c */ /* 0x042fe600000810c4 */
[----:B------:R-:W-:Y:S04]  /*11860*/  LDS R217, [R200+UR7+0x800] ;  /* 0x00080007c8d97984 */ /* 0x000fe80008000800 */
[----:B------:R-:W-:Y:S01]  /*11870*/  LDS R219, [R200+UR7+0xc00] ;  /* 0x000c0007c8db7984 */ /* 0x000fe20008000800 */
[C---:B--2---:R-:W-:Y:S03]  /*11880*/  HMMA.1688.F32.TF32 R16, R168.reuse, R60, R192 ;  /* 0x0000003ca810723c */ /* 0x044fe600000810c0 */
[----:B------:R-:W-:Y:S03]  /*11890*/  LDS R173, [R175+UR7+0x880] ;  /* 0x00088007afad7984 */ /* 0x000fe60008000800 */
[C---:B---3--:R-:W-:Y:S01]  /*118a0*/  HMMA.1688.F32.TF32 R12, R168.reuse, R56, R188 ;  /* 0x00000038a80c723c */ /* 0x048fe200000810bc */
[----:B------:R-:W-:Y:S04]  /*118b0*/  LDS R188, [R5+UR7+0x800] ;  /* 0x0008000705bc7984 */ /* 0x000fe80008000800 */
[----:B------:R-:W-:Y:S01]  /*118c0*/  LDS R190, [R5+UR7+0xc00] ;  /* 0x000c000705be7984 */ /* 0x000fe20008000800 */
[C---:B----4-:R-:W-:Y:S03]  /*118d0*/  HMMA.1688.F32.TF32 R24, R168.reuse, R52, R184 ;  /* 0x00000034a818723c */ /* 0x050fe600000810b8 */
[----:B------:R-:W-:Y:S03]  /*118e0*/  LDS R189, [R175+UR7+0x800] ;  /* 0x00080007afbd7984 */ /* 0x000fe60008000800 */
[C---:B-----5:R-:W-:Y:S01]  /*118f0*/  HMMA.1688.F32.TF32 R20, R168.reuse, R48, R180 ;  /* 0x00000030a814723c */ /* 0x060fe200000810b4 */
[----:B------:R-:W1:Y:S04]  /*11900*/  LDS R191, [R175+UR7+0xc00] ;  /* 0x000c0007afbf7984 */ /* 0x000e680008000800 */
[----:B------:R-:W-:Y:S01]  /*11910*/  LDS R172, [R5+UR7+0x880] ;  /* 0x0008800705ac7984 */ /* 0x000fe20008000800 */
[C---:B------:R-:W-:Y:S03]  /*11920*/  HMMA.1688.F32.TF32 R28, R168.reuse, R44, R176 ;  /* 0x0000002ca81c723c */ /* 0x040fe600000810b0 */
[----:B------:R-:W-:Y:S03]  /*11930*/  LDS R174, [R5+UR7+0xc80] ;  /* 0x000c800705ae7984 */ /* 0x000fe60008000800 */
[C---:B------:R-:W-:Y:S06]  /*11940*/  HMMA.1688.F32.TF32 R64, R168.reuse, R40, R64 ;  /* 0x00000028a840723c */ /* 0x040fec0000081040 */
[----:B------:R-:W-:Y:S01]  /*11950*/  HMMA.1688.F32.TF32 R68, R168, R36, R68 ;  /* 0x00000024a844723c */ /* 0x000fe20000081044 */
[----:B------:R-:W-:Y:S04]  /*11960*/  LDS R168, [R201+UR7] ;  /* 0x00000007c9a87984 */ /* 0x000fe80008000800 */
[----:B------:R-:W-:Y:S04]  /*11970*/  LDS R170, [R201+UR7+0x400] ;  /* 0x00040007c9aa7984 */ /* 0x000fe80008000800 */
[----:B------:R-:W-:Y:S04]  /*11980*/  LDS R169, [R200+UR7] ;  /* 0x00000007c8a97984 */ /* 0x000fe80008000800 */
[----:B------:R-:W2:Y:S01]  /*11990*/  LDS R171, [R200+UR7+0x400] ;  /* 0x00040007c8ab7984 */ /* 0x000ea20008000800 */
[C---:B-1----:R-:W-:Y:S06]  /*119a0*/  HMMA.1688.F32.TF32 R204, R188.reuse, R58, R12 ;  /* 0x0000003abccc723c */ /* 0x042fec000008100c */
[C---:B------:R-:W-:Y:S06]  /*119b0*/  HMMA.1688.F32.TF32 R212, R188.reuse, R10, R32 ;  /* 0x0000000abcd4723c */ /* 0x040fec0000081020 */
[C---:B------:R-:W-:Y:S06]  /*119c0*/  HMMA.1688.F32.TF32 R208, R188.reuse, R62, R16 ;  /* 0x0000003ebcd0723c */ /* 0x040fec0000081010 */
[C---:B------:R-:W-:Y:S06]  /*119d0*/  HMMA.1688.F32.TF32 R196, R188.reuse, R50, R20 ;  /* 0x00000032bcc4723c */ /* 0x040fec0000081014 */
[----:B------:R-:W-:Y:S06]  /*119e0*/  HMMA.1688.F32.TF32 R12, R188, R46, R28 ;  /* 0x0000002ebc0c723c */ /* 0x000fec000008101c */
[C---:B--2---:R-:W-:Y:S06]  /*119f0*/  HMMA.1688.F32.TF32 R72, R168.reuse, R8, R72 ;  /* 0x00000008a848723c */ /* 0x044fec0000081048 */
[C---:B------:R-:W-:Y:S06]  /*11a00*/  HMMA.1688.F32.TF32 R76, R168.reuse, R60, R76 ;  /* 0x0000003ca84c723c */ /* 0x040fec000008104c */
[C---:B------:R-:W-:Y:S06]  /*11a10*/  HMMA.1688.F32.TF32 R80, R168.reuse, R56, R80 ;  /* 0x00000038a850723c */ /* 0x040fec0000081050 */
[C---:B------:R-:W-:Y:S06]  /*11a20*/  HMMA.1688.F32.TF32 R84, R168.reuse, R52, R84 ;  /* 0x00000034a854723c */ /* 0x040fec0000081054 */
[C---:B------:R-:W-:Y:S06]  /*11a30*/  HMMA.1688.F32.TF32 R88, R168.reuse, R48, R88 ;  /* 0x00000030a858723c */ /* 0x040fec0000081058 */
[C---:B------:R-:W-:Y:S06]  /*11a40*/  HMMA.1688.F32.TF32 R92, R168.reuse, R44, R92 ;  /* 0x0000002ca85c723c */ /* 0x040fec000008105c */
[C---:B------:R-:W-:Y:S06]  /*11a50*/  HMMA.1688.F32.TF32 R96, R168.reuse, R40, R96 ;  /* 0x00000028a860723c */ /* 0x040fec0000081060 */
[----:B------:R-:W-:Y:S01]  /*11a60*/  HMMA.1688.F32.TF32 R100, R168, R36, R100 ;  /* 0x00000024a864723c */ /* 0x000fe20000081064 */
[----:B------:R-:W-:Y:S04]  /*11a70*/  LDS R168, [R5+UR7+0x80] ;  /* 0x0000800705a87984 */ /* 0x000fe80008000800 */
[----:B------:R-:W-:Y:S01]  /*11a80*/  LDS R170, [R5+UR7+0x480] ;  /* 0x0004800705aa7984 */ /* 0x000fe20008000800 */
[----:B------:R-:W-:Y:S03]  /*11a90*/  HMMA.1688.F32.TF32 R192, R188, R42, R64 ;  /* 0x0000002abcc0723c */ /* 0x000fe60000081040 */
[----:B------:R-:W-:Y:S03]  /*11aa0*/  LDS R169, [R175+UR7+0x80] ;  /* 0x00008007afa97984 */ /* 0x000fe60008000800 */
[C---:B------:R-:W-:Y:S01]  /*11ab0*/  HMMA.1688.F32.TF32 R184, R216.reuse, R10, R72 ;  /* 0x0000000ad8b8723c */ /* 0x040fe20000081048 */
[----:B------:R-:W1:Y:S04]  /*11ac0*/  LDS R171, [R175+UR7+0x480] ;  /* 0x00048007afab7984 */ /* 0x000e680008000800 */
[----:B------:R-:W2:Y:S01]  /*11ad0*/  LDS R175, [R175+UR7+0xc80] ;  /* 0x000c8007afaf7984 */ /* 0x000ea20008000800 */
[C---:B------:R-:W-:Y:S06]  /*11ae0*/  HMMA.1688.F32.TF32 R180, R216.reuse, R62, R76 ;  /* 0x0000003ed8b4723c */ /* 0x040fec000008104c */
[C---:B------:R-:W-:Y:S06]  /*11af0*/  HMMA.1688.F32.TF32 R176, R216.reuse, R58, R80 ;  /* 0x0000003ad8b0723c */ /* 0x040fec0000081050 */
[C---:B------:R-:W-:Y:S06]  /*11b00*/  HMMA.1688.F32.TF32 R64, R216.reuse, R54, R84 ;  /* 0x00000036d840723c */ /* 0x040fec0000081054 */
[C---:B------:R-:W-:Y:S06]  /*11b10*/  HMMA.1688.F32.TF32 R92, R216.reuse, R46, R92 ;  /* 0x0000002ed85c723c */ /* 0x040fec000008105c */
[C---:B------:R-:W-:Y:S06]  /*11b20*/  HMMA.1688.F32.TF32 R96, R216.reuse, R42, R96 ;  /* 0x0000002ad860723c */ /* 0x040fec0000081060 */
[----:B------:R-:W-:Y:S06]  /*11b30*/  HMMA.1688.F32.TF32 R100, R216, R38, R100 ;  /* 0x00000026d864723c */ /* 0x000fec0000081064 */
[C---:B-1----:R-:W-:Y:S06]  /*11b40*/  HMMA.1688.F32.TF32 R104, R168.reuse, R8, R104 ;  /* 0x00000008a868723c */ /* 0x042fec0000081068 */
        /* <DEDUP_REMOVED lines=9> */
[C---:B--2---:R-:W-:Y:S03]  /*11be0*/  HMMA.1688.F32.TF32 R104, R172.reuse, R10, R104 ;  /* 0x0000000aac68723c */ /* 0x044fe60000081068 */
[----:B------:R-:W-:Y:S03]  /*11bf0*/  LDS R169, [R200+UR7+0x80] ;  /* 0x00008007c8a97984 */ /* 0x000fe60008000800 */
[C---:B------:R-:W-:Y:S01]  /*11c00*/  HMMA.1688.F32.TF32 R108, R172.reuse, R62, R108 ;  /* 0x0000003eac6c723c */ /* 0x040fe2000008106c */
[----:B------:R-:W1:Y:S05]  /*11c10*/  LDS R171, [R200+UR7+0x480] ;  /* 0x00048007c8ab7984 */ /* 0x000e6a0008000800 */
        /* <DEDUP_REMOVED lines=10> */
[C---:B------:R-:W-:Y:S01]  /*11cc0*/  HMMA.1688.F32.TF32 R152, R168.reuse, R48, R152 ;  /* 0x00000030a898723c */ /* 0x040fe20000081098 */
[----:B------:R-:W-:Y:S05]  /*11cd0*/  LDS R48, [R5+UR7+0x1000] ;  /* 0x0010000705307984 */ /* 0x000fea0008000800 */
[C---:B------:R-:W-:Y:S06]  /*11ce0*/  HMMA.1688.F32.TF32 R156, R168.reuse, R44, R156 ;  /* 0x0000002ca89c723c */ /* 0x040fec000008109c */
[C---:B------:R-:W-:Y:S06]  /*11cf0*/  HMMA.1688.F32.TF32 R160, R168.reuse, R40, R160 ;  /* 0x00000028a8a0723c */ /* 0x040fec00000810a0 */
[----:B------:R-:W-:Y:S01]  /*11d00*/  HMMA.1688.F32.TF32 R168, R168, R36, R164 ;  /* 0x00000024a8a8723c */ /* 0x000fe200000810a4 */
[----:B------:R-:W-:Y:S04]  /*11d10*/  LDS R164, [R201+UR7+0x880] ;  /* 0x00088007c9a47984 */ /* 0x000fe80008000800 */
[----:B------:R-:W-:Y:S04]  /*11d20*/  LDS R166, [R201+UR7+0xc80] ;  /* 0x000c8007c9a67984 */ /* 0x000fe80008000800 */
[----:B------:R-:W-:Y:S04]  /*11d30*/  LDS R165, [R200+UR7+0x880] ;  /* 0x00088007c8a57984 */ /* 0x000fe80008000800 */
[----:B------:R1:W2:Y:S02]  /*11d40*/  LDS R167, [R200+UR7+0xc80] ;  /* 0x000c8007c8a77984 */ /* 0x0002a40008000800 */
[C---:B-1----:R-:W-:Y:S06]  /*11d50*/  HMMA.1688.F32.TF32 R200, R188.reuse, R54, R24 ;  /* 0x00000036bcc8723c */ /* 0x042fec0000081018 */
[----:B------:R-:W-:Y:S06]  /*11d60*/  HMMA.1688.F32.TF32 R188, R188, R38, R68 ;  /* 0x00000026bcbc723c */ /* 0x000fec0000081044 */
[----:B------:R-:W-:Y:S07]  /*11d70*/  HMMA.1688.F32.TF32 R68, R216, R50, R88 ;  /* 0x00000032d844723c */ /* 0x000fee0000081058 */
[----:B------:R-:W-:-:S02]  /*11d80*/  LOP3.LUT R216, R6, 0x40, RZ, 0x3c, !PT ;  /* 0x0000004006d87812 */ /* 0x000fc400078e3cff */
[C---:B------:R-:W-:Y:S02]  /*11d90*/  LOP3.LUT R218, R5.reuse, 0x40, RZ, 0x3c, !PT ;  /* 0x0000004005da7812 */ /* 0x040fe400078e3cff */
[C---:B------:R-:W-:Y:S01]  /*11da0*/  LOP3.LUT R219, R5.reuse, 0x60, RZ, 0x3c, !PT ;  /* 0x0000006005db7812 */ /* 0x040fe200078e3cff */
[----:B------:R-:W-:Y:S01]  /*11db0*/  LDSM.16.M88.4 R32, [R216+UR7+0x9000] ;  /* 0x00900007d820783b */ /* 0x000fe20008000200 */
[----:B------:R-:W-:-:S03]  /*11dc0*/  LOP3.LUT R217, R5, 0x20, RZ, 0x3c, !PT ;  /* 0x0000002005d97812 */ /* 0x000fc600078e3cff */
[----:B------:R-:W-:Y:S01]  /*11dd0*/  LDSM.16.M88.4 R28, [R216+UR7+0x9800] ;  /* 0x00980007d81c783b */ /* 0x000fe20008000200 */
[C---:B--2---:R-:W-:Y:S03]  /*11de0*/  HMMA.1688.F32.TF32 R136, R164.reuse, R10, R136 ;  /* 0x0000000aa488723c */ /* 0x044fe60000081088 */
[----:B------:R-:W-:Y:S04]  /*11df0*/  LDSM.16.M88.4 R24, [R216+UR7+0xa000] ;  /* 0x00a00007d818783b */ /* 0x000fe80008000200 */
[----:B------:R-:W-:Y:S01]  /*11e00*/  LDSM.16.M88.4 R20, [R216+UR7+0xa800] ;  /* 0x00a80007d814783b */ /* 0x000fe20008000200 */
[C---:B------:R-:W-:Y:S03]  /*11e10*/  HMMA.1688.F32.TF32 R140, R164.reuse, R62, R140 ;  /* 0x0000003ea48c723c */ /* 0x040fe6000008108c */
[----:B------:R-:W-:Y:S03]  /*11e20*/  LDSM.16.M88.4 R16, [R216+UR7+0xb000] ;  /* 0x00b00007d810783b */ /* 0x000fe60008000200 */
[C---:B------:R-:W-:Y:S01]  /*11e30*/  HMMA.1688.F32.TF32 R144, R164.reuse, R58, R144 ;  /* 0x0000003aa490723c */ /* 0x040fe20000081090 */
[----:B------:R-:W-:Y:S04]  /*11e40*/  LDSM.16.M88.4 R8, [R216+UR7+0xb800] ;  /* 0x00b80007d808783b */ /* 0x000fe80008000200 */
[----:B------:R-:W-:Y:S01]  /*11e50*/  LDS R49, [R217+UR7+0x1000] ;  /* 0x00100007d9317984 */ /* 0x000fe20008000800 */
[C---:B------:R-:W-:Y:S06]  /*11e60*/  HMMA.1688.F32.TF32 R148, R164.reuse, R54, R148 ;  /* 0x00000036a494723c */ /* 0x040fec0000081094 */
[C---:B------:R-:W-:Y:S01]  /*11e70*/  HMMA.1688.F32.TF32 R152, R164.reuse, R50, R152 ;  /* 0x00000032a498723c */ /* 0x040fe20000081098 */
[----:B------:R-:W-:Y:S04]  /*11e80*/  LDS R50, [R5+UR7+0x1400] ;  /* 0x0014000705327984 */ /* 0x000fe80008000800 */
[----:B------:R-:W1:Y:S01]  /*11e90*/  LDS R51, [R217+UR7+0x1400] ;  /* 0x00140007d9337984 */ /* 0x000e620008000800 */
[C---:B------:R-:W-:Y:S06]  /*11ea0*/  HMMA.1688.F32.TF32 R156, R164.reuse, R46, R156 ;  /* 0x0000002ea49c723c */ /* 0x040fec000008109c */
[C---:B------:R-:W-:Y:S01]  /*11eb0*/  HMMA.1688.F32.TF32 R160, R164.reuse, R42, R160 ;  /* 0x0000002aa4a0723c */ /* 0x040fe200000810a0 */
[----:B------:R-:W2:Y:S05]  /*11ec0*/  LDSM.16.M88.4 R40, [R216+UR7+0x8000] ;  /* 0x00800007d828783b */ /* 0x000eaa0008000200 */
[----:B------:R-:W-:Y:S01]  /*11ed0*/  HMMA.1688.F32.TF32 R172, R164, R38, R168 ;  /* 0x00000026a4ac723c */ /* 0x000fe200000810a8 */
[----:B------:R-:W3:Y:S04]  /*11ee0*/  LDSM.16.M88.4 R36, [R216+UR7+0x8800] ;  /* 0x00880007d824783b */ /* 0x000ee80008000200 */
[----:B------:R-:W-:Y:S04]  /*11ef0*/  LDS R164, [R218+UR7+0x1000] ;  /* 0x00100007daa47984 */ /* 0x000fe80008000800 */
[----:B------:R-:W-:Y:S04]  /*11f00*/  LDS R166, [R218+UR7+0x1400] ;  /* 0x00140007daa67984 */ /* 0x000fe80008000800 */
[----:B------:R-:W-:Y:S04]  /*11f10*/  LDS R165, [R219+UR7+0x1000] ;  /* 0x00100007dba57984 */ /* 0x000fe80008000800 */
[----:B------:R-:W4:Y:S01]  /*11f20*/  LDS R167, [R219+UR7+0x1400] ;  /* 0x00140007dba77984 */ /* 0x000f220008000800 */
[C---:B-1----:R-:W-:Y:S03]  /*11f30*/  HMMA.1688.F32.TF32 R72, R48.reuse, R32, R204 ;  /* 0x000000203048723c */ /* 0x042fe600000810cc */
[----:B------:R-:W-:Y:S04]  /*11f40*/  LDS R204, [R218+UR7+0x1800] ;  /* 0x00180007dacc7984 */ /* 0x000fe80008000800 */
[----:B------:R-:W-:Y:S01]  /*11f50*/  LDS R206, [R218+UR7+0x1c00] ;  /* 0x001c0007dace7984 */ /* 0x000fe20008000800 */
[C---:B------:R-:W-:Y:S03]  /*11f60*/  HMMA.1688.F32.TF32 R84, R48.reuse, R28, R200 ;  /* 0x0000001c3054723c */ /* 0x040fe600000810c8 */
[----:B------:R-:W-:Y:S03]  /*11f70*/  LDS R205, [R219+UR7+0x1800] ;  /* 0x00180007dbcd7984 */ /* 0x000fe60008000800 */
[C---:B--2---:R-:W-:Y:S01]  /*11f80*/  HMMA.1688.F32.TF32 R88, R48.reuse, R40, R212 ;  /* 0x000000283058723c */ /* 0x044fe200000810d4 */
[----:B------:R-:W-:Y:S05]  /*11f90*/  LDS R207, [R219+UR7+0x1c00] ;  /* 0x001c0007dbcf7984 */ /* 0x000fea0008000800 */
[C---:B---3--:R-:W-:Y:S01]  /*11fa0*/  HMMA.1688.F32.TF32 R76, R48.reuse, R36, R208 ;  /* 0x00000024304c723c */ /* 0x048fe200000810d0 */
[----:B------:R-:W-:Y:S04]  /*11fb0*/  LDS R208, [R5+UR7+0x1800] ;  /* 0x0018000705d07984 */ /* 0x000fe80008000800 */
[----:B------:R-:W-:Y:S01]  /*11fc0*/  LDS R210, [R5+UR7+0x1c00] ;  /* 0x001c000705d27984 */ /* 0x000fe20008000800 */
[----:B------:R-:W-:Y:S03]  /*11fd0*/  HMMA.1688.F32.TF32 R80, R48, R24, R196 ;  /* 0x000000183050723c */ /* 0x000fe600000810c4 */
[----:B------:R-:W-:Y:S03]  /*11fe0*/  LDS R209, [R217+UR7+0x1800] ;  /* 0x00180007d9d17984 */ /* 0x000fe60008000800 */
[C---:B----4-:R-:W-:Y:S01]  /*11ff0*/  HMMA.1688.F32.TF32 R52, R164.reuse, R40, R184 ;  /* 0x00000028a434723c */ /* 0x050fe200000810b8 */
[----:B------:R-:W-:Y:S05]  /*12000*/  LDS R211, [R217+UR7+0x1c00] ;  /* 0x001c0007d9d37984 */ /* 0x000fea0008000800 */
[C---:B------:R-:W-:Y:S06]  /*12010*/  HMMA.1688.F32.TF32 R56, R164.reuse, R36, R180 ;  /* 0x00000024a438723c */ /* 0x040fec00000810b4 */
[C---:B------:R-:W-:Y:S01]  /*12020*/  HMMA.1688.F32.TF32 R60, R164.reuse, R32, R176 ;  /* 0x00000020a43c723c */ /* 0x040fe200000810b0 */
[----:B------:R-:W-:Y:S04]  /*12030*/  LDS R176, [R218+UR7+0x1080] ;  /* 0x00108007dab07984 */ /* 0x000fe80008000800 */
[----:B------:R-:W-:Y:S01]  /*12040*/  LDS R178, [R218+UR7+0x1480] ;  /* 0x00148007dab27984 */ /* 0x000fe20008000800 */
[C---:B------:R-:W-:Y:S03]  /*12050*/  HMMA.1688.F32.TF32 R64, R164.reuse, R28, R64 ;  /* 0x0000001ca440723c */ /* 0x040fe60000081040 */
[----:B------:R-:W-:Y:S03]  /*12060*/  LDS R177, [R219+UR7+0x1080] ;  /* 0x00108007dbb17984 */ /* 0x000fe60008000800 */
[C---:B------:R-:W-:Y:S01]  /*12070*/  HMMA.1688.F32.TF32 R68, R164.reuse, R24, R68 ;  /* 0x00000018a444723c */ /* 0x040fe20000081044 */
[----:B------:R-:W1:Y:S05]  /*12080*/  LDS R179, [R219+UR7+0x1480] ;  /* 0x00148007dbb37984 */ /* 0x000e6a0008000800 */
[C---:B------:R-:W-:Y:S06]  /*12090*/  HMMA.1688.F32.TF32 R92, R164.reuse, R20, R92 ;  /* 0x00000014a45c723c */ /* 0x040fec000008105c */
[C---:B------:R-:W-:Y:S06]  /*120a0*/  HMMA.1688.F32.TF32 R96, R164.reuse, R16, R96 ;  /* 0x00000010a460723c */ /* 0x040fec0000081060 */
[----:B------:R-:W-:Y:S01]  /*120b0*/  HMMA.1688.F32.TF32 R100, R164, R8, R100 ;  /* 0x00000008a464723c */ /* 0x000fe20000081064 */
[----:B------:R-:W-:Y:S04]  /*120c0*/  LDS R164, [R5+UR7+0x1080] ;  /* 0x0010800705a47984 */ /* 0x000fe80008000800 */
[----:B------:R-:W-:Y:S01]  /*120d0*/  LDS R166, [R5+UR7+0x1480] ;  /* 0x0014800705a67984 */ /* 0x000fe20008000800 */
[C---:B------:R-:W-:Y:S03]  /*120e0*/  HMMA.1688.F32.TF32 R12, R48.reuse, R20, R12 ;  /* 0x00000014300c723c */ /* 0x040fe6000008100c */
[----:B------:R-:W-:Y:S03]  /*120f0*/  LDS R165, [R217+UR7+0x1080] ;  /* 0x00108007d9a57984 */ /* 0x000fe60008000800 */
[C---:B------:R-:W-:Y:S01]  /*12100*/  HMMA.1688.F32.TF32 R44, R48.reuse, R16, R192 ;  /* 0x00000010302c723c */ /* 0x040fe200000810c0 */
[----:B------:R-:W2:Y:S05]  /*12110*/  LDS R167, [R217+UR7+0x1480] ;  /* 0x00148007d9a77984 */ /* 0x000eaa0008000800 */
[----:B------:R-:W-:Y:S06]  /*12120*/  HMMA.1688.F32.TF32 R48, R48, R8, R188 ;  /* 0x000000083030723c */ /* 0x000fec00000810bc */
[C---:B-1----:R-:W-:Y:S01]  /*12130*/  HMMA.1688.F32.TF32 R168, R176.reuse, R36, R140 ;  /* 0x00000024b0a8723c */ /* 0x042fe2000008108c */
[----:B------:R-:W-:Y:S04]  /*12140*/  LDS R140, [R218+UR7+0x1880] ;  /* 0x00188007da8c7984 */ /* 0x000fe80008000800 */
[----:B------:R-:W-:Y:S01]  /*12150*/  LDS R142, [R218+UR7+0x1c80] ;  /* 0x001c8007da8e7984 */ /* 0x000fe20008000800 */
[C---:B------:R-:W-:Y:S03]  /*12160*/  HMMA.1688.F32.TF32 R144, R176.reuse, R32, R144 ;  /* 0x00000020b090723c */ /* 0x040fe60000081090 */
[----:B------:R-:W-:Y:S03]  /*12170*/  LDS R141, [R219+UR7+0x1880] ;  /* 0x00188007db8d7984 */ /* 0x000fe60008000800 */
[C---:B------:R-:W-:Y:S01]  /*12180*/  HMMA.1688.F32.TF32 R148, R176.reuse, R28, R148 ;  /* 0x0000001cb094723c */ /* 0x040fe20000081094 */
[----:B------:R-:W-:Y:S05]  /*12190*/  LDS R143, [R219+UR7+0x1c80] ;  /* 0x001c8007db8f7984 */ /* 0x000fea0008000800 */
        /* <DEDUP_REMOVED lines=9> */
[----:B------:R-:W-:Y:S06]  /*12230*/  HMMA.1688.F32.TF32 R132, R164, R8, R132 ;  /* 0x00000008a484723c */ /* 0x000fec0000081084 */
[C---:B------:R-:W-:Y:S06]  /*12240*/  HMMA.1688.F32.TF32 R164, R176.reuse, R40, R136 ;  /* 0x00000028b0a4723c */ /* 0x040fec0000081088 */
[C---:B------:R-:W-:Y:S01]  /*12250*/  HMMA.1688.F32.TF32 R136, R176.reuse, R8, R172 ;  /* 0x00000008b088723c */ /* 0x040fe200000810ac */
[----:B------:R-:W-:Y:S04]  /*12260*/  LDS R172, [R5+UR7+0x1880] ;  /* 0x0018800705ac7984 */ /* 0x000fe80008000800 */
[----:B------:R-:W-:Y:S01]  /*12270*/  LDS R174, [R5+UR7+0x1c80] ;  /* 0x001c800705ae7984 */ /* 0x000fe20008000800 */
[----:B------:R-:W-:Y:S03]  /*12280*/  HMMA.1688.F32.TF32 R160, R176, R16, R160 ;  /* 0x00000010b0a0723c */ /* 0x000fe600000810a0 */
        /* <DEDUP_REMOVED lines=20> */
[C---:B-1----:R-:W-:Y:S03]  /*123d0*/  HMMA.1688.F32.TF32 R104, R172.reuse, R42, R104 ;  /* 0x0000002aac68723c */ /* 0x042fe60000081068 */
[----:B------:R-:W-:Y:S03]  /*123e0*/  LDS R205, [R217+UR7+0x3800] ;  /* 0x00380007d9cd7984 */ /* 0x000fe60008000800 */
[C---:B------:R-:W-:Y:S01]  /*123f0*/  HMMA.1688.F32.TF32 R108, R172.reuse, R38, R108 ;  /* 0x00000026ac6c723c */ /* 0x040fe2000008106c */
[----:B------:R-:W-:Y:S05]  /*12400*/  LDS R207, [R217+UR7+0x3c00] ;  /* 0x003c0007d9cf7984 */ /* 0x000fea0008000800 */
        /* <DEDUP_REMOVED lines=8> */
[C---:B------:R-:W-:Y:S03]  /*12490*/  HMMA.1688.F32.TF32 R40, R140.reuse, R42, R164 ;  /* 0x0000002a8c28723c */ /* 0x040fe600000810a4 */
[----:B------:R-:W-:Y:S03]  /*124a0*/  LDSM.16.M88.4 R164, [R6+UR7+0xb880] ;  /* 0x00b8800706a4783b */ /* 0x000fe60008000200 */
[C---:B------:R-:W-:Y:S01]  /*124b0*/  HMMA.1688.F32.TF32 R36, R140.reuse, R38, R168 ;  /* 0x000000268c24723c */ /* 0x040fe200000810a8 */
[----:B------:R-:W-:Y:S04]  /*124c0*/  LDS R168, [R5+UR7+0x2000] ;  /* 0x0020000705a87984 */ /* 0x000fe80008000800 */
[----:B------:R-:W-:Y:S01]  /*124d0*/  LDS R170, [R5+UR7+0x2400] ;  /* 0x0024000705aa7984 */ /* 0x000fe20008000800 */
[C---:B------:R-:W-:Y:S03]  /*124e0*/  HMMA.1688.F32.TF32 R32, R140.reuse, R34, R144 ;  /* 0x000000228c20723c */ /* 0x040fe60000081090 */
[----:B------:R-:W-:Y:S03]  /*124f0*/  LDS R169, [R217+UR7+0x2000] ;  /* 0x00200007d9a97984 */ /* 0x000fe60008000800 */
[C---:B------:R-:W-:Y:S01]  /*12500*/  HMMA.1688.F32.TF32 R28, R140.reuse, R30, R148 ;  /* 0x0000001e8c1c723c */ /* 0x040fe20000081094 */
[----:B------:R-:W1:Y:S04]  /*12510*/  LDS R171, [R217+UR7+0x2400] ;  /* 0x00240007d9ab7984 */ /* 0x000e680008000800 */
[----:B------:R-:W2:Y:S01]  /*12520*/  LDSM.16.M88.4 R144, [R6+UR7+0x9080] ;  /* 0x009080070690783b */ /* 0x000ea20008000200 */
[C---:B------:R-:W-:Y:S03]  /*12530*/  HMMA.1688.F32.TF32 R24, R140.reuse, R26, R152 ;  /* 0x0000001a8c18723c */ /* 0x040fe60000081098 */
[----:B------:R-:W3:Y:S03]  /*12540*/  LDSM.16.M88.4 R148, [R6+UR7+0x9880] ;  /* 0x009880070694783b */ /* 0x000ee60008000200 */
[C---:B------:R-:W-:Y:S01]  /*12550*/  HMMA.1688.F32.TF32 R20, R140.reuse, R22, R156 ;  /* 0x000000168c14723c */ /* 0x040fe2000008109c */
[----:B------:R-:W4:Y:S04]  /*12560*/  LDSM.16.M88.4 R152, [R6+UR7+0xa080] ;  /* 0x00a080070698783b */ /* 0x000f280008000200 */
[----:B------:R-:W-:Y:S01]  /*12570*/  LDSM.16.M88.4 R156, [R6+UR7+0xa880] ;  /* 0x00a88007069c783b */ /* 0x000fe20008000200 */
[C---:B------:R-:W-:Y:S03]  /*12580*/  HMMA.1688.F32.TF32 R16, R140.reuse, R18, R160 ;  /* 0x000000128c10723c */ /* 0x040fe600000810a0 */
[----:B------:R-:W-:Y:S03]  /*12590*/  LDSM.16.M88.4 R160, [R6+UR7+0xb080] ;  /* 0x00b0800706a0783b */ /* 0x000fe60008000200 */
[----:B------:R-:W-:Y:S01]  /*125a0*/  HMMA.1688.F32.TF32 R8, R140, R10, R136 ;  /* 0x0000000a8c08723c */ /* 0x000fe20000081088 */
[----:B------:R-:W5:Y:S04]  /*125b0*/  LDSM.16.M88.4 R136, [R6+UR7+0x8080] ;  /* 0x008080070688783b */ /* 0x000f680008000200 */
[----:B------:R-:W5:Y:S04]  /*125c0*/  LDSM.16.M88.4 R140, [R6+UR7+0x8880] ;  /* 0x00888007068c783b */ /* 0x000f680008000200 */
[----:B------:R-:W-:Y:S04]  /*125d0*/  LDS R173, [R219+UR7+0x2000] ;  /* 0x00200007dbad7984 */ /* 0x000fe80008000800 */
[----:B------:R-:W5:Y:S01]  /*125e0*/  LDS R175, [R219+UR7+0x2400] ;  /* 0x00240007dbaf7984 */ /* 0x000f620008000800 */
[C---:B-1----:R-:W-:Y:S06]  /*125f0*/  HMMA.1688.F32.TF32 R72, R168.reuse, R164, R72 ;  /* 0x000000a4a848723c */ /* 0x042fec0000081048 */
[C---:B--2---:R-:W-:Y:S06]  /*12600*/  HMMA.1688.F32.TF32 R52, R168.reuse, R144, R192 ;  /* 0x00000090a834723c */ /* 0x044fec00000810c0 */
[C---:B---3--:R-:W-:Y:S06]  /*12610*/  HMMA.1688.F32.TF32 R56, R168.reuse, R148, R188 ;  /* 0x00000094a838723c */ /* 0x048fec00000810bc */
[C---:B----4-:R-:W-:Y:S01]  /*12620*/  HMMA.1688.F32.TF32 R60, R168.reuse, R152, R184 ;  /* 0x00000098a83c723c */ /* 0x050fe200000810b8 */
[----:B------:R-:W-:Y:S04]  /*12630*/  LDS R184, [R5+UR7+0x2800] ;  /* 0x0028000705b87984 */ /* 0x000fe80008000800 */
[----:B------:R-:W-:Y:S01]  /*12640*/  LDS R186, [R5+UR7+0x2c00] ;  /* 0x002c000705ba7984 */ /* 0x000fe20008000800 */
[C---:B-----5:R-:W-:Y:S03]  /*12650*/  HMMA.1688.F32.TF32 R44, R168.reuse, R136, R200 ;  /* 0x00000088a82c723c */ /* 0x060fe600000810c8 */
[----:B------:R-:W-:Y:S03]  /*12660*/  LDS R185, [R217+UR7+0x2800] ;  /* 0x00280007d9b97984 */ /* 0x000fe60008000800 */
[C---:B------:R-:W-:Y:S01]  /*12670*/  HMMA.1688.F32.TF32 R48, R168.reuse, R140, R196 ;  /* 0x0000008ca830723c */ /* 0x040fe200000810c4 */
[----:B------:R-:W1:Y:S04]  /*12680*/  LDS R187, [R217+UR7+0x2c00] ;  /* 0x002c0007d9bb7984 */ /* 0x000e680008000800 */
[----:B------:R-:W-:Y:S01]  /*12690*/  LDS R200, [R218+UR7+0x3800] ;  /* 0x00380007dac87984 */ /* 0x000fe20008000800 */
[C---:B------:R-:W-:Y:S03]  /*126a0*/  HMMA.1688.F32.TF32 R64, R168.reuse, R156, R180 ;  /* 0x0000009ca840723c */ /* 0x040fe600000810b4 */
[----:B------:R-:W-:Y:S03]  /*126b0*/  LDS R180, [R218+UR7+0x2800] ;  /* 0x00280007dab47984 */ /* 0x000fe60008000800 */
[----:B------:R-:W-:Y:S01]  /*126c0*/  HMMA.1688.F32.TF32 R68, R168, R160, R176 ;  /* 0x000000a0a844723c */ /* 0x000fe200000810b0 */
[----:B------:R-:W-:Y:S04]  /*126d0*/  LDS R182, [R218+UR7+0x2c00] ;  /* 0x002c0007dab67984 */ /* 0x000fe80008000800 */
[----:B------:R-:W-:Y:S01]  /*126e0*/  LDS R181, [R219+UR7+0x2800] ;  /* 0x00280007dbb57984 */ /* 0x000fe20008000800 */
[C---:B------:R-:W-:Y:S03]  /*126f0*/  HMMA.1688.F32.TF32 R168, R172.reuse, R152, R12 ;  /* 0x00000098aca8723c */ /* 0x040fe6000008100c */
[----:B------:R-:W-:Y:S03]  /*12700*/  LDS R12, [R5+UR7+0x2080] ;  /* 0x00208007050c7984 */ /* 0x000fe60008000800 */
[C---:B------:R-:W-:Y:S01]  /*12710*/  HMMA.1688.F32.TF32 R76, R172.reuse, R136, R76 ;  /* 0x00000088ac4c723c */ /* 0x040fe2000008104c */
[----:B------:R-:W-:Y:S04]  /*12720*/  LDS R14, [R5+UR7+0x2480] ;  /* 0x00248007050e7984 */ /* 0x000fe80008000800 */
[----:B------:R-:W-:Y:S01]  /*12730*/  LDS R13, [R217+UR7+0x2080] ;  /* 0x00208007d90d7984 */ /* 0x000fe20008000800 */
[C---:B------:R-:W-:Y:S03]  /*12740*/  HMMA.1688.F32.TF32 R80, R172.reuse, R140, R80 ;  /* 0x0000008cac50723c */ /* 0x040fe60000081050 */
[----:B------:R-:W2:Y:S03]  /*12750*/  LDS R15, [R217+UR7+0x2480] ;  /* 0x00248007d90f7984 */ /* 0x000ea60008000800 */
[C---:B------:R-:W-:Y:S01]  /*12760*/  HMMA.1688.F32.TF32 R84, R172.reuse, R144, R84 ;  /* 0x00000090ac54723c */ /* 0x040fe20000081054 */
[----:B------:R-:W3:Y:S04]  /*12770*/  LDS R183, [R219+UR7+0x2c00] ;  /* 0x002c0007dbb77984 */ /* 0x000ee80008000800 */
[----:B------:R-:W-:Y:S01]  /*12780*/  LDS R202, [R218+UR7+0x3c00] ;  /* 0x003c0007daca7984 */ /* 0x000fe20008000800 */
[C---:B------:R-:W-:Y:S03]  /*12790*/  HMMA.1688.F32.TF32 R88, R172.reuse, R148, R88 ;  /* 0x00000094ac58723c */ /* 0x040fe60000081058 */
[----:B------:R-:W-:Y:S03]  /*127a0*/  LDS R201, [R219+UR7+0x3800] ;  /* 0x00380007dbc97984 */ /* 0x000fe60008000800 */
[C---:B------:R-:W-:Y:S01]  /*127b0*/  HMMA.1688.F32.TF32 R92, R172.reuse, R156, R92 ;  /* 0x0000009cac5c723c */ /* 0x040fe2000008105c */
[----:B------:R-:W-:Y:S05]  /*127c0*/  LDS R203, [R219+UR7+0x3c00] ;  /* 0x003c0007dbcb7984 */ /* 0x000fea0008000800 */
[C---:B------:R-:W-:Y:S06]  /*127d0*/  HMMA.1688.F32.TF32 R96, R172.reuse, R160, R96 ;  /* 0x000000a0ac60723c */ /* 0x040fec0000081060 */
[----:B------:R-:W-:Y:S01]  /*127e0*/  HMMA.1688.F32.TF32 R100, R172, R164, R100 ;  /* 0x000000a4ac64723c */ /* 0x000fe20000081064 */
[----:B------:R-:W-:Y:S04]  /*127f0*/  LDS R172, [R5+UR7+0x2880] ;  /* 0x0028800705ac7984 */ /* 0x000fe80008000800 */
[----:B------:R-:W-:Y:S01]  /*12800*/  LDS R174, [R5+UR7+0x2c80] ;  /* 0x002c800705ae7984 */ /* 0x000fe20008000800 */
[C---:B-1----:R-:W-:Y:S03]  /*12810*/  HMMA.1688.F32.TF32 R176, R184.reuse, R138, R44 ;  /* 0x0000008ab8b0723c */ /* 0x042fe6000008102c */
[----:B------:R-:W-:Y:S03]  /*12820*/  LDS R173, [R217+UR7+0x2880] ;  /* 0x00288007d9ad7984 */ /* 0x000fe60008000800 */
[----:B------:R-:W-:Y:S01]  /*12830*/  HMMA.1688.F32.TF32 R44, R184, R142, R48 ;  /* 0x0000008eb82c723c */ /* 0x000fe20000081030 */
[----:B------:R-:W-:Y:S05]  /*12840*/  LDS R175, [R217+UR7+0x2c80] ;  /* 0x002c8007d9af7984 */ /* 0x000fea0008000800 */
        /* <DEDUP_REMOVED lines=16> */
[C---:B------:R-:W-:Y:S06]  /*12950*/  HMMA.1688.F32.TF32 R64, R184.reuse, R162, R68 ;  /* 0x000000a2b840723c */ /* 0x040fec0000081044 */
[----:B------:R-:W-:Y:S06]  /*12960*/  HMMA.1688.F32.TF32 R68, R184, R166, R72 ;  /* 0x000000a6b844723c */ /* 0x000fec0000081048 */
[C---:B---3--:R-:W-:Y:S06]  /*12970*/  HMMA.1688.F32.TF32 R72, R180.reuse, R138, R76 ;  /* 0x0000008ab448723c */ /* 0x048fec000008104c */
        /* <DEDUP_REMOVED lines=15> */
[C---:B------:R-:W-:Y:S01]  /*12a70*/  HMMA.1688.F32.TF32 R88, R180.reuse, R154, R168 ;  /* 0x0000009ab458723c */ /* 0x040fe200000810a8 */
[----:B------:R-:W-:Y:S04]  /*12a80*/  LDS R168, [R5+UR7+0x3000] ;  /* 0x0030000705a87984 */ /* 0x000fe80008000800 */
[----:B------:R-:W-:Y:S01]  /*12a90*/  LDS R170, [R5+UR7+0x3400] ;  /* 0x0034000705aa7984 */ /* 0x000fe20008000800 */
[C---:B------:R-:W-:Y:S03]  /*12aa0*/  HMMA.1688.F32.TF32 R92, R180.reuse, R158, R92 ;  /* 0x0000009eb45c723c */ /* 0x040fe6000008105c */
[----:B------:R-:W-:Y:S03]  /*12ab0*/  LDS R169, [R217+UR7+0x3000] ;  /* 0x00300007d9a97984 */ /* 0x000fe60008000800 */
[C---:B------:R-:W-:Y:S01]  /*12ac0*/  HMMA.1688.F32.TF32 R96, R180.reuse, R162, R96 ;  /* 0x000000a2b460723c */ /* 0x040fe20000081060 */
[----:B------:R-:W-:Y:S05]  /*12ad0*/  LDS R171, [R217+UR7+0x3400] ;  /* 0x00340007d9ab7984 */ /* 0x000fea0008000800 */
        /* <DEDUP_REMOVED lines=14> */
[----:B------:R-:W1:Y:S04]  /*12bc0*/  LDSM.16.M88.4 R36, [R216+UR7+0xb880] ;  /* 0x00b88007d824783b */ /* 0x000e680008000200 */
[----:B------:R-:W-:Y:S01]  /*12bd0*/  LDS R175, [R219+UR7+0x3c80] ;  /* 0x003c8007dbaf7984 */ /* 0x000fe20008000800 */
[C---:B------:R-:W-:Y:S03]  /*12be0*/  HMMA.1688.F32.TF32 R144, R12.reuse, R146, R32 ;  /* 0x000000920c90723c */ /* 0x040fe60000081020 */
[----:B------:R-:W2:Y:S03]  /*12bf0*/  LDSM.16.M88.4 R32, [R216+UR7+0xb080] ;  /* 0x00b08007d820783b */ /* 0x000ea60008000200 */
[C---:B------:R-:W-:Y:S01]  /*12c00*/  HMMA.1688.F32.TF32 R148, R12.reuse, R150, R28 ;  /* 0x000000960c94723c */ /* 0x040fe2000008101c */
[----:B------:R-:W3:Y:S05]  /*12c10*/  LDSM.16.M88.4 R28, [R216+UR7+0xa880] ;  /* 0x00a88007d81c783b */ /* 0x000eea0008000200 */
[C---:B------:R-:W-:Y:S01]  /*12c20*/  HMMA.1688.F32.TF32 R152, R12.reuse, R154, R24 ;  /* 0x0000009a0c98723c */ /* 0x040fe20000081018 */
[----:B------:R-:W4:Y:S05]  /*12c30*/  LDSM.16.M88.4 R24, [R216+UR7+0xa080] ;  /* 0x00a08007d818783b */ /* 0x000f2a0008000200 */
[C---:B------:R-:W-:Y:S01]  /*12c40*/  HMMA.1688.F32.TF32 R156, R12.reuse, R158, R20 ;  /* 0x0000009e0c9c723c */ /* 0x040fe20000081014 */
[----:B------:R-:W5:Y:S05]  /*12c50*/  LDSM.16.M88.4 R20, [R216+UR7+0x9880] ;  /* 0x00988007d814783b */ /* 0x000f6a0008000200 */
[C---:B------:R-:W-:Y:S01]  /*12c60*/  HMMA.1688.F32.TF32 R160, R12.reuse, R162, R16 ;  /* 0x000000a20ca0723c */ /* 0x040fe20000081010 */
[----:B------:R-:W5:Y:S05]  /*12c70*/  LDSM.16.M88.4 R16, [R216+UR7+0x9080] ;  /* 0x00908007d810783b */ /* 0x000f6a0008000200 */
[----:B------:R-:W-:Y:S01]  /*12c80*/  HMMA.1688.F32.TF32 R164, R12, R166, R8 ;  /* 0x000000a60ca4723c */ /* 0x000fe20000081008 */
[----:B------:R-:W5:Y:S04]  /*12c90*/  LDSM.16.M88.4 R8, [R216+UR7+0x8080] ;  /* 0x00808007d808783b */ /* 0x000f680008000200 */
[----:B------:R-:W5:Y:S01]  /*12ca0*/  LDSM.16.M88.4 R12, [R216+UR7+0x8880] ;  /* 0x00888007d80c783b */ /* 0x000f620008000200 */
[C---:B-1----:R-:W-:Y:S06]  /*12cb0*/  HMMA.1688.F32.TF32 R68, R168.reuse, R36, R68 ;  /* 0x00000024a844723c */ /* 0x042fec0000081044 */
[C---:B--2---:R-:W-:Y:S06]  /*12cc0*/  HMMA.1688.F32.TF32 R64, R168.reuse, R32, R64 ;  /* 0x00000020a840723c */ /* 0x044fec0000081040 */
[C---:B---3--:R-:W-:Y:S06]  /*12cd0*/  HMMA.1688.F32.TF32 R60, R168.reuse, R28, R60 ;  /* 0x0000001ca83c723c */ /* 0x048fec000008103c */
[C---:B----4-:R-:W-:Y:S06]  /*12ce0*/  HMMA.1688.F32.TF32 R56, R168.reuse, R24, R56 ;  /* 0x00000018a838723c */ /* 0x050fec0000081038 */
[C---:B-----5:R-:W-:Y:S06]  /*12cf0*/  HMMA.1688.F32.TF32 R52, R168.reuse, R20, R52 ;  /* 0x00000014a834723c */ /* 0x060fec0000081034 */
[C---:B------:R-:W-:Y:S06]  /*12d00*/  HMMA.1688.F32.TF32 R48, R168.reuse, R16, R48 ;  /* 0x00000010a830723c */ /* 0x040fec0000081030 */
[C---:B------:R-:W-:Y:S06]  /*12d10*/  HMMA.1688.F32.TF32 R40, R168.reuse, R8, R176 ;  /* 0x00000008a828723c */ /* 0x040fec00000810b0 */
[----:B------:R-:W-:Y:S01]  /*12d20*/  HMMA.1688.F32.TF32 R44, R168, R12, R44 ;  /* 0x0000000ca82c723c */ /* 0x000fe2000008102c */
[----:B------:R-:W-:Y:S04]  /*12d30*/  LDS R168, [R218+UR7+0x3000] ;  /* 0x00300007daa87984 */ /* 0x000fe80008000800 */
[----:B------:R-:W-:Y:S04]  /*12d40*/  LDS R170, [R218+UR7+0x3400] ;  /* 0x00340007daaa7984 */ /* 0x000fe80008000800 */
[----:B------:R-:W-:Y:S04]  /*12d50*/  LDS R169, [R219+UR7+0x3000] ;  /* 0x00300007dba97984 */ /* 0x000fe80008000800 */
[----:B------:R-:W1:Y:S02]  /*12d60*/  LDS R171, [R219+UR7+0x3400] ;  /* 0x00340007dbab7984 */ /* 0x000e640008000800 */
        /* <DEDUP_REMOVED lines=24> */
[C---:B-1----:R-:W-:Y:S02]  /*12ef0*/  HMMA.1688.F32.TF32 R136, R168.reuse, R8, R136 ;  /* 0x00000008a888723c */ /* 0x042fe40000081088 */
[----:B------:R-:W2:Y:S01]  /*12f00*/  LDL R9, [R1+0x7ac] ;  /* 0x0007ac0001097983 */ /* 0x000ea20000100800 */
[----:B------:R-:W1:Y:S03]  /*12f10*/  LDC R8, c[0x0][0x230] ;  /* 0x00008c00ff087b82 */ /* 0x000e660000000800 */
[C---:B------:R-:W-:Y:S01]  /*12f20*/  HMMA.1688.F32.TF32 R152, R168.reuse, R24, R152 ;  /* 0x00000018a898723c */ /* 0x040fe20000081098 */
[----:B------:R-:W3:Y:S05]  /*12f30*/  LDL.LU R25, [R1+0x774] ;  /* 0x0007740001197983 */ /* 0x000eea0000300800 */
[C---:B------:R-:W-:Y:S01]  /*12f40*/  HMMA.1688.F32.TF32 R140, R168.reuse, R12, R140 ;  /* 0x0000000ca88c723c */ /* 0x040fe2000008108c */
[----:B------:R-:W4:Y:S05]  /*12f50*/  LDL.LU R13, [R1+0x778] ;  /* 0x00077800010d7983 */ /* 0x000f2a0000300800 */
[C---:B------:R-:W-:Y:S06]  /*12f60*/  HMMA.1688.F32.TF32 R144, R168.reuse, R16, R144 ;  /* 0x00000010a890723c */ /* 0x040fec0000081090 */
[C---:B------:R-:W-:Y:S01]  /*12f70*/  HMMA.1688.F32.TF32 R148, R168.reuse, R20, R148 ;  /* 0x00000014a894723c */ /* 0x040fe20000081094 */
[----:B------:R-:W5:Y:S04]  /*12f80*/  LDL.LU R21, [R1+0x780] ;  /* 0x0007800001157983 */ /* 0x000f680000300800 */
[----:B------:R-:W5:Y:S01]  /*12f90*/  LDL.LU R20, [R1+0x73c] ;  /* 0x00073c0001147983 */ /* 0x000f620000300800 */
[C---:B------:R-:W-:Y:S06]  /*12fa0*/  HMMA.1688.F32.TF32 R156, R168.reuse, R28, R156 ;  /* 0x0000001ca89c723c */ /* 0x040fec000008109c */
[C---:B------:R-:W-:Y:S06]  /*12fb0*/  HMMA.1688.F32.TF32 R160, R168.reuse, R32, R160 ;  /* 0x00000020a8a0723c */ /* 0x040fec00000810a0 */
[----:B------:R-:W-:Y:S01]  /*12fc0*/  HMMA.1688.F32.TF32 R164, R168, R36, R164 ;  /* 0x00000024a8a4723c */ /* 0x000fe200000810a4 */
[----:B------:R-:W-:Y:S04]  /*12fd0*/  LDS R168, [R5+UR7+0x3880] ;  /* 0x0038800705a87984 */ /* 0x000fe80008000800 */
[----:B------:R-:W-:Y:S04]  /*12fe0*/  LDS R170, [R5+UR7+0x3c80] ;  /* 0x003c800705aa7984 */ /* 0x000fe80008000800 */
[----:B------:R-:W-:Y:S04]  /*12ff0*/  LDS R169, [R217+UR7+0x3880] ;  /* 0x00388007d9a97984 */ /* 0x000fe80008000800 */
[----:B------:R-:W1:Y:S01]  /*13000*/  LDS R171, [R217+UR7+0x3c80] ;  /* 0x003c8007d9ab7984 */ /* 0x000e620008000800 */
[-C--:B------:R-:W-:Y:S06]  /*13010*/  HMMA.1688.F32.TF32 R188, R204, R18.reuse, R48 ;  /* 0x00000012ccbc723c */ /* 0x080fec0000081030 */
[-C--:B------:R-:W-:Y:S06]  /*13020*/  HMMA.1688.F32.TF32 R80, R200, R18.reuse, R80 ;  /* 0x00000012c850723c */ /* 0x080fec0000081050 */
[----:B------:R-:W-:Y:S01]  /*13030*/  HMMA.1688.F32.TF32 R144, R172, R18, R144 ;  /* 0x00000012ac90723c */ /* 0x000fe20000081090 */
[----:B-1----:R-:W-:-:S04]  /*13040*/  VIADD R8, R8, 0xffffff80 ;  /* 0xffffff8008087836 */ /* 0x002fc80000000000 */
[----:B------:R-:W-:Y:S01]  /*13050*/  IMAD R8, R220, -0x40, R8 ;  /* 0xffffffc0dc087824 */ /* 0x000fe200078e0208 */
[----:B------:R-:W-:Y:S06]  /*13060*/  HMMA.1688.F32.TF32 R192, R204, R14, R44 ;  /* 0x0000000eccc0723c */ /* 0x000fec000008102c */
[----:B------:R-:W-:Y:S01]  /*13070*/  HMMA.1688.F32.TF32 R112, R168, R18, R112 ;  /* 0x00000012a870723c */ /* 0x000fe20000081070 */
[----:B------:R-:W5:Y:S04]  /*13080*/  LDL.LU R19, [R1+0x77c] ;  /* 0x00077c0001137983 */ /* 0x000f680000300800 */
[----:B------:R-:W5:Y:S04]  /*13090*/  LDL.LU R18, [R1+0x738] ;  /* 0x0007380001127983 */ /* 0x000f680000300800 */
[----:B------:R-:W5:Y:S01]  /*130a0*/  LDL.LU R17, [R1+0x740] ;  /* 0x0007400001117983 */ /* 0x000f620000300800 */
[----:B------:R-:W-:Y:S03]  /*130b0*/  HMMA.1688.F32.TF32 R76, R200, R14, R76 ;  /* 0x0000000ec84c723c */ /* 0x000fe6000008104c */
[----:B------:R-:W5:Y:S01]  /*130c0*/  LDL.LU R16, [R1+0x744] ;  /* 0x0007440001107983 */ /* 0x000f620000300800 */
[----:B------:R-:W-:-:S02]  /*130d0*/  ISETP.GT.AND P1, PT, R8, RZ, PT ;  /* 0x000000ff0800720c */ /* 0x000fc40003f24270 */
[-C--:B------:R-:W-:Y:S06]  /*130e0*/  HMMA.1688.F32.TF32 R108, R168, R14.reuse, R108 ;  /* 0x0000000ea86c723c */ /* 0x080fec000008106c */
[----:B------:R-:W-:Y:S01]  /*130f0*/  HMMA.1688.F32.TF32 R140, R172, R14, R140 ;  /* 0x0000000eac8c723c */ /* 0x000fe2000008108c */
[----:B------:R-:W5:Y:S04]  /*13100*/  LDL.LU R15, [R1+0x6f8] ;  /* 0x0006f800010f7983 */ /* 0x000f680000300800 */
[----:B------:R-:W5:Y:S01]  /*13110*/  LDL.LU R12, [R1+0x6fc] ;  /* 0x0006fc00010c7983 */ /* 0x000f620000300800 */
[-C--:B------:R-:W-:Y:S06]  /*13120*/  HMMA.1688.F32.TF32 R196, R204, R10.reuse, R40 ;  /* 0x0000000accc4723c */ /* 0x080fec0000081028 */
[-C--:B------:R-:W-:Y:S06]  /*13130*/  HMMA.1688.F32.TF32 R72, R200, R10.reuse, R72 ;  /* 0x0000000ac848723c */ /* 0x080fec0000081048 */
[-C--:B------:R-:W-:Y:S06]  /*13140*/  HMMA.1688.F32.TF32 R104, R168, R10.reuse, R104 ;  /* 0x0000000aa868723c */ /* 0x080fec0000081068 */
[----:B------:R-:W-:Y:S01]  /*13150*/  HMMA.1688.F32.TF32 R136, R172, R10, R136 ;  /* 0x0000000aac88723c */ /* 0x000fe20000081088 */
[----:B--2---:R-:W-:-:S02]  /*13160*/  ISETP.GE.AND P0, PT, R220, R9, PT ;  /* 0x00000009dc00720c */ /* 0x004fc40003f06270 */
[----:B------:R-:W-:Y:S02]  /*13170*/  SEL R9, RZ, 0x4, !P1 ;  /* 0x00000004ff097807 */ /* 0x000fe40004800000 */
[----:B----4-:R-:W-:-:S04]  /*13180*/  IADD3 R13, P1, R13, R2, RZ ;  /* 0x000000020d0d7210 */ /* 0x010fc80007f3e0ff */
[----:B---3--:R-:W-:Y:S01]  /*13190*/  IADD3.X R25, R25, R0, RZ, P1, !PT ;  /* 0x0000000019197210 */ /* 0x008fe20000ffe4ff */
[----:B------:R1:W-:Y:S01]  /*131a0*/  STL [R1+0x778], R13 ;  /* 0x0007780d01007387 */ /* 0x0003e20000100800 */
[----:B------:R-:W-:-:S03]  /*131b0*/  IMAD.MOV.U32 R10, RZ, RZ, R13 ;  /* 0x000000ffff0a7224 */ /* 0x000fc600078e000d */
[----:B------:R-:W-:Y:S04]  /*131c0*/  STL [R1+0x774], R25 ;  /* 0x0007741901007387 */ /* 0x000fe80000100800 */
[----:B------:R-:W2:Y:S04]  /*131d0*/  LDL.LU R14, [R1+0x700] ;  /* 0x00070000010e7983 */ /* 0x000ea80000300800 */
[----:B-1----:R-:W3:Y:S01]  /*131e0*/  LDL.LU R13, [R1+0x704] ;  /* 0x00070400010d7983 */ /* 0x002ee20000300800 */
[----:B------:R-:W1:Y:S01]  /*131f0*/  S2R R219, SR_TID.X ;  /* 0x0000000000db7919 */ /* 0x000e620000002100 */
[----:B------:R-:W-:Y:S01]  /*13200*/  UIADD3 UR5, UR5, 0x1, URZ ;  /* 0x0000000105057890 */ /* 0x000fe2000fffe03f */
[----:B------:R-:W-:-:S03]  /*13210*/  SEL R9, R9, RZ, !P0 ;  /* 0x000000ff09097207 */ /* 0x000fc60004000000 */
[----:B------:R-:W-:Y:S01]  /*13220*/  UISETP.GT.AND UP0, UPT, UR5, 0x1, UPT ;  /* 0x000000010500788c */ /* 0x000fe2000bf04270 */
[----:B------:R-:W-:-:S03]  /*13230*/  ISETP.NE.U32.AND P2, PT, R9, RZ, PT ;  /* 0x000000ff0900720c */ /* 0x000fc60003f45070 */
[----:B------:R-:W-:-:S04]  /*13240*/  USEL UR5, UR5, URZ, !UP0 ;  /* 0x0000003f05057287 */ /* 0x000fc8000c000000 */
[----:B------:R-:W-:Y:S01]  /*13250*/  ULEA UR7, UR5, UR4, 0xe ;  /* 0x0000000405077291 */ /* 0x000fe2000f8e703f */
[----:B------:R-:W-:Y:S02]  /*13260*/  MOV R11, R25 ;  /* 0x00000019000b7202 */ /* 0x000fe40000000f00 */
[----:B------:R-:W-:Y:S02]  /*13270*/  ISETP.GT.AND P1, PT, R8, 0x4, PT ;  /* 0x000000040800780c */ /* 0x000fe40003f24270 */
[----:B-1----:R-:W-:-:S05]  /*13280*/  LOP3.LUT R219, R219, 0x1f, RZ, 0xc0, !PT ;  /* 0x0000001fdbdb7812 */ /* 0x002fca00078ec0ff */
[----:B------:R-:W-:-:S04]  /*13290*/  IMAD.SHL.U32 R24, R219, 0x4, RZ ;  /* 0x00000004db187824 */ /* 0x000fc800078e00ff */
[----:B------:R-:W-:Y:S01]  /*132a0*/  VIADD R9, R24, UR7 ;  /* 0x0000000718097c36 */ /* 0x000fe20008000000 */
[----:B------:R-:W-:Y:S01]  /*132b0*/  BAR.SYNC.DEFER_BLOCKING 0x0 ;  /* 0x0000000000007b1d */ /* 0x000fe20000010000 */
[-C--:B-----5:R-:W-:Y:S02]  /*132c0*/  IADD3 R21, P3, R21, R2.reuse, RZ ;  /* 0x0000000215157210 */ /* 0x0a0fe40007f7e0ff */
[----:B------:R-:W-:-:S03]  /*132d0*/  IADD3 R20, P4, R20, R2, RZ ;  /* 0x0000000214147210 */ /* 0x000fc60007f9e0ff */
[----:B------:R-:W-:Y:S01]  /*132e0*/  @!PT LDS RZ, [RZ] ;  /* 0x00000000fffff984 */ /* 0x000fe20000000800 */
[----:B------:R-:W-:Y:S01]  /*132f0*/  @!PT LDS RZ, [RZ] ;  /* 0x00000000fffff984 */ /* 0x000fe20000000800 */
[----:B------:R-:W-:Y:S01]  /*13300*/  @!PT LDS RZ, [RZ] ;  /* 0x00000000fffff984 */ /* 0x000fe20000000800 */
[----:B------:R1:W-:Y:S01]  /*13310*/  LDGSTS.E [R9], desc[UR8][R10.64], P2 ;  /* 0x000000000a097fae */ /* 0x0003e20009121848 */
[----:B------:R-:W-:Y:S01]  /*13320*/  IMAD.X R19, R19, 0x1, R0, P3 ;  /* 0x0000000113137824 */ /* 0x000fe200018e0600 */
[----:B-1----:R-:W-:-:S04]  /*13330*/  SEL R10, RZ, 0x4, !P1 ;  /* 0x00000004ff0a7807 */ /* 0x002fc80004800000 */
[----:B------:R-:W-:Y:S01]  /*13340*/  SEL R10, R10, RZ, !P0 ;  /* 0x000000ff0a0a7207 */ /* 0x000fe20004000000 */
[----:B------:R-:W-:-:S03]  /*13350*/  IMAD.MOV.U32 R11, RZ, RZ, R19 ;  /* 0x000000ffff0b7224 */ /* 0x000fc600078e0013 */
[----:B------:R-:W-:Y:S01]  /*13360*/  ISETP.NE.U32.AND P1, PT, R10, RZ, PT ;  /* 0x000000ff0a00720c */ /* 0x000fe20003f25070 */
[----:B------:R-:W-:Y:S01]  /*13370*/  IMAD.X R18, R18, 0x1, R0, P4 ;  /* 0x0000000112127824 */ /* 0x000fe200020e0600 */
[----:B------:R-:W-:-:S05]  /*13380*/  MOV R10, R21 ;  /* 0x00000015000a7202 */ /* 0x000fca0000000f00 */
[----:B------:R1:W-:Y:S01]  /*13390*/  LDGSTS.E [R9+0x80], desc[UR8][R10.64], P2 ;  /* 0x000800000a097fae */ /* 0x0003e20009121848 */
[----:B------:R-:W-:Y:S02]  /*133a0*/  ISETP.GT.AND P2, PT, R8, 0x8, PT ;  /* 0x000000080800780c */ /* 0x000fe40003f44270 */
[----:B------:R-:W-:Y:S01]  /*133b0*/  IADD3 R16, P3, R16, R2, RZ ;  /* 0x0000000210107210 */ /* 0x000fe20007f7e0ff */
[----:B-1----:R-:W-:Y:S01]  /*133c0*/  IMAD.MOV.U32 R10, RZ, RZ, R20 ;  /* 0x000000ffff0a7224 */ /* 0x002fe200078e0014 */
[----:B------:R-:W-:-:S05]  /*133d0*/  MOV R11, R18 ;  /* 0x00000012000b7202 */ /* 0x000fca0000000f00 */
[----:B------:R1:W-:Y:S01]  /*133e0*/  LDGSTS.E [R9+0x400], desc[UR8][R10.64], P1 ;  /* 0x004000000a097fae */ /* 0x0003e20008921848 */
[----:B------:R-:W-:Y:S01]  /*133f0*/  IADD3 R12, P4, R12, R2, RZ ;  /* 0x000000020c0c7210 */ /* 0x000fe20007f9e0ff */
[----:B------:R-:W-:Y:S01]  /*13400*/  IMAD.X R17, R17, 0x1, R0, P3 ;  /* 0x0000000111117824 */ /* 0x000fe200018e0600 */
[----:B-1----:R-:W-:-:S04]  /*13410*/  SEL R10, RZ, 0x4, !P2 ;  /* 0x00000004ff0a7807 */ /* 0x002fc80005000000 */
[----:B------:R-:W-:Y:S01]  /*13420*/  SEL R10, R10, RZ, !P0 ;  /* 0x000000ff0a0a7207 */ /* 0x000fe20004000000 */
[----:B------:R-:W-:-:S03]  /*13430*/  IMAD.MOV.U32 R11, RZ, RZ, R17 ;  /* 0x000000ffff0b7224 */ /* 0x000fc600078e0011 */
[----:B------:R-:W-:Y:S01]  /*13440*/  ISETP.NE.U32.AND P2, PT, R10, RZ, PT ;  /* 0x000000ff0a00720c */ /* 0x000fe20003f45070 */
[----:B------:R-:W-:Y:S01]  /*13450*/  IMAD.X R15, R15, 0x1, R0, P4 ;  /* 0x000000010f0f7824 */ /* 0x000fe200020e0600 */
[----:B------:R-:W-:Y:S01]  /*13460*/  MOV R10, R16 ;  /* 0x00000010000a7202 */ /* 0x000fe20000000f00 */
[----:B------:R-:W-:Y:S04]  /*13470*/  STL [R1+0x780], R21 ;  /* 0x0007801501007387 */ /* 0x000fe80000100800 */
[----:B------:R-:W-:Y:S04]  /*13480*/  STL [R1+0x77c], R19 ;  /* 0x00077c1301007387 */ /* 0x000fe80000100800 */
[----:B------:R-:W-:Y:S04]  /*13490*/  STL [R1+0x73c], R20 ;  /* 0x00073c1401007387 */ /* 0x000fe80000100800 */
[----:B------:R-:W-:Y:S04]  /*134a0*/  STL [R1+0x738], R18 ;  /* 0x0007381201007387 */ /* 0x000fe80000100800 */
[----:B------:R1:W-:Y:S01]  /*134b0*/  LDGSTS.E [R9+0x480], desc[UR8][R10.64], P1 ;  /* 0x004800000a097fae */ /* 0x0003e20008921848 */
[----:B------:R-:W-:-:S03]  /*134c0*/  ISETP.GT.AND P1, PT, R8, 0xc, PT ;  /* 0x0000000c0800780c */ /* 0x000fc60003f24270 */
[----:B------:R-:W-:Y:S04]  /*134d0*/  STL [R1+0x744], R16 ;  /* 0x0007441001007387 */ /* 0x000fe80000100800 */
[----:B------:R-:W-:Y:S01]  /*134e0*/  STL [R1+0x740], R17 ;  /* 0x0007401101007387 */ /* 0x000fe20000100800 */
[----:B-1----:R-:W-:Y:S01]  /*134f0*/  IMAD.MOV.U32 R10, RZ, RZ, R12 ;  /* 0x000000ffff0a7224 */ /* 0x002fe200078e000c */
[----:B------:R-:W-:Y:S02]  /*13500*/  MOV R11, R15 ;  /* 0x0000000f000b7202 */ /* 0x000fe40000000f00 */
[----:B------:R1:W-:Y:S04]  /*13510*/  STL [R1+0x6fc], R12 ;  /* 0x0006fc0c01007387 */ /* 0x0003e80000100800 */
[----:B------:R-:W-:Y:S04]  /*13520*/  STL [R1+0x6f8], R15 ;  /* 0x0006f80f01007387 */ /* 0x000fe80000100800 */
[----:B------:R4:W-:Y:S04]  /*13530*/  LDGSTS.E [R9+0x800], desc[UR8][R10.64], P2 ;  /* 0x008000000a097fae */ /* 0x0009e80009121848 */
[----:B-1----:R-:W5:Y:S01]  /*13540*/  LDL.LU R12, [R1+0x688] ;  /* 0x00068800010c7983 */ /* 0x002f620000300800 */
[----:B----4-:R-:W-:-:S04]  /*13550*/  SEL R10, RZ, 0x4, !P1 ;  /* 0x00000004ff0a7807 */ /* 0x010fc80004800000 */
[----:B------:R-:W-:-:S04]  /*13560*/  SEL R10, R10, RZ, !P0 ;  /* 0x000000ff0a0a7207 */ /* 0x000fc80004000000 */
[----:B------:R-:W-:Y:S02]  /*13570*/  ISETP.NE.U32.AND P1, PT, R10, RZ, PT ;  /* 0x000000ff0a00720c */ /* 0x000fe40003f25070 */
[----:B---3--:R-:W-:-:S05]  /*13580*/  IADD3 R13, P3, R13, R2, RZ ;  /* 0x000000020d0d7210 */ /* 0x008fca0007f7e0ff */
[----:B--2---:R-:W-:Y:S01]  /*13590*/  IMAD.X R14, R14, 0x1, R0, P3 ;  /* 0x000000010e0e7824 */ /* 0x004fe200018e0600 */
[----:B------:R1:W-:Y:S01]  /*135a0*/  STL [R1+0x704], R13 ;  /* 0x0007040d01007387 */ /* 0x0003e20000100800 */
[----:B------:R-:W-:-:S03]  /*135b0*/  MOV R10, R13 ;  /* 0x0000000d000a7202 */ /* 0x000fc60000000f00 */
[----:B------:R2:W-:Y:S01]  /*135c0*/  STL [R1+0x700], R14 ;  /* 0x0007000e01007387 */ /* 0x0005e20000100800 */
[----:B------:R-:W-:-:S03]  /*135d0*/  IMAD.MOV.U32 R11, RZ, RZ, R14 ;  /* 0x000000ffff0b7224 */ /* 0x000fc600078e000e */
[----:B------:R-:W3:Y:S04]  /*135e0*/  LDL.LU R17, [R1+0x68c] ;  /* 0x00068c0001117983 */ /* 0x000ee80000300800 */
[----:B-1----:R-:W4:Y:S04]  /*135f0*/  LDL.LU R13, [R1+0x690] ;  /* 0x00069000010d7983 */ /* 0x002f280000300800 */
[----:B------:R-:W3:Y:S04]  /*13600*/  LDL.LU R21, [R1+0x8] ;  /* 0x0000080001157983 */ /* 0x000ee80000300800 */
[----:B--2---:R-:W2:Y:S01]  /*13610*/  LDL.LU R14, [R1+0xc] ;  /* 0x00000c00010e7983 */ /* 0x004ea20000300800 */
[----:B------:R-:W-:-:S03]  /*13620*/  IADD3 R229, P4, R229, R2, RZ ;  /* 0x00000002e5e57210 */ /* 0x000fc60007f9e0ff */
[----:B------:R1:W-:Y:S02]  /*13630*/  LDGSTS.E [R9+0x880], desc[UR8][R10.64], P2 ;  /* 0x008800000a097fae */ /* 0x0003e40009121848 */
[--C-:B------:R-:W-:Y:S01]  /*13640*/  IMAD.X R228, R228, 0x1, R0.reuse, P4 ;  /* 0x00000001e4e47824 */ /* 0x100fe200020e0600 */
[----:B------:R-:W-:Y:S01]  /*13650*/  ISETP.GT.AND P2, PT, R8, 0x10, PT ;  /* 0x000000100800780c */ /* 0x000fe20003f44270 */
[----:B------:R-:W2:Y:S01]  /*13660*/  LDL.LU R20, [R1+0x10] ;  /* 0x0000100001147983 */ /* 0x000ea20000300800 */
[----:B------:R-:W-:Y:S01]  /*13670*/  IADD3 R231, P3, R231, R2, RZ ;  /* 0x00000002e7e77210 */ /* 0x000fe20007f7e0ff */
[----:B-1----:R-:W-:Y:S01]  /*13680*/  IMAD.MOV.U32 R10, RZ, RZ, R229 ;  /* 0x000000ffff0a7224 */ /* 0x002fe200078e00e5 */
[----:B------:R-:W-:Y:S01]  /*13690*/  MOV R11, R228 ;  /* 0x000000e4000b7202 */ /* 0x000fe20000000f00 */
[----:B------:R-:W2:Y:S04]  /*136a0*/  LDL.LU R19, [R1+0x14] ;  /* 0x0000140001137983 */ /* 0x000ea80000300800 */
[----:B------:R1:W-:Y:S01]  /*136b0*/  LDGSTS.E [R9+0xc00], desc[UR8][R10.64], P1 ;  /* 0x00c000000a097fae */ /* 0x0003e20008921848 */
[----:B------:R-:W-:Y:S01]  /*136c0*/  IADD3 R245, P4, R245, R2, RZ ;  /* 0x00000002f5f57210 */ /* 0x000fe20007f9e0ff */
[----:B------:R-:W-:-:S02]  /*136d0*/  IMAD.X R230, R230, 0x1, R0, P3 ;  /* 0x00000001e6e67824 */ /* 0x000fc400018e0600 */
[----:B------:R-:W2:Y:S01]  /*136e0*/  LDL.LU R18, [R1+0x48] ;  /* 0x0000480001127983 */ /* 0x000ea20000300800 */
[----:B-1----:R-:W-:Y:S01]  /*136f0*/  SEL R10, RZ, 0x4, !P2 ;  /* 0x00000004ff0a7807 */ /* 0x002fe20005000000 */
[----:B------:R-:W-:Y:S02]  /*13700*/  IMAD.MOV.U32 R11, RZ, RZ, R230 ;  /* 0x000000ffff0b7224 */ /* 0x000fe400078e00e6 */
[----:B------:R-:W-:Y:S01]  /*13710*/  IMAD.X R244, R244, 0x1, R0, P4 ;  /* 0x00000001f4f47824 */ /* 0x000fe200020e0600 */
[----:B------:R-:W-:Y:S01]  /*13720*/  SEL R10, R10, RZ, !P0 ;  /* 0x000000ff0a0a7207 */ /* 0x000fe20004000000 */
[----:B------:R-:W2:Y:S03]  /*13730*/  LDL.LU R15, [R1+0x4c] ;  /* 0x00004c00010f7983 */ /* 0x000ea60000300800 */
[----:B------:R-:W-:Y:S02]  /*13740*/  ISETP.NE.U32.AND P2, PT, R10, RZ, PT ;  /* 0x000000ff0a00720c */ /* 0x000fe40003f45070 */
[----:B------:R-:W-:-:S05]  /*13750*/  MOV R10, R231 ;  /* 0x000000e7000a7202 */ /* 0x000fca0000000f00 */
[----:B------:R1:W-:Y:S01]  /*13760*/  LDGSTS.E [R9+0xc80], desc[UR8][R10.64], P1 ;  /* 0x00c800000a097fae */ /* 0x0003e20008921848 */
[----:B------:R-:W-:Y:S02]  /*13770*/  ISETP.GT.AND P1, PT, R8, 0x14, PT ;  /* 0x000000140800780c */ /* 0x000fe40003f24270 */
[----:B------:R-:W-:Y:S01]  /*13780*/  IADD3 R247, P3, R247, R2, RZ ;  /* 0x00000002f7f77210 */ /* 0x000fe20007f7e0ff */
[----:B-1----:R-:W-:Y:S01]  /*13790*/  IMAD.MOV.U32 R10, RZ, RZ, R245 ;  /* 0x000000ffff0a7224 */ /* 0x002fe200078e00f5 */
[----:B------:R-:W-:-:S05]  /*137a0*/  MOV R11, R244 ;  /* 0x000000f4000b7202 */ /* 0x000fca0000000f00 */
[----:B------:R1:W-:Y:S01]  /*137b0*/  LDGSTS.E [R9+0x1000], desc[UR8][R10.64], P2 ;  /* 0x010000000a097fae */ /* 0x0003e20009121848 */
[----:B------:R-:W-:Y:S01]  /*137c0*/  IMAD.X R246, R246, 0x1, R0, P3 ;  /* 0x00000001f6f67824 */ /* 0x000fe200018e0600 */
[----:B-1----:R-:W-:-:S04]  /*137d0*/  SEL R10, RZ, 0x4, !P1 ;  /* 0x00000004ff0a7807 */ /* 0x002fc80004800000 */
[----:B------:R-:W-:Y:S01]  /*137e0*/  SEL R10, R10, RZ, !P0 ;  /* 0x000000ff0a0a7207 */ /* 0x000fe20004000000 */
[----:B------:R-:W-:-:S03]  /*137f0*/  IMAD.MOV.U32 R11, RZ, RZ, R246 ;  /* 0x000000ffff0b7224 */ /* 0x000fc600078e00f6 */
[----:B------:R-:W-:Y:S02]  /*13800*/  ISETP.NE.U32.AND P1, PT, R10, RZ, PT ;  /* 0x000000ff0a00720c */ /* 0x000fe40003f25070 */
[----:B------:R-:W-:-:S05]  /*13810*/  MOV R10, R247 ;  /* 0x000000f7000a7202 */ /* 0x000fca0000000f00 */
[----:B------:R1:W-:Y:S01]  /*13820*/  LDGSTS.E [R9+0x1080], desc[UR8][R10.64], P2 ;  /* 0x010800000a097fae */ /* 0x0003e20009121848 */
[----:B------:R-:W-:Y:S02]  /*13830*/  ISETP.GT.AND P2, PT, R8, 0x18, PT ;  /* 0x000000180800780c */ /* 0x000fe40003f44270 */
[----:B-----5:R-:W-:-:S05]  /*13840*/  IADD3 R12, P4, R12, R2, RZ ;  /* 0x000000020c0c7210 */ /* 0x020fca0007f9e0ff */
[----:B------:R-:W-:Y:S02]  /*13850*/  IMAD.X R251, R251, 0x1, R0, P4 ;  /* 0x00000001fbfb7824 */ /* 0x000fe400020e0600 */
[----:B-1----:R-:W-:-:S03]  /*13860*/  IMAD.MOV.U32 R10, RZ, RZ, R12 ;  /* 0x000000ffff0a7224 */ /* 0x002fc600078e000c */
[----:B------:R-:W-:Y:S01]  /*13870*/  MOV R11, R251 ;  /* 0x000000fb000b7202 */ /* 0x000fe20000000f00 */
[----:B------:R1:W-:Y:S04]  /*13880*/  STL [R1+0x688], R12 ;  /* 0x0006880c01007387 */ /* 0x0003e80000100800 */
[----:B------:R5:W-:Y:S04]  /*13890*/  LDGSTS.E [R9+0x1400], desc[UR8][R10.64], P1 ;  /* 0x014000000a097fae */ /* 0x000be80008921848 */
[----:B------:R-:W2:Y:S04]  /*138a0*/  LDL.LU R16, [R1+0x54] ;  /* 0x0000540001107983 */ /* 0x000ea80000300800 */
[----:B-1----:R-:W2:Y:S01]  /*138b0*/  LDL.LU R12, [R1+0x8c] ;  /* 0x00008c00010c7983 */ /* 0x002ea20000300800 */
[----:B-----5:R-:W-:-:S04]  /*138c0*/  SEL R10, RZ, 0x4, !P2 ;  /* 0x00000004ff0a7807 */ /* 0x020fc80005000000 */
[----:B------:R-:W-:-:S04]  /*138d0*/  SEL R10, R10, RZ, !P0 ;  /* 0x000000ff0a0a7207 */ /* 0x000fc80004000000 */
[----:B------:R-:W-:Y:S02]  /*138e0*/  ISETP.NE.U32.AND P2, PT, R10, RZ, PT ;  /* 0x000000ff0a00720c */ /* 0x000fe40003f45070 */
[----:B----4-:R-:W-:-:S05]  /*138f0*/  IADD3 R13, P3, R13, R2, RZ ;  /* 0x000000020d0d7210 */ /* 0x010fca0007f7e0ff */
[--C-:B---3--:R-:W-:Y:S01]  /*13900*/  IMAD.X R17, R17, 0x1, R0.reuse, P3 ;  /* 0x0000000111117824 */ /* 0x108fe200018e0600 */
[----:B--2---:R-:W-:Y:S01]  /*13910*/  IADD3 R14, P4, R14, R2, RZ ;  /* 0x000000020e0e7210 */ /* 0x004fe20007f9e0ff */
[----:B------:R-:W-:Y:S02]  /*13920*/  STL [R1+0x690], R13 ;  /* 0x0006900d01007387 */ /* 0x000fe40000100800 */
[----:B------:R-:W-:Y:S02]  /*13930*/  IMAD.MOV.U32 R11, RZ, RZ, R17 ;  /* 0x000000ffff0b7224 */ /* 0x000fe400078e0011 */
[----:B------:R-:W-:Y:S01]  /*13940*/  IMAD.X R21, R21, 0x1, R0, P4 ;  /* 0x0000000115157824 */ /* 0x000fe200020e0600 */
[----:B------:R1:W-:Y:S01]  /*13950*/  STL [R1+0x68c], R17 ;  /* 0x00068c1101007387 */ /* 0x0003e20000100800 */
[----:B------:R-:W-:-:S03]  /*13960*/  MOV R10, R13 ;  /* 0x0000000d000a7202 */ /* 0x000fc60000000f00 */
[----:B------:R2:W-:Y:S04]  /*13970*/  STL [R1+0xc], R14 ;  /* 0x00000c0e01007387 */ /* 0x0005e80000100800 */
[----:B------:R3:W-:Y:S04]  /*13980*/  LDGSTS.E [R9+0x1480], desc[UR8][R10.64], P1 ;  /* 0x014800000a097fae */ /* 0x0007e80008921848 */
[----:B-1----:R-:W4:Y:S04]  /*13990*/  LDL.LU R17, [R1+0x50] ;  /* 0x0000500001117983 */ /* 0x002f280000300800 */
[----:B------:R-:W-:Y:S04]  /*139a0*/  STL [R1+0x8], R21 ;  /* 0x0000081501007387 */ /* 0x000fe80000100800 */
[----:B------:R-:W5:Y:S01]  /*139b0*/  LDL.LU R13, [R1+0x88] ;  /* 0x00008800010d7983 */ /* 0x000f620000300800 */
[----:B---3--:R-:W-:Y:S01]  /*139c0*/  IMAD.MOV.U32 R10, RZ, RZ, R14 ;  /* 0x000000ffff0a7224 */ /* 0x008fe200078e000e */
[----:B------:R-:W-:-:S02]  /*139d0*/  MOV R11, R21 ;  /* 0x00000015000b7202 */ /* 0x000fc40000000f00 */
[-C--:B------:R-:W-:Y:S02]  /*139e0*/  IADD3 R19, P3, R19, R2.reuse, RZ ;  /* 0x0000000213137210 */ /* 0x080fe40007f7e0ff */
[----:B------:R-:W-:Y:S01]  /*139f0*/  ISETP.GT.AND P1, PT, R8, 0x1c, PT ;  /* 0x0000001c0800780c */ /* 0x000fe20003f24270 */
[----:B------:R1:W-:Y:S01]  /*13a00*/  LDGSTS.E [R9+0x1800], desc[UR8][R10.64], P2 ;  /* 0x018000000a097fae */ /* 0x0003e20009121848 */
[----:B------:R-:W-:Y:S01]  /*13a10*/  HMMA.1688.F32.TF32 R184, R204, R22, R52 ;  /* 0x00000016ccb8723c */ /* 0x000fe20000081034 */
[----:B------:R-:W-:Y:S01]  /*13a20*/  IMAD.X R20, R20, 0x1, R0, P3 ;  /* 0x0000000114147824 */ /* 0x000fe200018e0600 */
[----:B------:R-:W-:-:S04]  /*13a30*/  IADD3 R15, P4, R15, R2, RZ ;  /* 0x000000020f0f7210 */ /* 0x000fc80007f9e0ff */
[----:B------:R-:W-:Y:S01]  /*13a40*/  HMMA.1688.F32.TF32 R84, R200, R22, R84 ;  /* 0x00000016c854723c */ /* 0x000fe20000081054 */
[----:B-1----:R-:W-:-:S05]  /*13a50*/  SEL R10, RZ, 0x4, !P1 ;  /* 0x00000004ff0a7807 */ /* 0x002fca0004800000 */
[----:B------:R-:W-:Y:S01]  /*13a60*/  HMMA.1688.F32.TF32 R116, R168, R22, R116 ;  /* 0x00000016a874723c */ /* 0x000fe20000081074 */
[----:B------:R-:W-:-:S05]  /*13a70*/  IMAD.X R18, R18, 0x1, R0, P4 ;  /* 0x0000000112127824 */ /* 0x000fca00020e0600 */
[----:B------:R-:W-:Y:S01]  /*13a80*/  HMMA.1688.F32.TF32 R148, R172, R22, R148 ;  /* 0x00000016ac94723c */ /* 0x000fe20000081094 */
[----:B------:R-:W3:Y:S01]  /*13a90*/  LDL.LU R22, [R1+0x94] ;  /* 0x0000940001167983 */ /* 0x000ee20000300800 */
[----:B------:R-:W-:-:S03]  /*13aa0*/  SEL R10, R10, RZ, !P0 ;  /* 0x000000ff0a0a7207 */ /* 0x000fc60004000000 */
[----:B--2---:R-:W2:Y:S04]  /*13ab0*/  LDL.LU R14, [R1+0xcc] ;  /* 0x0000cc00010e7983 */ /* 0x004ea80000300800 */
[----:B------:R1:W-:Y:S04]  /*13ac0*/  STL [R1+0x14], R19 ;  /* 0x0000141301007387 */ /* 0x0003e80000100800 */
[----:B------:R1:W-:Y:S01]  /*13ad0*/  STL [R1+0x10], R20 ;  /* 0x0000101401007387 */ /* 0x0003e20000100800 */
[----:B------:R-:W-:-:S03]  /*13ae0*/  ISETP.NE.U32.AND P1, PT, R10, RZ, PT ;  /* 0x000000ff0a00720c */ /* 0x000fc60003f25070 */
[----:B------:R-:W-:Y:S01]  /*13af0*/  STL [R1+0x4c], R15 ;  /* 0x00004c0f01007387 */ /* 0x000fe20000100800 */
[----:B------:R-:W-:-:S03]  /*13b00*/  MOV R10, R19 ;  /* 0x00000013000a7202 */ /* 0x000fc60000000f00 */
[----:B------:R-:W2:Y:S01]  /*13b10*/  LDL.LU R23, [R1+0x90] ;  /* 0x0000900001177983 */ /* 0x000ea20000300800 */
[----:B------:R-:W-:-:S03]  /*13b20*/  IMAD.MOV.U32 R11, RZ, RZ, R20 ;  /* 0x000000ffff0b7224 */ /* 0x000fc600078e0014 */
[----:B------:R1:W-:Y:S04]  /*13b30*/  STL [R1+0x48], R18 ;  /* 0x0000481201007387 */ /* 0x0003e80000100800 */
[----:B-1----:R-:W2:Y:S04]  /*13b40*/  LDL.LU R19, [R1+0xc8] ;  /* 0x0000c80001137983 */ /* 0x002ea80000300800 */
[----:B------:R1:W-:Y:S04]  /*13b50*/  LDGSTS.E [R9+0x1880], desc[UR8][R10.64], P2 ;  /* 0x018800000a097fae */ /* 0x0003e80009121848 */
[----:B------:R-:W2:Y:S01]  /*13b60*/  LDL.LU R20, [R1+0xd0] ;  /* 0x0000d00001147983 */ /* 0x000ea20000300800 */
[----:B------:R-:W-:-:S02]  /*13b70*/  ISETP.GT.AND P2, PT, R8, 0x20, PT ;  /* 0x000000200800780c */ /* 0x000fc40003f44270 */
[----:B-1----:R-:W-:Y:S02]  /*13b80*/  MOV R11, R18 ;  /* 0x00000012000b7202 */ /* 0x002fe40000000f00 */
[----:B------:R-:W2:Y:S01]  /*13b90*/  LDL.LU R18, [R1+0xd4] ;  /* 0x0000d40001127983 */ /* 0x000ea20000300800 */
[----:B------:R-:W-:-:S03]  /*13ba0*/  IMAD.MOV.U32 R10, RZ, RZ, R15 ;  /* 0x000000ffff0a7224 */ /* 0x000fc600078e000f */
[----:B------:R-:W2:Y:S04]  /*13bb0*/  LDL.LU R21, [R1+0x108] ;  /* 0x0001080001157983 */ /* 0x000ea80000300800 */
[----:B------:R-:W2:Y:S04]  /*13bc0*/  LDL.LU R15, [R1+0x10c] ;  /* 0x00010c00010f7983 */ /* 0x000ea80000300800 */
[----:B------:R1:W-:Y:S02]  /*13bd0*/  LDGSTS.E [R9+0x1c00], desc[UR8][R10.64], P1 ;  /* 0x01c000000a097fae */ /* 0x0003e40008921848 */
[----:B-1----:R-:W-:-:S04]  /*13be0*/  SEL R10, RZ, 0x4, !P2 ;  /* 0x00000004ff0a7807 */ /* 0x002fc80005000000 */
[----:B------:R-:W-:-:S04]  /*13bf0*/  SEL R10, R10, RZ, !P0 ;  /* 0x000000ff0a0a7207 */ /* 0x000fc80004000000 */
[----:B------:R-:W-:Y:S02]  /*13c00*/  ISETP.NE.U32.AND P2, PT, R10, RZ, PT ;  /* 0x000000ff0a00720c */ /* 0x000fe40003f45070 */
[-C--:B------:R-:W-:Y:S02]  /*13c10*/  IADD3 R16, P3, R16, R2.reuse, RZ ;  /* 0x0000000210107210 */ /* 0x080fe40007f7e0ff */
[----:B------:R-:W-:-:S03]  /*13c20*/  IADD3 R12, P4, R12, R2, RZ ;  /* 0x000000020c0c7210 */ /* 0x000fc60007f9e0ff */
[----:B------:R-:W-:Y:S01]  /*13c30*/  STL [R1+0x54], R16 ;  /* 0x0000541001007387 */ /* 0x000fe20000100800 */
[----:B------:R-:W-:Y:S01]  /*13c40*/  MOV R10, R16 ;  /* 0x00000010000a7202 */ /* 0x000fe20000000f00 */
[----:B----4-:R-:W-:-:S05]  /*13c50*/  IMAD.X R17, R17, 0x1, R0, P3 ;  /* 0x0000000111117824 */ /* 0x010fca00018e0600 */
[----:B------:R1:W-:Y:S01]  /*13c60*/  STL [R1+0x50], R17 ;  /* 0x0000501101007387 */ /* 0x0003e20000100800 */
[----:B-----5:R-:W-:-:S03]  /*13c70*/  IMAD.X R13, R13, 0x1, R0, P4 ;  /* 0x000000010d0d7824 */ /* 0x020fc600020e0600 */
[----:B------:R-:W-:Y:S01]  /*13c80*/  STL [R1+0x8c], R12 ;  /* 0x00008c0c01007387 */ /* 0x000fe20000100800 */
[----:B------:R-:W-:-:S03]  /*13c90*/  IMAD.MOV.U32 R11, RZ, RZ, R17 ;  /* 0x000000ffff0b7224 */ /* 0x000fc600078e0011 */
[----:B------:R4:W-:Y:S04]  /*13ca0*/  STL [R1+0x88], R13 ;  /* 0x0000880d01007387 */ /* 0x0009e80000100800 */
[----:B-1----:R-:W5:Y:S04]  /*13cb0*/  LDL.LU R17, [R1+0x110] ;  /* 0x0001100001117983 */ /* 0x002f680000300800 */
[----:B------:R-:W5:Y:S04]  /*13cc0*/  LDL.LU R16, [R1+0x114] ;  /* 0x0001140001107983 */ /* 0x000f680000300800 */
[----:B------:R1:W-:Y:S02]  /*13cd0*/  LDGSTS.E [R9+0x1c80], desc[UR8][R10.64], P1 ;  /* 0x01c800000a097fae */ /* 0x0003e40008921848 */
[----:B-1----:R-:W-:Y:S01]  /*13ce0*/  MOV R11, R13 ;  /* 0x0000000d000b7202 */ /* 0x002fe20000000f00 */
[----:B------:R-:W-:Y:S01]  /*13cf0*/  IMAD.MOV.U32 R10, RZ, RZ, R12 ;  /* 0x000000ffff0a7224 */ /* 0x000fe200078e000c */
[----:B----4-:R-:W4:Y:S04]  /*13d00*/  LDL.LU R13, [R1+0x148] ;  /* 0x00014800010d7983 */ /* 0x010f280000300800 */
[----:B------:R-:W4:Y:S01]  /*13d10*/  LDL.LU R12, [R1+0x14c] ;  /* 0x00014c00010c7983 */ /* 0x000f220000300800 */
[----:B------:R-:W-:-:S03]  /*13d20*/  ISETP.GT.AND P1, PT, R8, 0x24, PT ;  /* 0x000000240800780c */ /* 0x000fc60003f24270 */
[----:B------:R1:W-:Y:S01]  /*13d30*/  LDGSTS.E [R9+0x2000], desc[UR8][R10.64], P2 ;  /* 0x020000000a097fae */ /* 0x0003e20009121848 */
[-C--:B---3--:R-:W-:Y:S02]  /*13d40*/  IADD3 R22, P3, R22, R2.reuse, RZ ;  /* 0x0000000216167210 */ /* 0x088fe40007f7e0ff */
[----:B--2---:R-:W-:Y:S02]  /*13d50*/  IADD3 R14, P4, R14, R2, RZ ;  /* 0x000000020e0e7210 */ /* 0x004fe40007f9e0ff */
[----:B-1----:R-:W-:Y:S01]  /*13d60*/  SEL R10, RZ, 0x4, !P1 ;  /* 0x00000004ff0a7807 */ /* 0x002fe20004800000 */
[----:B------:R-:W-:-:S03]  /*13d70*/  IMAD.X R23, R23, 0x1, R0, P3 ;  /* 0x0000000117177824 */ /* 0x000fc600018e0600 */
[----:B------:R-:W-:Y:S01]  /*13d80*/  SEL R10, R10, RZ, !P0 ;  /* 0x000000ff0a0a7207 */ /* 0x000fe20004000000 */
[----:B------:R-:W-:-:S03]  /*13d90*/  IMAD.MOV.U32 R11, RZ, RZ, R23 ;  /* 0x000000ffff0b7224 */ /* 0x000fc600078e0017 */
[----:B------:R-:W-:Y:S01]  /*13da0*/  ISETP.NE.U32.AND P1, PT, R10, RZ, PT ;  /* 0x000000ff0a00720c */ /* 0x000fe20003f25070 */
[----:B------:R-:W-:Y:S01]  /*13db0*/  IMAD.X R19, R19, 0x1, R0, P4 ;  /* 0x0000000113137824 */ /* 0x000fe200020e0600 */
[----:B------:R-:W-:Y:S01]  /*13dc0*/  MOV R10, R22 ;  /* 0x00000016000a7202 */ /* 0x000fe20000000f00 */
[----:B------:R-:W-:Y:S04]  /*13dd0*/  STL [R1+0x94], R22 ;  /* 0x0000941601007387 */ /* 0x000fe80000100800 */
[----:B------:R1:W-:Y:S01]  /*13de0*/  LDGSTS.E [R9+0x2080], desc[UR8][R10.64], P2 ;  /* 0x020800000a097fae */ /* 0x0003e20009121848 */
[----:B------:R-:W-:Y:S02]  /*13df0*/  ISETP.GT.AND P2, PT, R8, 0x28, PT ;  /* 0x000000280800780c */ /* 0x000fe40003f44270 */
[----:B------:R-:W-:Y:S01]  /*13e00*/  IADD3 R18, P3, R18, R2, RZ ;  /* 0x0000000212127210 */ /* 0x000fe20007f7e0ff */
[----:B------:R-:W-:Y:S01]  /*13e10*/  STL [R1+0x90], R23 ;  /* 0x0000901701007387 */ /* 0x000fe20000100800 */
[----:B-1----:R-:W-:Y:S01]  /*13e20*/  IMAD.MOV.U32 R10, RZ, RZ, R14 ;  /* 0x000000ffff0a7224 */ /* 0x002fe200078e000e */
[----:B------:R-:W-:-:S02]  /*13e30*/  MOV R11, R19 ;  /* 0x00000013000b7202 */ /* 0x000fc40000000f00 */
[----:B------:R-:W-:Y:S01]  /*13e40*/  STL [R1+0xcc], R14 ;  /* 0x0000cc0e01007387 */ /* 0x000fe20000100800 */
[--C-:B------:R-:W-:Y:S01]  /*13e50*/  IMAD.X R20, R20, 0x1, R0.reuse, P3 ;  /* 0x0000000114147824 */ /* 0x100fe200018e0600 */
[----:B------:R-:W-:Y:S02]  /*13e60*/  IADD3 R15, P4, R15, R2, RZ ;  /* 0x000000020f0f7210 */ /* 0x000fe40007f9e0ff */
[----:B------:R1:W-:Y:S04]  /*13e70*/  LDGSTS.E [R9+0x2400], desc[UR8][R10.64], P1 ;  /* 0x024000000a097fae */ /* 0x0003e80008921848 */
[----:B------:R2:W-:Y:S01]  /*13e80*/  STL [R1+0xc8], R19 ;  /* 0x0000c81301007387 */ /* 0x0005e20000100800 */
[----:B------:R-:W-:Y:S01]  /*13e90*/  IMAD.X R21, R21, 0x1, R0, P4 ;  /* 0x0000000115157824 */ /* 0x000fe200020e0600 */
[----:B-1----:R-:W-:-:S02]  /*13ea0*/  SEL R10, RZ, 0x4, !P2 ;  /* 0x00000004ff0a7807 */ /* 0x002fc40005000000 */
[----:B--2---:R-:W2:Y:S01]  /*13eb0*/  LDL.LU R19, [R1+0x154] ;  /* 0x0001540001137983 */ /* 0x004ea20000300800 */
[----:B------:R-:W-:Y:S01]  /*13ec0*/  IMAD.MOV.U32 R11, RZ, RZ, R20 ;  /* 0x000000ffff0b7224 */ /* 0x000fe200078e0014 */
[----:B------:R-:W-:Y:S02]  /*13ed0*/  SEL R10, R10, RZ, !P0 ;  /* 0x000000ff0a0a7207 */ /* 0x000fe40004000000 */
[----:B------:R-:W3:Y:S04]  /*13ee0*/  LDL.LU R14, [R1+0x18c] ;  /* 0x00018c00010e7983 */ /* 0x000ee80000300800 */
[----:B------:R-:W-:Y:S04]  /*13ef0*/  STL [R1+0xd4], R18 ;  /* 0x0000d41201007387 */ /* 0x000fe80000100800 */
[----:B------:R1:W-:Y:S01]  /*13f00*/  STL [R1+0xd0], R20 ;  /* 0x0000d01401007387 */ /* 0x0003e20000100800 */
[----:B------:R-:W-:-:S03]  /*13f10*/  ISETP.NE.U32.AND P2, PT, R10, RZ, PT ;  /* 0x000000ff0a00720c */ /* 0x000fc60003f45070 */
[----:B------:R1:W-:Y:S01]  /*13f20*/  STL [R1+0x10c], R15 ;  /* 0x00010c0f01007387 */ /* 0x0003e20000100800 */
[----:B------:R-:W-:-:S03]  /*13f30*/  MOV R10, R18 ;  /* 0x00000012000a7202 */ /* 0x000fc60000000f00 */
[----:B-1----:R-:W3:Y:S04]  /*13f40*/  LDL.LU R20, [R1+0x150] ;  /* 0x0001500001147983 */ /* 0x002ee80000300800 */
[----:B------:R-:W-:Y:S04]  /*13f50*/  STL [R1+0x108], R21 ;  /* 0x0001081501007387 */ /* 0x000fe80000100800 */
[----:B------:R-:W3:Y:S04]  /*13f60*/  LDL.LU R18, [R1+0x188] ;  /* 0x0001880001127983 */ /* 0x000ee80000300800 */
[----:B------:R1:W-:Y:S01]  /*13f70*/  LDGSTS.E [R9+0x2480], desc[UR8][R10.64], P1 ;  /* 0x024800000a097fae */ /* 0x0003e20008921848 */
[----:B------:R-:W-:-:S03]  /*13f80*/  ISETP.GT.AND P1, PT, R8, 0x2c, PT ;  /* 0x0000002c0800780c */ /* 0x000fc60003f24270 */
[----:B------:R-:W3:Y:S01]  /*13f90*/  LDL.LU R22, [R1+0x194] ;  /* 0x0001940001167983 */ /* 0x000ee20000300800 */
[----:B-1----:R-:W-:Y:S01]  /*13fa0*/  IMAD.MOV.U32 R10, RZ, RZ, R15 ;  /* 0x000000ffff0a7224 */ /* 0x002fe200078e000f */
[----:B------:R-:W-:Y:S02]  /*13fb0*/  MOV R11, R21 ;  /* 0x00000015000b7202 */ /* 0x000fe40000000f00 */
[----:B------:R-:W3:Y:S04]  /*13fc0*/  LDL.LU R15, [R1+0x1cc] ;  /* 0x0001cc00010f7983 */ /* 0x000ee80000300800 */
[----:B------:R1:W-:Y:S02]  /*13fd0*/  LDGSTS.E [R9+0x2800], desc[UR8][R10.64], P2 ;  /* 0x028000000a097fae */ /* 0x0003e40009121848 */
[----:B-1----:R-:W-:-:S04]  /*13fe0*/  SEL R10, RZ, 0x4, !P1 ;  /* 0x00000004ff0a7807 */ /* 0x002fc80004800000 */
[----:B------:R-:W-:-:S04]  /*13ff0*/  SEL R10, R10, RZ, !P0 ;  /* 0x000000ff0a0a7207 */ /* 0x000fc80004000000 */
[----:B------:R-:W-:Y:S02]  /*14000*/  ISETP.NE.U32.AND P1, PT, R10, RZ, PT ;  /* 0x000000ff0a00720c */ /* 0x000fe40003f25070 */
[----:B-----5:R-:W-:-:S05]  /*14010*/  IADD3 R16, P3, R16, R2, RZ ;  /* 0x0000000210107210 */ /* 0x020fca0007f7e0ff */
[----:B------:R-:W-:Y:S01]  /*14020*/  IMAD.X R17, R17, 0x1, R0, P3 ;  /* 0x0000000111117824 */ /* 0x000fe200018e0600 */
[----:B------:R1:W-:Y:S04]  /*14030*/  STL [R1+0x114], R16 ;  /* 0x0001141001007387 */ /* 0x0003e80000100800 */
[----:B------:R5:W-:Y:S01]  /*14040*/  STL [R1+0x110], R17 ;  /* 0x0001101101007387 */ /* 0x000be20000100800 */
[----:B------:R-:W-:Y:S02]  /*14050*/  MOV R10, R16 ;  /* 0x00000010000a7202 */ /* 0x000fe40000000f00 */
[----:B----4-:R-:W-:-:S05]  /*14060*/  IADD3 R12, P4, R12, R2, RZ ;  /* 0x000000020c0c7210 */ /* 0x010fca0007f9e0ff */
[----:B------:R-:W-:Y:S01]  /*14070*/  IMAD.X R13, R13, 0x1, R0, P4 ;  /* 0x000000010d0d7824 */ /* 0x000fe200020e0600 */
[----:B------:R-:W-:Y:S04]  /*14080*/  STL [R1+0x14c], R12 ;  /* 0x00014c0c01007387 */ /* 0x000fe80000100800 */
[----:B------:R-:W4:Y:S04]  /*14090*/  LDL.LU R23, [R1+0x190] ;  /* 0x0001900001177983 */ /* 0x000f280000300800 */
[----:B------:R5:W-:Y:S04]  /*140a0*/  STL [R1+0x148], R13 ;  /* 0x0001480d01007387 */ /* 0x000be80000100800 */
[----:B-1----:R-:W4:Y:S01]  /*140b0*/  LDL.LU R16, [R1+0x1c8] ;  /* 0x0001c80001107983 */ /* 0x002f220000300800 */
[----:B------:R-:W-:-:S03]  /*140c0*/  IMAD.MOV.U32 R11, RZ, RZ, R17 ;  /* 0x000000ffff0b7224 */ /* 0x000fc600078e0011 */
[----:B------:R-:W4:Y:S04]  /*140d0*/  LDL.LU R21, [R1+0x1d0] ;  /* 0x0001d00001157983 */ /* 0x000f280000300800 */
[----:B-----5:R-:W5:Y:S04]  /*140e0*/  LDL.LU R17, [R1+0x1d4] ;  /* 0x0001d40001117983 */ /* 0x020f680000300800 */
[----:B------:R1:W-:Y:S02]  /*140f0*/  LDGSTS.E [R9+0x2880], desc[UR8][R10.64], P2 ;  /* 0x028800000a097fae */ /* 0x0003e40009121848 */
[----:B-1----:R-:W-:Y:S01]  /*14100*/  MOV R11, R13 ;  /* 0x0000000d000b7202 */ /* 0x002fe20000000f00 */
[----:B------:R-:W-:Y:S01]  /*14110*/  IMAD.MOV.U32 R10, RZ, RZ, R12 ;  /* 0x000000ffff0a7224 */ /* 0x000fe200078e000c */
[----:B------:R-:W5:Y:S04]  /*14120*/  LDL.LU R13, [R1+0x208] ;  /* 0x00020800010d7983 */ /* 0x000f680000300800 */
[----:B------:R-:W5:Y:S01]  /*14130*/  LDL.LU R12, [R1+0x20c] ;  /* 0x00020c00010c7983 */ /* 0x000f620000300800 */
[----:B------:R-:W-:-:S03]  /*14140*/  ISETP.GT.AND P2, PT, R8, 0x30, PT ;  /* 0x000000300800780c */ /* 0x000fc60003f44270 */
[----:B------:R1:W-:Y:S01]  /*14150*/  LDGSTS.E [R9+0x2c00], desc[UR8][R10.64], P1 ;  /* 0x02c000000a097fae */ /* 0x0003e20008921848 */
[-C--:B--2---:R-:W-:Y:S02]  /*14160*/  IADD3 R19, P3, R19, R2.reuse, RZ ;  /* 0x0000000213137210 */ /* 0x084fe40007f7e0ff */
[----:B-1----:R-:W-:Y:S02]  /*14170*/  SEL R10, RZ, 0x4, !P2 ;  /* 0x00000004ff0a7807 */ /* 0x002fe40005000000 */
[----:B---3--:R-:W-:Y:S02]  /*14180*/  IADD3 R14, P4, R14, R2, RZ ;  /* 0x000000020e0e7210 */ /* 0x008fe40007f9e0ff */
[----:B------:R-:W-:-:S04]  /*14190*/  SEL R10, R10, RZ, !P0 ;  /* 0x000000ff0a0a7207 */ /* 0x000fc80004000000 */
[----:B------:R-:W-:Y:S02]  /*141a0*/  ISETP.NE.U32.AND P2, PT, R10, RZ, PT ;  /* 0x000000ff0a00720c */ /* 0x000fe40003f45070 */
[----:B------:R-:W-:Y:S01]  /*141b0*/  MOV R10, R19 ;  /* 0x00000013000a7202 */ /* 0x000fe20000000f00 */
[----:B------:R-:W-:-:S04]  /*141c0*/  IMAD.X R20, R20, 0x1, R0, P3 ;  /* 0x0000000114147824 */ /* 0x000fc800018e0600 */
[----:B------:R-:W-:Y:S02]  /*141d0*/  IMAD.MOV.U32 R11, RZ, RZ, R20 ;  /* 0x000000ffff0b7224 */ /* 0x000fe400078e0014 */
[----:B------:R-:W-:-:S03]  /*141e0*/  IMAD.X R18, R18, 0x1, R0, P4 ;  /* 0x0000000112127824 */ /* 0x000fc600020e0600 */
[----:B------:R1:W-:Y:S01]  /*141f0*/  LDGSTS.E [R9+0x2c80], desc[UR8][R10.64], P1 ;  /* 0x02c800000a097fae */ /* 0x0003e20008921848 */
[----:B------:R-:W-:-:S03]  /*14200*/  ISETP.GT.AND P1, PT, R8, 0x34, PT ;  /* 0x000000340800780c */ /* 0x000fc60003f24270 */
[----:B------:R-:W-:Y:S04]  /*14210*/  STL [R1+0x154], R19 ;  /* 0x0001541301007387 */ /* 0x000fe80000100800 */
[----:B------:R2:W-:Y:S01]  /*14220*/  STL [R1+0x150], R20 ;  /* 0x0001501401007387 */ /* 0x0005e20000100800 */
[----:B-1----:R-:W-:Y:S01]  /*14230*/  IMAD.MOV.U32 R10, RZ, RZ, R14 ;  /* 0x000000ffff0a7224 */ /* 0x002fe200078e000e */
[----:B------:R-:W-:Y:S02]  /*14240*/  MOV R11, R18 ;  /* 0x00000012000b7202 */ /* 0x000fe40000000f00 */
[----:B------:R-:W-:Y:S01]  /*14250*/  STL [R1+0x18c], R14 ;  /* 0x00018c0e01007387 */ /* 0x000fe20000100800 */
[----:B------:R-:W-:-:S03]  /*14260*/  IADD3 R22, P3, R22, R2, RZ ;  /* 0x0000000216167210 */ /* 0x000fc60007f7e0ff */
[----:B------:R1:W-:Y:S04]  /*14270*/  LDGSTS.E [R9+0x3000], desc[UR8][R10.64], P2 ;  /* 0x030000000a097fae */ /* 0x0003e80009121848 */
[----:B------:R3:W-:Y:S04]  /*14280*/  STL [R1+0x188], R18 ;  /* 0x0001881201007387 */ /* 0x0007e80000100800 */
[----:B--2---:R-:W2:Y:S01]  /*14290*/  LDL.LU R20, [R1+0x210] ;  /* 0x0002100001147983 */ /* 0x004ea20000300800 */
[----:B-1----:R-:W-:-:S03]  /*142a0*/  SEL R10, RZ, 0x4, !P1 ;  /* 0x00000004ff0a7807 */ /* 0x002fc60004800000 */
[----:B------:R-:W2:Y:S01]  /*142b0*/  LDL.LU R19, [R1+0x214] ;  /* 0x0002140001137983 */ /* 0x000ea20000300800 */
[----:B------:R-:W-:Y:S02]  /*142c0*/  IADD3 R15, P4, R15, R2, RZ ;  /* 0x000000020f0f7210 */ /* 0x000fe40007f9e0ff */
[----:B------:R-:W-:Y:S01]  /*142d0*/  SEL R10, R10, RZ, !P0 ;  /* 0x000000ff0a0a7207 */ /* 0x000fe20004000000 */
[----:B---3--:R-:W3:Y:S03]  /*142e0*/  LDL.LU R18, [R1+0x248] ;  /* 0x0002480001127983 */ /* 0x008ee60000300800 */
[----:B------:R-:W-:Y:S01]  /*142f0*/  ISETP.NE.U32.AND P1, PT, R10, RZ, PT ;  /* 0x000000ff0a00720c */ /* 0x000fe20003f25070 */
[----:B------:R-:W3:Y:S01]  /*14300*/  LDL.LU R14, [R1+0x24c] ;  /* 0x00024c00010e7983 */ /* 0x000ee20000300800 */
[----:B------:R-:W-:-:S03]  /*14310*/  MOV R10, R22 ;  /* 0x00000016000a7202 */ /* 0x000fc60000000f00 */
[----:B------:R-:W-:Y:S01]  /*14320*/  STL [R1+0x194], R22 ;  /* 0x0001941601007387 */ /* 0x000fe20000100800 */
[----:B----4-:R-:W-:-:S04]  /*14330*/  IMAD.X R23, R23, 0x1, R0, P3 ;  /* 0x0000000117177824 */ /* 0x010fc800018e0600 */
[----:B------:R-:W-:Y:S01]  /*14340*/  IMAD.MOV.U32 R11, RZ, RZ, R23 ;  /* 0x000000ffff0b7224 */ /* 0x000fe200078e0017 */
[----:B------:R-:W-:Y:S01]  /*14350*/  STL [R1+0x190], R23 ;  /* 0x0001901701007387 */ /* 0x000fe20000100800 */
[----:B------:R-:W-:-:S03]  /*14360*/  IMAD.X R16, R16, 0x1, R0, P4 ;  /* 0x0000000110107824 */ /* 0x000fc600020e0600 */
[----:B------:R-:W-:Y:S04]  /*14370*/  STL [R1+0x1cc], R15 ;  /* 0x0001cc0f01007387 */ /* 0x000fe80000100800 */
[----:B------:R1:W-:Y:S04]  /*14380*/  LDGSTS.E [R9+0x3080], desc[UR8][R10.64], P2 ;  /* 0x030800000a097fae */ /* 0x0003e80009121848 */
[----:B------:R4:W-:Y:S01]  /*14390*/  STL [R1+0x1c8], R16 ;  /* 0x0001c81001007387 */ /* 0x0009e20000100800 */
[----:B-1----:R-:W-:Y:S01]  /*143a0*/  MOV R11, R16 ;  /* 0x00000010000b7202 */ /* 0x002fe20000000f00 */
[----:B------:R-:W-:-:S02]  /*143b0*/  IMAD.MOV.U32 R10, RZ, RZ, R15 ;  /* 0x000000ffff0a7224 */ /* 0x000fc400078e000f */
[----:B----4-:R-:W4:Y:S04]  /*143c0*/  LDL.LU R16, [R1+0x250] ;  /* 0x0002500001107983 */ /* 0x010f280000300800 */
[----:B------:R-:W4:Y:S01]  /*143d0*/  LDL.LU R15, [R1+0x254] ;  /* 0x00025400010f7983 */ /* 0x000f220000300800 */
[----:B------:R-:W-:Y:S02]  /*143e0*/  ISETP.GT.AND P2, PT, R8, 0x38, PT ;  /* 0x000000380800780c */ /* 0x000fe40003f44270 */
[-C--:B-----5:R-:W-:Y:S01]  /*143f0*/  IADD3 R17, P3, R17, R2.reuse, RZ ;  /* 0x0000000211117210 */ /* 0x0a0fe20007f7e0ff */
[----:B------:R1:W-:Y:S01]  /*14400*/  LDGSTS.E [R9+0x3400], desc[UR8][R10.64], P1 ;  /* 0x034000000a097fae */ /* 0x0003e20008921848 */
[----:B------:R-:W-:-:S03]  /*14410*/  IADD3 R12, P4, R12, R2, RZ ;  /* 0x000000020c0c7210 */ /* 0x000fc60007f9e0ff */
        /* <DEDUP_REMOVED lines=10> */
[----:B------:R1:W-:Y:S04]  /*144c0*/  LDGSTS.E [R9+0x3480], desc[UR8][R10.64], P1 ;  /* 0x034800000a097fae */ /* 0x0003e80008921848 */
[----:B------:R5:W-:Y:S01]  /*144d0*/  STL [R1+0x208], R13 ;  /* 0x0002080d01007387 */ /* 0x000be20000100800 */
[----:B-1----:R-:W-:Y:S01]  /*144e0*/  MOV R11, R13 ;  /* 0x0000000d000b7202 */ /* 0x002fe20000000f00 */
[----:B------:R-:W-:-:S02]  /*144f0*/  IMAD.MOV.U32 R10, RZ, RZ, R12 ;  /* 0x000000ffff0a7224 */ /* 0x000fc400078e000c */
[----:B-----5:R-:W5:Y:S04]  /*14500*/  LDL.LU R13, [R1+0x76c] ;  /* 0x00076c00010d7983 */ /* 0x020f680000300800 */
[----:B------:R-:W5:Y:S01]  /*14510*/  LDL.LU R12, [R1+0x784] ;  /* 0x00078400010c7983 */ /* 0x000f620000300800 */
[----:B------:R-:W-:-:S03]  /*14520*/  ISETP.GT.AND P1, PT, R8, 0x3c, PT ;  /* 0x0000003c0800780c */ /* 0x000fc60003f24270 */
[----:B------:R1:W-:Y:S04]  /*14530*/  LDGSTS.E [R9+0x3800], desc[UR8][R10.64], P2 ;  /* 0x038000000a097fae */ /* 0x0003e80009121848 */
[----:B------:R-:W5:Y:S04]  /*14540*/  LDL.LU R22, [R1+0x770] ;  /* 0x0007700001167983 */ /* 0x000f680000300800 */
[----:B------:R-:W5:Y:S01]  /*14550*/  LDL.LU R17, [R1+0x74c] ;  /* 0x00074c0001117983 */ /* 0x000f620000300800 */
[----:B-1----:R-:W-:-:S04]  /*14560*/  SEL R10, RZ, 0x4, !P1 ;  /* 0x00000004ff0a7807 */ /* 0x002fc80004800000 */
[----:B------:R-:W-:Y:S02]  /*14570*/  SEL R10, R10, RZ, !P0 ;  /* 0x000000ff0a0a7207 */ /* 0x000fe40004000000 */
[----:B--2---:R-:W-:Y:S02]  /*14580*/  IADD3 R19, P1, R19, R2, RZ ;  /* 0x0000000213137210 */ /* 0x004fe40007f3e0ff */
[----:B------:R-:W-:-:S03]  /*14590*/  ISETP.NE.U32.AND P3, PT, R10, RZ, PT ;  /* 0x000000ff0a00720c */ /* 0x000fc60003f65070 */
[----:B------:R-:W-:Y:S01]  /*145a0*/  IMAD.X R20, R20, 0x1, R0, P1 ;  /* 0x0000000114147824 */ /* 0x000fe200008e0600 */
[----:B------:R-:W-:Y:S02]  /*145b0*/  MOV R10, R19 ;  /* 0x00000013000a7202 */ /* 0x000fe40000000f00 */
[----:B---3--:R-:W-:Y:S01]  /*145c0*/  IADD3 R14, P4, R14, R2, RZ ;  /* 0x000000020e0e7210 */ /* 0x008fe20007f9e0ff */
[----:B------:R-:W-:Y:S01]  /*145d0*/  IMAD.MOV.U32 R11, RZ, RZ, R20 ;  /* 0x000000ffff0b7224 */ /* 0x000fe200078e0014 */
[----:B------:R-:W-:Y:S03]  /*145e0*/  STL [R1+0x214], R19 ;  /* 0x0002141301007387 */ /* 0x000fe60000100800 */
[----:B------:R-:W-:Y:S01]  /*145f0*/  IMAD.X R18, R18, 0x1, R0, P4 ;  /* 0x0000000112127824 */ /* 0x000fe200020e0600 */
[----:B------:R-:W-:Y:S04]  /*14600*/  STL [R1+0x210], R20 ;  /* 0x0002101401007387 */ /* 0x000fe80000100800 */
[----:B------:R1:W-:Y:S04]  /*14610*/  LDGSTS.E [R9+0x3880], desc[UR8][R10.64], P2 ;  /* 0x038800000a097fae */ /* 0x0003e80009121848 */
[----:B------:R-:W-:Y:S04]  /*14620*/  STL [R1+0x24c], R14 ;  /* 0x00024c0e01007387 */ /* 0x000fe80000100800 */
[----:B------:R-:W2:Y:S04]  /*14630*/  LDL.LU R23, [R1+0x764] ;  /* 0x0007640001177983 */ /* 0x000ea80000300800 */
[----:B------:R3:W-:Y:S01]  /*14640*/  STL [R1+0x248], R18 ;  /* 0x0002481201007387 */ /* 0x0007e20000100800 */
[----:B-1----:R-:W-:Y:S01]  /*14650*/  MOV R11, R18 ;  /* 0x00000012000b7202 */ /* 0x002fe20000000f00 */
[----:B------:R-:W-:-:S02]  /*14660*/  IMAD.MOV.U32 R10, RZ, RZ, R14 ;  /* 0x000000ffff0a7224 */ /* 0x000fc400078e000e */
[----:B------:R-:W2:Y:S01]  /*14670*/  LDL.LU R21, [R1+0x748] ;  /* 0x0007480001157983 */ /* 0x000ea20000300800 */
[----:B------:R-:W-:-:S03]  /*14680*/  ISETP.GT.AND P1, PT, R8, 0x1, PT ;  /* 0x000000010800780c */ /* 0x000fc60003f24270 */
[----:B------:R1:W-:Y:S04]  /*14690*/  LDGSTS.E [R9+0x3c00], desc[UR8][R10.64], P3 ;  /* 0x03c000000a097fae */ /* 0x0003e80009921848 */
[----:B---3--:R-:W3:Y:S04]  /*146a0*/  LDL.LU R18, [R1+0x754] ;  /* 0x0007540001127983 */ /* 0x008ee80000300800 */
[----:B------:R-:W3:Y:S01]  /*146b0*/  LDL.LU R14, [R1+0x70c] ;  /* 0x00070c00010e7983 */ /* 0x000ee20000300800 */
[----:B-1----:R-:W-:-:S04]  /*146c0*/  SEL R10, RZ, 0x4, !P1 ;  /* 0x00000004ff0a7807 */ /* 0x002fc80004800000 */
[----:B------:R-:W-:-:S04]  /*146d0*/  SEL R10, R10, RZ, !P0 ;  /* 0x000000ff0a0a7207 */ /* 0x000fc80004000000 */
[----:B------:R-:W-:Y:S02]  /*146e0*/  ISETP.NE.U32.AND P1, PT, R10, RZ, PT ;  /* 0x000000ff0a00720c */ /* 0x000fe40003f25070 */
[----:B----4-:R-:W-:-:S05]  /*146f0*/  IADD3 R15, P2, R15, R2, RZ ;  /* 0x000000020f0f7210 */ /* 0x010fca0007f5e0ff */
[----:B------:R-:W-:Y:S01]  /*14700*/  IMAD.X R16, R16, 0x1, R0, P2 ;  /* 0x0000000110107824 */ /* 0x000fe200010e0600 */
[----:B------:R-:W-:Y:S04]  /*14710*/  STL [R1+0x254], R15 ;  /* 0x0002540f01007387 */ /* 0x000fe80000100800 */
[----:B------:R1:W-:Y:S04]  /*14720*/  STL [R1+0x250], R16 ;  /* 0x0002501001007387 */ /* 0x0003e80000100800 */
[----:B------:R-:W4:Y:S01]  /*14730*/  LDL.LU R20, [R1+0x750] ;  /* 0x0007500001147983 */ /* 0x000f220000300800 */
[----:B------:R-:W-:-:S03]  /*14740*/  MOV R11, R16 ;  /* 0x00000010000b7202 */ /* 0x000fc60000000f00 */
[----:B------:R-:W4:Y:S01]  /*14750*/  LDL.LU R19, [R1+0x708] ;  /* 0x0007080001137983 */ /* 0x000f220000300800 */
[----:B------:R-:W-:-:S05]  /*14760*/  IMAD.MOV.U32 R10, RZ, RZ, R15 ;  /* 0x000000ffff0a7224 */ /* 0x000fca00078e000f */
[----:B------:R1:W-:Y:S01]  /*14770*/  LDGSTS.E [R9+0x3c80], desc[UR8][R10.64], P3 ;  /* 0x03c800000a097fae */ /* 0x0003e20009921848 */
[----:B-----5:R-:W-:-:S05]  /*14780*/  IADD3 R12, P2, R12, R2, RZ ;  /* 0x000000020c0c7210 */ /* 0x020fca0007f5e0ff */
[----:B------:R-:W-:Y:S01]  /*14790*/  IMAD.X R13, R13, 0x1, R0, P2 ;  /* 0x000000010d0d7824 */ /* 0x000fe200010e0600 */
[----:B------:R5:W-:Y:S04]  /*147a0*/  STL [R1+0x784], R12 ;  /* 0x0007840c01007387 */ /* 0x000be80000100800 */
[----:B------:R2:W-:Y:S04]  /*147b0*/  STL [R1+0x76c], R13 ;  /* 0x00076c0d01007387 */ /* 0x0005e80000100800 */
[----:B-1----:R-:W4:Y:S04]  /*147c0*/  LDL.LU R16, [R1+0x710] ;  /* 0x0007100001107983 */ /* 0x002f280000300800 */
[----:B------:R-:W4:Y:S01]  /*147d0*/  LDL.LU R15, [R1+0x714] ;  /* 0x00071400010f7983 */ /* 0x000f220000300800 */
[----:B------:R-:W-:-:S02]  /*147e0*/  ISETP.GT.AND P2, PT, R8, 0x5, PT ;  /* 0x000000050800780c */ /* 0x000fc40003f44270 */
[----:B------:R-:W-:Y:S02]  /*147f0*/  LOP3.LUT R10, R24, 0x20, RZ, 0x3c, !PT ;  /* 0x00000020180a7812 */ /* 0x000fe400078e3cff */
[----:B------:R-:W-:Y:S02]  /*14800*/  SEL R11, RZ, 0x4, !P2 ;  /* 0x00000004ff0b7807 */ /* 0x000fe40005000000 */
[-C--:B------:R-:W-:Y:S01]  /*14810*/  IADD3 R22, P3, R22, R2.reuse, RZ ;  /* 0x0000000216167210 */ /* 0x080fe20007f7e0ff */
[----:B------:R-:W-:Y:S01]  /*14820*/  VIADD R10, R10, UR7 ;  /* 0x000000070a0a7c36 */ /* 0x000fe20008000000 */
[----:B------:R-:W-:Y:S02]  /*14830*/  SEL R11, R11, RZ, !P0 ;  /* 0x000000ff0b0b7207 */ /* 0x000fe40004000000 */
[----:B------:R-:W-:Y:S02]  /*14840*/  IADD3 R17, P4, R17, R2, RZ ;  /* 0x0000000211117210 */ /* 0x000fe40007f9e0ff */
[----:B------:R-:W-:Y:S01]  /*14850*/  ISETP.NE.U32.AND P2, PT, R11, RZ, PT ;  /* 0x000000ff0b00720c */ /* 0x000fe20003f45070 */
[----:B------:R5:W-:Y:S04]  /*14860*/  LDGSTS.E [R10+0x100], desc[UR8][R12.64], P1 ;  /* 0x001000000c0a7fae */ /* 0x000be80008921848 */
[----:B------:R-:W-:Y:S01]  /*14870*/  STL [R1+0x770], R22 ;  /* 0x0007701601007387 */ /* 0x000fe20000100800 */
[----:B-----5:R-:W-:Y:S01]  /*14880*/  IMAD.MOV.U32 R12, RZ, RZ, R22 ;  /* 0x000000ffff0c7224 */ /* 0x020fe200078e0016 */
[----:B--2---:R-:W-:-:S04]  /*14890*/  IADD3.X R23, R23, R0, RZ, P3, !PT ;  /* 0x0000000017177210 */ /* 0x004fc80001ffe4ff */
[----:B------:R-:W-:Y:S01]  /*148a0*/  MOV R13, R23 ;  /* 0x00000017000d7202 */ /* 0x000fe20000000f00 */
[----:B------:R-:W-:Y:S01]  /*148b0*/  STL [R1+0x764], R23 ;  /* 0x0007641701007387 */ /* 0x000fe20000100800 */
[----:B------:R-:W-:-:S03]  /*148c0*/  IMAD.X R21, R21, 0x1, R0, P4 ;  /* 0x0000000115157824 */ /* 0x000fc600020e0600 */
[----:B------:R1:W-:Y:S01]  /*148d0*/  LDGSTS.E [R10+0x180], desc[UR8][R12.64], P1 ;  /* 0x001800000c0a7fae */ /* 0x0003e20008921848 */
[----:B---3--:R-:W-:-:S03]  /*148e0*/  IADD3 R18, P3, R18, R2, RZ ;  /* 0x0000000212127210 */ /* 0x008fc60007f7e0ff */
[----:B------:R2:W-:Y:S01]  /*148f0*/  STL [R1+0x74c], R17 ;  /* 0x00074c1101007387 */ /* 0x0005e20000100800 */
[----:B------:R-:W-:Y:S01]  /*14900*/  IADD3 R14, P4, R14, R2, RZ ;  /* 0x000000020e0e7210 */ /* 0x000fe20007f9e0ff */
[----:B-1----:R-:W-:Y:S02]  /*14910*/  IMAD.MOV.U32 R12, RZ, RZ, R17 ;  /* 0x000000ffff0c7224 */ /* 0x002fe400078e0011 */
[----:B------:R-:W-:Y:S01]  /*14920*/  STL [R1+0x748], R21 ;  /* 0x0007481501007387 */ /* 0x000fe20000100800 */
[----:B------:R-:W-:-:S03]  /*14930*/  IMAD.MOV.U32 R13, RZ, RZ, R21 ;  /* 0x000000ffff0d7224 */ /* 0x000fc600078e0015 */
[----:B--2---:R-:W2:Y:S04]  /*14940*/  LDL.LU R17, [R1+0x6bc] ;  /* 0x0006bc0001117983 */ /* 0x004ea80000300800 */
[----:B------:R1:W-:Y:S04]  /*14950*/  STL [R1+0x754], R18 ;  /* 0x0007541201007387 */ /* 0x0003e80000100800 */
[----:B------:R3:W-:Y:S02]  /*14960*/  LDGSTS.E [R10+0x500], desc[UR8][R12.64], P2 ;  /* 0x005000000c0a7fae */ /* 0x0007e40009121848 */
[----:B---3--:R-:W-:Y:S01]  /*14970*/  IMAD.MOV.U32 R12, RZ, RZ, R18 ;  /* 0x000000ffff0c7224 */ /* 0x008fe200078e0012 */
[----:B------:R-:W-:-:S04]  /*14980*/  ISETP.GT.AND P1, PT, R8, 0x9, PT ;  /* 0x000000090800780c */ /* 0x000fc80003f24270 */
[----:B------:R-:W-:-:S04]  /*14990*/  SEL R11, RZ, 0x4, !P1 ;  /* 0x00000004ff0b7807 */ /* 0x000fc80004800000 */
[----:B------:R-:W-:-:S04]  /*149a0*/  SEL R11, R11, RZ, !P0 ;  /* 0x000000ff0b0b7207 */ /* 0x000fc80004000000 */
[----:B------:R-:W-:Y:S01]  /*149b0*/  ISETP.NE.U32.AND P1, PT, R11, RZ, PT ;  /* 0x000000ff0b00720c */ /* 0x000fe20003f25070 */
[-C--:B------:R-:W-:Y:S06]  /*149c0*/  HMMA.1688.F32.TF32 R180, R204, R26.reuse, R56 ;  /* 0x0000001accb4723c */ /* 0x080fec0000081038 */
[-C--:B------:R-:W-:Y:S06]  /*149d0*/  HMMA.1688.F32.TF32 R88, R200, R26.reuse, R88 ;  /* 0x0000001ac858723c */ /* 0x080fec0000081058 */
[-C--:B------:R-:W-:Y:S06]  /*149e0*/  HMMA.1688.F32.TF32 R120, R168, R26.reuse, R120 ;  /* 0x0000001aa878723c */ /* 0x080fec0000081078 */
[----:B------:R-:W-:Y:S01]  /*149f0*/  HMMA.1688.F32.TF32 R152, R172, R26, R152 ;  /* 0x0000001aac98723c */ /* 0x000fe20000081098 */
[----:B----4-:R-:W-:-:S05]  /*14a00*/  IADD3.X R20, R20, R0, RZ, P3, !PT ;  /* 0x0000000014147210 */ /* 0x010fca0001ffe4ff */
[----:B------:R-:W-:Y:S04]  /*14a10*/  STL [R1+0x750], R20 ;  /* 0x0007501401007387 */ /* 0x000fe80000100800 */
[----:B------:R3:W-:Y:S04]  /*14a20*/  STL [R1+0x70c], R14 ;  /* 0x00070c0e01007387 */ /* 0x0007e80000100800 */
[----:B-1----:R-:W4:Y:S01]  /*14a30*/  LDL.LU R18, [R1+0x6b8] ;  /* 0x0006b80001127983 */ /* 0x002f220000300800 */
[----:B------:R-:W-:Y:S01]  /*14a40*/  IMAD.X R19, R19, 0x1, R0, P4 ;  /* 0x0000000113137824 */ /* 0x000fe200020e0600 */
[----:B------:R-:W-:-:S04]  /*14a50*/  MOV R13, R20 ;  /* 0x00000014000d7202 */ /* 0x000fc80000000f00 */
[----:B------:R-:W-:Y:S04]  /*14a60*/  STL [R1+0x708], R19 ;  /* 0x0007081301007387 */ /* 0x000fe80000100800 */
[----:B------:R1:W-:Y:S04]  /*14a70*/  LDGSTS.E [R10+0x580], desc[UR8][R12.64], P2 ;  /* 0x005800000c0a7fae */ /* 0x0003e80009121848 */
[----:B------:R-:W5:Y:S01]  /*14a80*/  LDL.LU R25, [R1+0x6c4] ;  /* 0x0006c40001197983 */ /* 0x000f620000300800 */
[----:B-1----:R-:W-:-:S03]  /*14a90*/  IMAD.MOV.U32 R12, RZ, RZ, R14 ;  /* 0x000000ffff0c7224 */ /* 0x002fc600078e000e */
[----:B---3--:R-:W3:Y:S01]  /*14aa0*/  LDL.LU R14, [R1+0x698] ;  /* 0x00069800010e7983 */ /* 0x008ee20000300800 */
[----:B------:R-:W-:-:S05]  /*14ab0*/  IMAD.MOV.U32 R13, RZ, RZ, R19 ;  /* 0x000000ffff0d7224 */ /* 0x000fca00078e0013 */
[----:B------:R1:W-:Y:S01]  /*14ac0*/  LDGSTS.E [R10+0x900], desc[UR8][R12.64], P1 ;  /* 0x009000000c0a7fae */ /* 0x0003e20008921848 */
[----:B------:R-:W-:-:S04]  /*14ad0*/  IADD3 R15, P3, R15, R2, RZ ;  /* 0x000000020f0f7210 */ /* 0x000fc80007f7e0ff */
[----:B------:R-:W-:Y:S01]  /*14ae0*/  IADD3.X R16, R16, R0, RZ, P3, !PT ;  /* 0x0000000010107210 */ /* 0x000fe20001ffe4ff */
[----:B------:R-:W-:Y:S04]  /*14af0*/  STL [R1+0x714], R15 ;  /* 0x0007140f01007387 */ /* 0x000fe80000100800 */
[----:B------:R1:W-:Y:S04]  /*14b00*/  STL [R1+0x710], R16 ;  /* 0x0007101001007387 */ /* 0x0003e80000100800 */
[----:B------:R-:W3:Y:S01]  /*14b10*/  LDL.LU R26, [R1+0x6c0] ;  /* 0x0006c000011a7983 */ /* 0x000ee20000300800 */
[----:B-1----:R-:W-:-:S03]  /*14b20*/  MOV R13, R16 ;  /* 0x00000010000d7202 */ /* 0x002fc60000000f00 */
[----:B------:R-:W3:Y:S01]  /*14b30*/  LDL.LU R20, [R1+0x694] ;  /* 0x0006940001147983 */ /* 0x000ee20000300800 */
[----:B------:R-:W-:-:S03]  /*14b40*/  IMAD.MOV.U32 R12, RZ, RZ, R15 ;  /* 0x000000ffff0c7224 */ /* 0x000fc600078e000f */
[----:B------:R-:W3:Y:S04]  /*14b50*/  LDL.LU R21, [R1+0x69c] ;  /* 0x00069c0001157983 */ /* 0x000ee80000300800 */
[----:B------:R-:W3:Y:S04]  /*14b60*/  LDL.LU R16, [R1+0x6a0] ;  /* 0x0006a00001107983 */ /* 0x000ee80000300800 */
[----:B------:R-:W3:Y:S04]  /*14b70*/  LDL.LU R23, [R1+0x18] ;  /* 0x0000180001177983 */ /* 0x000ee80000300800 */
[----:B------:R-:W3:Y:S01]  /*14b80*/  LDL.LU R15, [R1+0x1c] ;  /* 0x00001c00010f7983 */ /* 0x000ee20000300800 */
[----:B------:R-:W-:-:S02]  /*14b90*/  ISETP.GT.AND P2, PT, R8, 0xd, PT ;  /* 0x0000000d0800780c */ /* 0x000fc40003f44270 */
[----:B------:R-:W-:Y:S01]  /*14ba0*/  IADD3 R233, P4, R233, R2, RZ ;  /* 0x00000002e9e97210 */ /* 0x000fe20007f9e0ff */
[----:B------:R1:W-:Y:S01]  /*14bb0*/  LDGSTS.E [R10+0x980], desc[UR8][R12.64], P1 ;  /* 0x009800000c0a7fae */ /* 0x0003e20008921848 */
[----:B------:R-:W-:-:S04]  /*14bc0*/  SEL R11, RZ, 0x4, !P2 ;  /* 0x00000004ff0b7807 */ /* 0x000fc80005000000 */
[----:B------:R-:W-:-:S04]  /*14bd0*/  SEL R11, R11, RZ, !P0 ;  /* 0x000000ff0b0b7207 */ /* 0x000fc80004000000 */
[----:B------:R-:W-:Y:S01]  /*14be0*/  ISETP.NE.U32.AND P2, PT, R11, RZ, PT ;  /* 0x000000ff0b00720c */ /* 0x000fe20003f45070 */
[----:B------:R-:W-:Y:S01]  /*14bf0*/  IMAD.X R232, R232, 0x1, R0, P4 ;  /* 0x00000001e8e87824 */ /* 0x000fe200020e0600 */
[----:B------:R-:W-:Y:S01]  /*14c00*/  IADD3 R235, P3, R235, R2, RZ ;  /* 0x00000002ebeb7210 */ /* 0x000fe20007f7e0ff */
[----:B-1----:R-:W-:Y:S02]  /*14c10*/  IMAD.MOV.U32 R12, RZ, RZ, R233 ;  /* 0x000000ffff0c7224 */ /* 0x002fe400078e00e9 */
[----:B------:R-:W-:Y:S01]  /*14c20*/  IMAD.MOV.U32 R13, RZ, RZ, R232 ;  /* 0x000000ffff0d7224 */ /* 0x000fe200078e00e8 */
[----:B------:R-:W-:-:S07]  /*14c30*/  IADD3.X R234, R234, R0, RZ, P3, !PT ;  /* 0x00000000eaea7210 */ /* 0x000fce0001ffe4ff */
[----:B------:R1:W-:Y:S01]  /*14c40*/  LDGSTS.E [R10+0xd00], desc[UR8][R12.64], P2 ;  /* 0x00d000000c0a7fae */ /* 0x0003e20009121848 */
[----:B--2---:R-:W-:-:S05]  /*14c50*/  IADD3 R17, P4, R17, R2, RZ ;  /* 0x0000000211117210 */ /* 0x004fca0007f9e0ff */
[----:B------:R-:W-:Y:S01]  /*14c60*/  STL [R1+0x6bc], R17 ;  /* 0x0006bc1101007387 */ /* 0x000fe20000100800 */
[----:B-1----:R-:W-:Y:S01]  /*14c70*/  IMAD.MOV.U32 R12, RZ, RZ, R235 ;  /* 0x000000ffff0c7224 */ /* 0x002fe200078e00eb */
[----:B------:R-:W-:-:S05]  /*14c80*/  MOV R13, R234 ;  /* 0x000000ea000d7202 */ /* 0x000fca0000000f00 */
[----:B------:R1:W-:Y:S01]  /*14c90*/  LDGSTS.E [R10+0xd80], desc[UR8][R12.64], P2 ;  /* 0x00d800000c0a7fae */ /* 0x0003e20009121848 */
[----:B------:R-:W-:Y:S01]  /*14ca0*/  ISETP.GT.AND P1, PT, R8, 0x11, PT ;  /* 0x000000110800780c */ /* 0x000fe20003f24270 */
[----:B-1----:R-:W-:-:S03]  /*14cb0*/  IMAD.MOV.U32 R12, RZ, RZ, R17 ;  /* 0x000000ffff0c7224 */ /* 0x002fc600078e0011 */
[----:B------:R-:W-:-:S04]  /*14cc0*/  SEL R11, RZ, 0x4, !P1 ;  /* 0x00000004ff0b7807 */ /* 0x000fc80004800000 */
[----:B------:R-:W-:Y:S02]  /*14cd0*/  SEL R11, R11, RZ, !P0 ;  /* 0x000000ff0b0b7207 */ /* 0x000fe40004000000 */
[----:B------:R-:W-:Y:S02]  /*14ce0*/  ISETP.GT.AND P2, PT, R8, 0x15, PT ;  /* 0x000000150800780c */ /* 0x000fe40003f44270 */
[----:B------:R-:W-:Y:S02]  /*14cf0*/  ISETP.NE.U32.AND P1, PT, R11, RZ, PT ;  /* 0x000000ff0b00720c */ /* 0x000fe40003f25070 */
[----:B------:R-:W-:-:S04]  /*14d00*/  SEL R11, RZ, 0x4, !P2 ;  /* 0x00000004ff0b7807 */ /* 0x000fc80005000000 */
[----:B------:R-:W-:-:S04]  /*14d10*/  SEL R11, R11, RZ, !P0 ;  /* 0x000000ff0b0b7207 */ /* 0x000fc80004000000 */
[----:B------:R-:W-:Y:S01]  /*14d20*/  ISETP.NE.U32.AND P2, PT, R11, RZ, PT ;  /* 0x000000ff0b00720c */ /* 0x000fe20003f45070 */
[----:B----4-:R-:W-:-:S04]  /*14d30*/  IMAD.X R18, R18, 0x1, R0, P4 ;  /* 0x0000000112127824 */ /* 0x010fc800020e0600 */
[----:B------:R-:W-:Y:S01]  /*14d40*/  IMAD.MOV.U32 R13, RZ, RZ, R18 ;  /* 0x000000ffff0d7224 */ /* 0x000fe200078e0012 */
[----:B------:R1:W-:Y:S04]  /*14d50*/  STL [R1+0x6b8], R18 ;  /* 0x0006b81201007387 */ /* 0x0003e80000100800 */
[----:B------:R-:W2:Y:S04]  /*14d60*/  LDL.LU R22, [R1+0x20] ;  /* 0x0000200001167983 */ /* 0x000ea80000300800 */
[----:B------:R4:W-:Y:S04]  /*14d70*/  LDGSTS.E [R10+0x1100], desc[UR8][R12.64], P1 ;  /* 0x011000000c0a7fae */ /* 0x0009e80008921848 */
[----:B-1----:R-:W2:Y:S04]  /*14d80*/  LDL.LU R18, [R1+0x24] ;  /* 0x0000240001127983 */ /* 0x002ea80000300800 */
[----:B------:R-:W2:Y:S04]  /*14d90*/  LDL.LU R19, [R1+0x58] ;  /* 0x0000580001137983 */ /* 0x000ea80000300800 */
[----:B------:R-:W2:Y:S01]  /*14da0*/  LDL.LU R17, [R1+0x5c] ;  /* 0x00005c0001117983 */ /* 0x000ea20000300800 */
[----:B-----5:R-:W-:-:S02]  /*14db0*/  IADD3 R25, P3, R25, R2, RZ ;  /* 0x0000000219197210 */ /* 0x020fc40007f7e0ff */
[----:B---3--:R-:W-:-:S03]  /*14dc0*/  IADD3 R14, P4, R14, R2, RZ ;  /* 0x000000020e0e7210 */ /* 0x008fc60007f9e0ff */
[----:B----4-:R-:W-:Y:S01]  /*14dd0*/  IMAD.MOV.U32 R12, RZ, RZ, R25 ;  /* 0x000000ffff0c7224 */ /* 0x010fe200078e0019 */
[----:B------:R-:W-:Y:S01]  /*14de0*/  STL [R1+0x6c4], R25 ;  /* 0x0006c41901007387 */ /* 0x000fe20000100800 */
[----:B------:R-:W-:-:S04]  /*14df0*/  IADD3.X R26, R26, R0, RZ, P3, !PT ;  /* 0x000000001a1a7210 */ /* 0x000fc80001ffe4ff */
[----:B------:R-:W-:Y:S01]  /*14e00*/  MOV R13, R26 ;  /* 0x0000001a000d7202 */ /* 0x000fe20000000f00 */
[----:B------:R-:W-:Y:S01]  /*14e10*/  IMAD.X R20, R20, 0x1, R0, P4 ;  /* 0x0000000114147824 */ /* 0x000fe200020e0600 */
[----:B------:R-:W-:Y:S04]  /*14e20*/  STL [R1+0x6c0], R26 ;  /* 0x0006c01a01007387 */ /* 0x000fe80000100800 */
[----:B------:R1:W-:Y:S01]  /*14e30*/  LDGSTS.E [R10+0x1180], desc[UR8][R12.64], P1 ;  /* 0x011800000c0a7fae */ /* 0x0003e20008921848 */
[----:B------:R-:W-:-:S03]  /*14e40*/  IADD3 R16, P3, R16, R2, RZ ;  /* 0x0000000210107210 */ /* 0x000fc60007f7e0ff */
[----:B------:R-:W-:Y:S01]  /*14e50*/  STL [R1+0x698], R14 ;  /* 0x0006980e01007387 */ /* 0x000fe20000100800 */
[----:B------:R-:W-:-:S03]  /*14e60*/  IADD3.X R21, R21, R0, RZ, P3, !PT ;  /* 0x0000000015157210 */ /* 0x000fc60001ffe4ff */
[----:B------:R3:W-:Y:S01]  /*14e70*/  STL [R1+0x694], R20 ;  /* 0x0006941401007387 */ /* 0x0007e20000100800 */
[----:B------:R-:W-:Y:S01]  /*14e80*/  IADD3 R15, P4, R15, R2, RZ ;  /* 0x000000020f0f7210 */ /* 0x000fe20007f9e0ff */
[----:B-1----:R-:W-:Y:S02]  /*14e90*/  IMAD.MOV.U32 R12, RZ, RZ, R14 ;  /* 0x000000ffff0c7224 */ /* 0x002fe400078e000e */
[----:B------:R-:W-:Y:S02]  /*14ea0*/  IMAD.MOV.U32 R13, RZ, RZ, R20 ;  /* 0x000000ffff0d7224 */ /* 0x000fe400078e0014 */
[----:B------:R-:W-:Y:S01]  /*14eb0*/  IMAD.X R23, R23, 0x1, R0, P4 ;  /* 0x0000000117177824 */ /* 0x000fe200020e0600 */
[----:B---3--:R-:W3:Y:S04]  /*14ec0*/  LDL.LU R20, [R1+0x64] ;  /* 0x0000640001147983 */ /* 0x008ee80000300800 */
[----:B------:R-:W4:Y:S04]  /*14ed0*/  LDL.LU R14, [R1+0x9c] ;  /* 0x00009c00010e7983 */ /* 0x000f280000300800 */
[----:B------:R-:W-:Y:S04]  /*14ee0*/  STL [R1+0x6a0], R16 ;  /* 0x0006a01001007387 */ /* 0x000fe80000100800 */
[----:B------:R1:W-:Y:S04]  /*14ef0*/  LDGSTS.E [R10+0x1500], desc[UR8][R12.64], P2 ;  /* 0x015000000c0a7fae */ /* 0x0003e80009121848 */
[----:B------:R5:W-:Y:S04]  /*14f00*/  STL [R1+0x69c], R21 ;  /* 0x00069c1501007387 */ /* 0x000be80000100800 */
[----:B------:R5:W-:Y:S01]  /*14f10*/  STL [R1+0x1c], R15 ;  /* 0x00001c0f01007387 */ /* 0x000be20000100800 */
[----:B-1----:R-:W-:-:S03]  /*14f20*/  MOV R13, R21 ;  /* 0x00000015000d7202 */ /* 0x002fc60000000f00 */
[----:B-----5:R-:W5:Y:S01]  /*14f30*/  LDL.LU R21, [R1+0x60] ;  /* 0x0000600001157983 */ /* 0x020f620000300800 */
[----:B------:R-:W-:-:S03]  /*14f40*/  IMAD.MOV.U32 R12, RZ, RZ, R16 ;  /* 0x000000ffff0c7224 */ /* 0x000fc600078e0010 */
[----:B------:R-:W-:Y:S04]  /*14f50*/  STL [R1+0x18], R23 ;  /* 0x0000181701007387 */ /* 0x000fe80000100800 */
[----:B------:R-:W5:Y:S01]  /*14f60*/  LDL.LU R16, [R1+0x98] ;  /* 0x0000980001107983 */ /* 0x000f620000300800 */
[----:B------:R-:W-:-:S03]  /*14f70*/  ISETP.GT.AND P1, PT, R8, 0x19, PT ;  /* 0x000000190800780c */ /* 0x000fc60003f24270 */
[----:B------:R1:W-:Y:S01]  /*14f80*/  LDGSTS.E [R10+0x1580], desc[UR8][R12.64], P2 ;  /* 0x015800000c0a7fae */ /* 0x0003e20009121848 */
[----:B------:R-:W-:-:S03]  /*14f90*/  SEL R11, RZ, 0x4, !P1 ;  /* 0x00000004ff0b7807 */ /* 0x000fc60004800000 */
[----:B------:R-:W5:Y:S01]  /*14fa0*/  LDL.LU R25, [R1+0xa4] ;  /* 0x0000a40001197983 */ /* 0x000f620000300800 */
[----:B------:R-:W-:-:S04]  /*14fb0*/  SEL R11, R11, RZ, !P0 ;  /* 0x000000ff0b0b7207 */ /* 0x000fc80004000000 */
[----:B------:R-:W-:Y:S01]  /*14fc0*/  ISETP.NE.U32.AND P1, PT, R11, RZ, PT ;  /* 0x000000ff0b00720c */ /* 0x000fe20003f25070 */
[----:B-1----:R-:W-:Y:S02]  /*14fd0*/  IMAD.MOV.U32 R12, RZ, RZ, R15 ;  /* 0x000000ffff0c7224 */ /* 0x002fe400078e000f */
[----:B------:R-:W-:Y:S01]  /*14fe0*/  IMAD.MOV.U32 R13, RZ, RZ, R23 ;  /* 0x000000ffff0d7224 */ /* 0x000fe200078e0017 */
[----:B------:R-:W5:Y:S09]  /*14ff0*/  LDL.LU R15, [R1+0xdc] ;  /* 0x0000dc00010f7983 */ /* 0x000f720000300800 */
[----:B------:R1:W-:Y:S01]  /*15000*/  LDGSTS.E [R10+0x1900], desc[UR8][R12.64], P1 ;  /* 0x019000000c0a7fae */ /* 0x0003e20008921848 */
[----:B------:R-:W-:-:S04]  /*15010*/  ISETP.GT.AND P2, PT, R8, 0x1d, PT ;  /* 0x0000001d0800780c */ /* 0x000fc80003f44270 */
[----:B------:R-:W-:-:S04]  /*15020*/  SEL R11, RZ, 0x4, !P2 ;  /* 0x00000004ff0b7807 */ /* 0x000fc80005000000 */
[----:B------:R-:W-:-:S04]  /*15030*/  SEL R11, R11, RZ, !P0 ;  /* 0x000000ff0b0b7207 */ /* 0x000fc80004000000 */
[----:B------:R-:W-:Y:S02]  /*15040*/  ISETP.NE.U32.AND P2, PT, R11, RZ, PT ;  /* 0x000000ff0b00720c */ /* 0x000fe40003f45070 */
[----:B--2---:R-:W-:-:S04]  /*15050*/  IADD3 R18, P3, R18, R2, RZ ;  /* 0x0000000212127210 */ /* 0x004fc80007f7e0ff */
[----:B------:R-:W-:Y:S02]  /*15060*/  IADD3.X R22, R22, R0, RZ, P3, !PT ;  /* 0x0000000016167210 */ /* 0x000fe40001ffe4ff */
[----:B------:R-:W-:Y:S01]  /*15070*/  IADD3 R17, P4, R17, R2, RZ ;  /* 0x0000000211117210 */ /* 0x000fe20007f9e0ff */
[----:B------:R2:W-:Y:S01]  /*15080*/  STL [R1+0x24], R18 ;  /* 0x0000241201007387 */ /* 0x0005e20000100800 */
[----:B-1----:R-:W-:Y:S01]  /*15090*/  IMAD.MOV.U32 R12, RZ, RZ, R18 ;  /* 0x000000ffff0c7224 */ /* 0x002fe200078e0012 */
[----:B------:R-:W-:Y:S02]  /*150a0*/  MOV R13, R22 ;  /* 0x00000016000d7202 */ /* 0x000fe40000000f00 */
[----:B------:R-:W-:Y:S01]  /*150b0*/  IMAD.X R19, R19, 0x1, R0, P4 ;  /* 0x0000000113137824 */ /* 0x000fe200020e0600 */
[----:B------:R-:W-:Y:S04]  /*150c0*/  STL [R1+0x20], R22 ;  /* 0x0000201601007387 */ /* 0x000fe80000100800 */
[----:B------:R-:W-:Y:S04]  /*150d0*/  STL [R1+0x5c], R17 ;  /* 0x00005c1101007387 */ /* 0x000fe80000100800 */
[----:B------:R-:W5:Y:S04]  /*150e0*/  LDL.LU R26, [R1+0xa0] ;  /* 0x0000a000011a7983 */ /* 0x000f680000300800 */
[----:B------:R1:W-:Y:S04]  /*150f0*/  STL [R1+0x58], R19 ;  /* 0x0000581301007387 */ /* 0x0003e80000100800 */
[----:B------:R1:W-:Y:S04]  /*15100*/  LDGSTS.E [R10+0x1980], desc[UR8][R12.64], P1 ;  /* 0x019800000c0a7fae */ /* 0x0003e80008921848 */
[----:B--2---:R-:W2:Y:S01]  /*15110*/  LDL.LU R18, [R1+0xd8] ;  /* 0x0000d80001127983 */ /* 0x004ea20000300800 */
[----:B-1----:R-:W-:-:S02]  /*15120*/  IMAD.MOV.U32 R13, RZ, RZ, R19 ;  /* 0x000000ffff0d7224 */ /* 0x002fc400078e0013 */
[----:B------:R-:W-:Y:S01]  /*15130*/  IMAD.MOV.U32 R12, RZ, RZ, R17 ;  /* 0x000000ffff0c7224 */ /* 0x000fe200078e0011 */
[----:B------:R-:W2:Y:S04]  /*15140*/  LDL.LU R19, [R1+0xe0] ;  /* 0x0000e00001137983 */ /* 0x000ea80000300800 */
[----:B------:R-:W2:Y:S04]  /*15150*/  LDL.LU R17, [R1+0xe4] ;  /* 0x0000e40001117983 */ /* 0x000ea80000300800 */
[----:B------:R-:W2:Y:S04]  /*15160*/  LDL.LU R23, [R1+0x118] ;  /* 0x0001180001177983 */ /* 0x000ea80000300800 */
[----:B------:R-:W2:Y:S04]  /*15170*/  LDL.LU R22, [R1+0x11c] ;  /* 0x00011c0001167983 */ /* 0x000ea80000300800 */
[----:B------:R1:W-:Y:S01]  /*15180*/  LDGSTS.E [R10+0x1d00], desc[UR8][R12.64], P2 ;  /* 0x01d000000c0a7fae */ /* 0x0003e20009121848 */
[----:B---3--:R-:W-:-:S02]  /*15190*/  IADD3 R20, P3, R20, R2, RZ ;  /* 0x0000000214147210 */ /* 0x008fc40007f7e0ff */
[----:B----4-:R-:W-:-:S03]  /*151a0*/  IADD3 R14, P4, R14, R2, RZ ;  /* 0x000000020e0e7210 */ /* 0x010fc60007f9e0ff */
[----:B-1----:R-:W-:Y:S01]  /*151b0*/  IMAD.MOV.U32 R12, RZ, RZ, R20 ;  /* 0x000000ffff0c7224 */ /* 0x002fe200078e0014 */
[----:B------:R-:W-:Y:S01]  /*151c0*/  STL [R1+0x64], R20 ;  /* 0x0000641401007387 */ /* 0x000fe20000100800 */
[----:B-----5:R-:W-:-:S04]  /*151d0*/  IADD3.X R21, R21, R0, RZ, P3, !PT ;  /* 0x0000000015157210 */ /* 0x020fc80001ffe4ff */
[----:B------:R-:W-:Y:S01]  /*151e0*/  MOV R13, R21 ;  /* 0x00000015000d7202 */ /* 0x000fe20000000f00 */
[----:B------:R1:W-:Y:S01]  /*151f0*/  STL [R1+0x60], R21 ;  /* 0x0000601501007387 */ /* 0x0003e20000100800 */
[----:B------:R-:W-:-:S03]  /*15200*/  IMAD.X R16, R16, 0x1, R0, P4 ;  /* 0x0000000110107824 */ /* 0x000fc600020e0600 */
[----:B------:R-:W-:Y:S04]  /*15210*/  STL [R1+0x9c], R14 ;  /* 0x00009c0e01007387 */ /* 0x000fe80000100800 */
[----:B------:R3:W-:Y:S04]  /*15220*/  STL [R1+0x98], R16 ;  /* 0x0000981001007387 */ /* 0x0007e80000100800 */
[----:B------:R4:W-:Y:S04]  /*15230*/  LDGSTS.E [R10+0x1d80], desc[UR8][R12.64], P2 ;  /* 0x01d800000c0a7fae */ /* 0x0009e80009121848 */
[----:B-1----:R-:W5:Y:S04]  /*15240*/  LDL.LU R21, [R1+0x120] ;  /* 0x0001200001157983 */ /* 0x002f680000300800 */
[----:B------:R-:W5:Y:S01]  /*15250*/  LDL.LU R20, [R1+0x124] ;  /* 0x0001240001147983 */ /* 0x000f620000300800 */
[----:B----4-:R-:W-:-:S02]  /*15260*/  IMAD.MOV.U32 R13, RZ, RZ, R16 ;  /* 0x000000ffff0d7224 */ /* 0x010fc400078e0010 */
[----:B------:R-:W-:Y:S01]  /*15270*/  IMAD.MOV.U32 R12, RZ, RZ, R14 ;  /* 0x000000ffff0c7224 */ /* 0x000fe200078e000e */
[----:B---3--:R-:W3:Y:S04]  /*15280*/  LDL.LU R16, [R1+0x158] ;  /* 0x0001580001107983 */ /* 0x008ee80000300800 */
[----:B------:R-:W4:Y:S01]  /*15290*/  LDL.LU R14, [R1+0x15c] ;  /* 0x00015c00010e7983 */ /* 0x000f220000300800 */
[----:B------:R-:W-:-:S04]  /*152a0*/  ISETP.GT.AND P1, PT, R8, 0x21, PT ;  /* 0x000000210800780c */ /* 0x000fc80003f24270 */
[----:B------:R-:W-:-:S04]  /*152b0*/  SEL R11, RZ, 0x4, !P1 ;  /* 0x00000004ff0b7807 */ /* 0x000fc80004800000 */
[----:B------:R-:W-:Y:S02]  /*152c0*/  SEL R11, R11, RZ, !P0 ;  /* 0x000000ff0b0b7207 */ /* 0x000fe40004000000 */
[----:B------:R-:W-:Y:S02]  /*152d0*/  ISETP.GT.AND P2, PT, R8, 0x25, PT ;  /* 0x000000250800780c */ /* 0x000fe40003f44270 */
[----:B------:R-:W-:Y:S02]  /*152e0*/  ISETP.NE.U32.AND P1, PT, R11, RZ, PT ;  /* 0x000000ff0b00720c */ /* 0x000fe40003f25070 */
[----:B------:R-:W-:Y:S02]  /*152f0*/  SEL R11, RZ, 0x4, !P2 ;  /* 0x00000004ff0b7807 */ /* 0x000fe40005000000 */
[----:B------:R-:W-:Y:S02]  /*15300*/  IADD3 R25, P3, R25, R2, RZ ;  /* 0x0000000219197210 */ /* 0x000fe40007f7e0ff */
[----:B------:R-:W-:-:S02]  /*15310*/  SEL R11, R11, RZ, !P0 ;  /* 0x000000ff0b0b7207 */ /* 0x000fc40004000000 */
[----:B------:R-:W-:Y:S02]  /*15320*/  IADD3 R15, P4, R15, R2, RZ ;  /* 0x000000020f0f7210 */ /* 0x000fe40007f9e0ff */
[----:B------:R-:W-:-:S03]  /*15330*/  ISETP.NE.U32.AND P2, PT, R11, RZ, PT ;  /* 0x000000ff0b00720c */ /* 0x000fc60003f45070 */
[----:B------:R1:W-:Y:S04]  /*15340*/  LDGSTS.E [R10+0x2100], desc[UR8][R12.64], P1 ;  /* 0x021000000c0a7fae */ /* 0x0003e80008921848 */
[----:B------:R-:W-:Y:S01]  /*15350*/  STL [R1+0xa4], R25 ;  /* 0x0000a41901007387 */ /* 0x000fe20000100800 */
[----:B-1----:R-:W-:Y:S01]  /*15360*/  IMAD.MOV.U32 R12, RZ, RZ, R25 ;  /* 0x000000ffff0c7224 */ /* 0x002fe200078e0019 */
[----:B------:R-:W-:-:S04]  /*15370*/  IADD3.X R26, R26, R0, RZ, P3, !PT ;  /* 0x000000001a1a7210 */ /* 0x000fc80001ffe4ff */
[----:B------:R-:W-:Y:S01]  /*15380*/  MOV R13, R26 ;  /* 0x0000001a000d7202 */ /* 0x000fe20000000f00 */
[----:B------:R-:W-:Y:S04]  /*15390*/  STL [R1+0xa0], R26 ;  /* 0x0000a01a01007387 */ /* 0x000fe80000100800 */
[----:B------:R1:W-:Y:S01]  /*153a0*/  LDGSTS.E [R10+0x2180], desc[UR8][R12.64], P1 ;  /* 0x021800000c0a7fae */ /* 0x0003e20008921848 */
[----:B--2---:R-:W-:-:S03]  /*153b0*/  IMAD.X R18, R18, 0x1, R0, P4 ;  /* 0x0000000112127824 */ /* 0x004fc600020e0600 */
[----:B------:R-:W-:Y:S04]  /*153c0*/  STL [R1+0xdc], R15 ;  /* 0x0000dc0f01007387 */ /* 0x000fe80000100800 */
[----:B------:R2:W-:Y:S01]  /*153d0*/  STL [R1+0xd8], R18 ;  /* 0x0000d81201007387 */ /* 0x0005e20000100800 */
[----:B-1----:R-:W-:Y:S02]  /*153e0*/  IMAD.MOV.U32 R12, RZ, RZ, R15 ;  /* 0x000000ffff0c7224 */ /* 0x002fe400078e000f */
[----:B------:R-:W-:Y:S01]  /*153f0*/  IMAD.MOV.U32 R13, RZ, RZ, R18 ;  /* 0x000000ffff0d7224 */ /* 0x000fe200078e0012 */
[----:B------:R-:W-:Y:S01]  /*15400*/  IADD3 R17, P3, R17, R2, RZ ;  /* 0x0000000211117210 */ /* 0x000fe20007f7e0ff */
[----:B--2---:R-:W2:Y:S03]  /*15410*/  LDL.LU R18, [R1+0x164] ;  /* 0x0001640001127983 */ /* 0x004ea60000300800 */
[----:B------:R-:W-:Y:S01]  /*15420*/  IADD3.X R19, R19, R0, RZ, P3, !PT ;  /* 0x0000000013137210 */ /* 0x000fe20001ffe4ff */
[----:B------:R-:W2:Y:S01]  /*15430*/  LDL.LU R15, [R1+0x19c] ;  /* 0x00019c00010f7983 */ /* 0x000ea20000300800 */
[----:B------:R-:W-:-:S03]  /*15440*/  IADD3 R22, P4, R22, R2, RZ ;  /* 0x0000000216167210 */ /* 0x000fc60007f9e0ff */
[----:B------:R-:W-:Y:S02]  /*15450*/  STL [R1+0xe4], R17 ;  /* 0x0000e41101007387 */ /* 0x000fe40000100800 */
[----:B------:R-:W-:Y:S02]  /*15460*/  IMAD.X R23, R23, 0x1, R0, P4 ;  /* 0x0000000117177824 */ /* 0x000fe400020e0600 */
[----:B------:R1:W-:Y:S04]  /*15470*/  LDGSTS.E [R10+0x2500], desc[UR8][R12.64], P2 ;  /* 0x025000000c0a7fae */ /* 0x0003e80009121848 */
[----:B------:R1:W-:Y:S04]  /*15480*/  STL [R1+0xe0], R19 ;  /* 0x0000e01301007387 */ /* 0x0003e80000100800 */
[----:B------:R1:W-:Y:S02]  /*15490*/  STL [R1+0x11c], R22 ;  /* 0x00011c1601007387 */ /* 0x0003e40000100800 */
[----:B-1----:R-:W-:Y:S01]  /*154a0*/  MOV R13, R19 ;  /* 0x00000013000d7202 */ /* 0x002fe20000000f00 */
[----:B------:R-:W-:Y:S01]  /*154b0*/  IMAD.MOV.U32 R12, RZ, RZ, R17 ;  /* 0x000000ffff0c7224 */ /* 0x000fe200078e0011 */
[----:B------:R-:W2:Y:S04]  /*154c0*/  LDL.LU R19, [R1+0x160] ;  /* 0x0001600001137983 */ /* 0x000ea80000300800 */
[----:B------:R1:W-:Y:S04]  /*154d0*/  STL [R1+0x118], R23 ;  /* 0x0001181701007387 */ /* 0x0003e80000100800 */
[----:B------:R-:W2:Y:S01]  /*154e0*/  LDL.LU R17, [R1+0x198] ;  /* 0x0001980001117983 */ /* 0x000ea20000300800 */
[----:B------:R-:W-:-:S03]  /*154f0*/  ISETP.GT.AND P1, PT, R8, 0x29, PT ;  /* 0x000000290800780c */ /* 0x000fc60003f24270 */
[----:B------:R1:W-:Y:S01]  /*15500*/  LDGSTS.E [R10+0x2580], desc[UR8][R12.64], P2 ;  /* 0x025800000c0a7fae */ /* 0x0003e20009121848 */
[----:B------:R-:W-:-:S03]  /*15510*/  SEL R11, RZ, 0x4, !P1 ;  /* 0x00000004ff0b7807 */ /* 0x000fc60004800000 */
[----:B------:R-:W2:Y:S01]  /*15520*/  LDL.LU R25, [R1+0x1a4] ;  /* 0x0001a40001197983 */ /* 0x000ea20000300800 */
[----:B------:R-:W-:-:S04]  /*15530*/  SEL R11, R11, RZ, !P0 ;  /* 0x000000ff0b0b7207 */ /* 0x000fc80004000000 */
[----:B------:R-:W-:Y:S01]  /*15540*/  ISETP.NE.U32.AND P1, PT, R11, RZ, PT ;  /* 0x000000ff0b00720c */ /* 0x000fe20003f25070 */
[----:B-1----:R-:W-:Y:S02]  /*15550*/  IMAD.MOV.U32 R12, RZ, RZ, R22 ;  /* 0x000000ffff0c7224 */ /* 0x002fe400078e0016 */
[----:B------:R-:W2:Y:S01]  /*15560*/  LDL.LU R22, [R1+0x1dc] ;  /* 0x0001dc0001167983 */ /* 0x000ea20000300800 */
[----:B------:R-:W-:-:S09]  /*15570*/  IMAD.MOV.U32 R13, RZ, RZ, R23 ;  /* 0x000000ffff0d7224 */ /* 0x000fd200078e0017 */
[----:B------:R1:W-:Y:S01]  /*15580*/  LDGSTS.E [R10+0x2900], desc[UR8][R12.64], P1 ;  /* 0x029000000c0a7fae */ /* 0x0003e20008921848 */
[----:B-----5:R-:W-:-:S04]  /*15590*/  IADD3 R20, P3, R20, R2, RZ ;  /* 0x0000000214147210 */ /* 0x020fc80007f7e0ff */
[----:B------:R-:W-:Y:S01]  /*155a0*/  IADD3.X R21, R21, R0, RZ, P3, !PT ;  /* 0x0000000015157210 */ /* 0x000fe20001ffe4ff */
[----:B------:R-:W-:Y:S01]  /*155b0*/  STL [R1+0x124], R20 ;  /* 0x0001241401007387 */ /* 0x000fe20000100800 */
[----:B----4-:R-:W-:-:S03]  /*155c0*/  IADD3 R14, P4, R14, R2, RZ ;  /* 0x000000020e0e7210 */ /* 0x010fc60007f9e0ff */
[----:B------:R4:W-:Y:S02]  /*155d0*/  STL [R1+0x120], R21 ;  /* 0x0001201501007387 */ /* 0x0009e40000100800 */
[----:B---3--:R-:W-:Y:S02]  /*155e0*/  IMAD.X R16, R16, 0x1, R0, P4 ;  /* 0x0000000110107824 */ /* 0x008fe400020e0600 */
[----:B------:R-:W-:Y:S04]  /*155f0*/  STL [R1+0x15c], R14 ;  /* 0x00015c0e01007387 */ /* 0x000fe80000100800 */
[----:B------:R-:W3:Y:S01]  /*15600*/  LDL.LU R26, [R1+0x1a0] ;  /* 0x0001a000011a7983 */ /* 0x000ee20000300800 */
[----:B-1----:R-:W-:-:S03]  /*15610*/  IMAD.MOV.U32 R12, RZ, RZ, R20 ;  /* 0x000000ffff0c7224 */ /* 0x002fc600078e0014 */
[----:B------:R1:W-:Y:S01]  /*15620*/  STL [R1+0x158], R16 ;  /* 0x0001581001007387 */ /* 0x0003e20000100800 */
[----:B------:R-:W-:-:S03]  /*15630*/  MOV R13, R21 ;  /* 0x00000015000d7202 */ /* 0x000fc60000000f00 */
[----:B------:R-:W5:Y:S04]  /*15640*/  LDL.LU R23, [R1+0x1d8] ;  /* 0x0001d80001177983 */ /* 0x000f680000300800 */
[----:B----4-:R-:W4:Y:S04]  /*15650*/  LDL.LU R21, [R1+0x1e0] ;  /* 0x0001e00001157983 */ /* 0x010f280000300800 */
[----:B------:R1:W-:Y:S04]  /*15660*/  LDGSTS.E [R10+0x2980], desc[UR8][R12.64], P1 ;  /* 0x029800000c0a7fae */ /* 0x0003e80008921848 */
[----:B------:R-:W4:Y:S01]  /*15670*/  LDL.LU R20, [R1+0x1e4] ;  /* 0x0001e40001147983 */ /* 0x000f220000300800 */
[----:B-1----:R-:W-:-:S02]  /*15680*/  IMAD.MOV.U32 R13, RZ, RZ, R16 ;  /* 0x000000ffff0d7224 */ /* 0x002fc400078e0010 */
[----:B------:R-:W-:Y:S01]  /*15690*/  IMAD.MOV.U32 R12, RZ, RZ, R14 ;  /* 0x000000ffff0c7224 */ /* 0x000fe200078e000e */
[----:B------:R-:W4:Y:S04]  /*156a0*/  LDL.LU R16, [R1+0x218] ;  /* 0x0002180001107983 */ /* 0x000f280000300800 */
[----:B------:R-:W4:Y:S01]  /*156b0*/  LDL.LU R14, [R1+0x21c] ;  /* 0x00021c00010e7983 */ /* 0x000f220000300800 */
[----:B------:R-:W-:-:S04]  /*156c0*/  ISETP.GT.AND P2, PT, R8, 0x2d, PT ;  /* 0x0000002d0800780c */ /* 0x000fc80003f44270 */
[----:B------:R-:W-:-:S04]  /*156d0*/  SEL R11, RZ, 0x4, !P2 ;  /* 0x00000004ff0b7807 */ /* 0x000fc80005000000 */
[----:B------:R-:W-:-:S04]  /*156e0*/  SEL R11, R11, RZ, !P0 ;  /* 0x000000ff0b0b7207 */ /* 0x000fc80004000000 */
[----:B------:R-:W-:-:S13]  /*156f0*/  ISETP.NE.U32.AND P2, PT, R11, RZ, PT ;  /* 0x000000ff0b00720c */ /* 0x000fda0003f45070 */
[----:B------:R1:W-:Y:S01]  /*15700*/  LDGSTS.E [R10+0x2d00], desc[UR8][R12.64], P2 ;  /* 0x02d000000c0a7fae */ /* 0x0003e20009121848 */
[----:B------:R-:W-:-:S04]  /*15710*/  ISETP.GT.AND P1, PT, R8, 0x31, PT ;  /* 0x000000310800780c */ /* 0x000fc80003f24270 */
[----:B------:R-:W-:-:S04]  /*15720*/  SEL R11, RZ, 0x4, !P1 ;  /* 0x00000004ff0b7807 */ /* 0x000fc80004800000 */
[----:B------:R-:W-:-:S04]  /*15730*/  SEL R11, R11, RZ, !P0 ;  /* 0x000000ff0b0b7207 */ /* 0x000fc80004000000 */
[----:B------:R-:W-:Y:S02]  /*15740*/  ISETP.NE.U32.AND P1, PT, R11, RZ, PT ;  /* 0x000000ff0b00720c */ /* 0x000fe40003f25070 */
[-C--:B--2---:R-:W-:Y:S02]  /*15750*/  IADD3 R18, P3, R18, R2.reuse, RZ ;  /* 0x0000000212127210 */ /* 0x084fe40007f7e0ff */
[----:B------:R-:W-:-:S03]  /*15760*/  IADD3 R15, P4, R15, R2, RZ ;  /* 0x000000020f0f7210 */ /* 0x000fc60007f9e0ff */
[----:B------:R-:W-:Y:S01]  /*15770*/  STL [R1+0x164], R18 ;  /* 0x0001641201007387 */ /* 0x000fe20000100800 */
[----:B-1----:R-:W-:Y:S01]  /*15780*/  IMAD.MOV.U32 R12, RZ, RZ, R18 ;  /* 0x000000ffff0c7224 */ /* 0x002fe200078e0012 */
[----:B------:R-:W-:-:S04]  /*15790*/  IADD3.X R19, R19, R0, RZ, P3, !PT ;  /* 0x0000000013137210 */ /* 0x000fc80001ffe4ff */
[----:B------:R-:W-:Y:S01]  /*157a0*/  MOV R13, R19 ;  /* 0x00000013000d7202 */ /* 0x000fe20000000f00 */
[----:B------:R1:W-:Y:S01]  /*157b0*/  STL [R1+0x160], R19 ;  /* 0x0001601301007387 */ /* 0x0003e20000100800 */
[----:B------:R-:W-:-:S03]  /*157c0*/  IMAD.X R17, R17, 0x1, R0, P4 ;  /* 0x0000000111117824 */ /* 0x000fc600020e0600 */
[----:B------:R-:W-:Y:S04]  /*157d0*/  STL [R1+0x19c], R15 ;  /* 0x00019c0f01007387 */ /* 0x000fe80000100800 */
[----:B------:R2:W-:Y:S04]  /*157e0*/  STL [R1+0x198], R17 ;  /* 0x0001981101007387 */ /* 0x0005e80000100800 */
[----:B-1----:R-:W4:Y:S04]  /*157f0*/  LDL.LU R19, [R1+0x220] ;  /* 0x0002200001137983 */ /* 0x002f280000300800 */
[----:B------:R-:W4:Y:S04]  /*15800*/  LDL.LU R18, [R1+0x224] ;  /* 0x0002240001127983 */ /* 0x000f280000300800 */
[----:B------:R1:W-:Y:S02]  /*15810*/  LDGSTS.E [R10+0x2d80], desc[UR8][R12.64], P2 ;  /* 0x02d800000c0a7fae */ /* 0x0003e40009121848 */
[----:B-1----:R-:W-:-:S02]  /*15820*/  IMAD.MOV.U32 R13, RZ, RZ, R17 ;  /* 0x000000ffff0d7224 */ /* 0x002fc400078e0011 */
[----:B------:R-:W-:Y:S01]  /*15830*/  IMAD.MOV.U32 R12, RZ, RZ, R15 ;  /* 0x000000ffff0c7224 */ /* 0x000fe200078e000f */
[----:B--2---:R-:W2:Y:S04]  /*15840*/  LDL.LU R17, [R1+0x258] ;  /* 0x0002580001117983 */ /* 0x004ea80000300800 */
[----:B------:R-:W2:Y:S01]  /*15850*/  LDL.LU R15, [R1+0x25c] ;  /* 0x00025c00010f7983 */ /* 0x000ea20000300800 */
[----:B------:R-:W-:Y:S02]  /*15860*/  ISETP.GT.AND P2, PT, R8, 0x35, PT ;  /* 0x000000350800780c */ /* 0x000fe40003f44270 */
[----:B------:R-:W-:Y:S01]  /*15870*/  IADD3 R25, P3, R25, R2, RZ ;  /* 0x0000000219197210 */ /* 0x000fe20007f7e0ff */
[----:B------:R1:W-:Y:S01]  /*15880*/  LDGSTS.E [R10+0x3100], desc[UR8][R12.64], P1 ;  /* 0x031000000c0a7fae */ /* 0x0003e20008921848 */
[----:B------:R-:W-:-:S02]  /*15890*/  SEL R11, RZ, 0x4, !P2 ;  /* 0x00000004ff0b7807 */ /* 0x000fc40005000000 */
[----:B------:R-:W-:Y:S02]  /*158a0*/  IADD3 R22, P4, R22, R2, RZ ;  /* 0x0000000216167210 */ /* 0x000fe40007f9e0ff */
[----:B------:R-:W-:Y:S01]  /*158b0*/  SEL R11, R11, RZ, !P0 ;  /* 0x000000ff0b0b7207 */ /* 0x000fe20004000000 */
[----:B------:R-:W-:Y:S03]  /*158c0*/  STL [R1+0x1a4], R25 ;  /* 0x0001a41901007387 */ /* 0x000fe60000100800 */
[----:B------:R-:W-:Y:S01]  /*158d0*/  ISETP.NE.U32.AND P2, PT, R11, RZ, PT ;  /* 0x000000ff0b00720c */ /* 0x000fe20003f45070 */
[----:B-1----:R-:W-:Y:S01]  /*158e0*/  IMAD.MOV.U32 R12, RZ, RZ, R25 ;  /* 0x000000ffff0c7224 */ /* 0x002fe200078e0019 */
[----:B---3--:R-:W-:-:S04]  /*158f0*/  IADD3.X R26, R26, R0, RZ, P3, !PT ;  /* 0x000000001a1a7210 */ /* 0x008fc80001ffe4ff */
[----:B------:R-:W-:Y:S01]  /*15900*/  MOV R13, R26 ;  /* 0x0000001a000d7202 */ /* 0x000fe20000000f00 */
[----:B------:R1:W-:Y:S01]  /*15910*/  STL [R1+0x1a0], R26 ;  /* 0x0001a01a01007387 */ /* 0x0003e20000100800 */
[----:B-----5:R-:W-:-:S03]  /*15920*/  IMAD.X R23, R23, 0x1, R0, P4 ;  /* 0x0000000117177824 */ /* 0x020fc600020e0600 */
[----:B------:R-:W-:Y:S04]  /*15930*/  STL [R1+0x1dc], R22 ;  /* 0x0001dc1601007387 */ /* 0x000fe80000100800 */
[----:B------:R3:W-:Y:S04]  /*15940*/  STL [R1+0x1d8], R23 ;  /* 0x0001d81701007387 */ /* 0x0007e80000100800 */
[----:B-1----:R-:W5:Y:S01]  /*15950*/  LDL.LU R26, [R1+0x260] ;  /* 0x00026000011a7983 */ /* 0x002f620000300800 */
[----:B----4-:R-:W-:-:S03]  /*15960*/  IADD3 R20, P3, R20, R2, RZ ;  /* 0x0000000214147210 */ /* 0x010fc60007f7e0ff */
[----:B------:R-:W4:Y:S04]  /*15970*/  LDL.LU R25, [R1+0x264] ;  /* 0x0002640001197983 */ /* 0x000f280000300800 */
[----:B------:R1:W-:Y:S01]  /*15980*/  LDGSTS.E [R10+0x3180], desc[UR8][R12.64], P1 ;  /* 0x031800000c0a7fae */ /* 0x0003e20008921848 */
[----:B------:R-:W-:Y:S02]  /*15990*/  IADD3.X R21, R21, R0, RZ, P3, !PT ;  /* 0x0000000015157210 */ /* 0x000fe40001ffe4ff */
[----:B------:R-:W-:Y:S01]  /*159a0*/  IADD3 R14, P4, R14, R2, RZ ;  /* 0x000000020e0e7210 */ /* 0x000fe20007f9e0ff */
[----:B-1----:R-:W-:Y:S02]  /*159b0*/  IMAD.MOV.U32 R12, RZ, RZ, R22 ;  /* 0x000000ffff0c7224 */ /* 0x002fe400078e0016 */
[----:B------:R-:W-:-:S02]  /*159c0*/  IMAD.MOV.U32 R13, RZ, RZ, R23 ;  /* 0x000000ffff0d7224 */ /* 0x000fc400078e0017 */
[----:B------:R-:W-:-:S03]  /*159d0*/  IMAD.X R16, R16, 0x1, R0, P4 ;  /* 0x0000000110107824 */ /* 0x000fc600020e0600 */
[----:B------:R1:W-:Y:S04]  /*159e0*/  LDGSTS.E [R10+0x3500], desc[UR8][R12.64], P2 ;  /* 0x035000000c0a7fae */ /* 0x0003e80009121848 */
[----:B------:R-:W-:Y:S04]  /*159f0*/  STL [R1+0x1e4], R20 ;  /* 0x0001e41401007387 */ /* 0x000fe80000100800 */
[----:B------:R-:W-:Y:S01]  /*15a00*/  STL [R1+0x1e0], R21 ;  /* 0x0001e01501007387 */ /* 0x000fe20000100800 */
[----:B-1----:R-:W-:Y:S01]  /*15a10*/  IMAD.MOV.U32 R12, RZ, RZ, R20 ;  /* 0x000000ffff0c7224 */ /* 0x002fe200078e0014 */
[----:B------:R-:W-:-:S02]  /*15a20*/  MOV R13, R21 ;  /* 0x00000015000d7202 */ /* 0x000fc40000000f00 */
[----:B------:R-:W-:Y:S04]  /*15a30*/  STL [R1+0x21c], R14 ;  /* 0x00021c0e01007387 */ /* 0x000fe80000100800 */
[----:B------:R1:W-:Y:S04]  /*15a40*/  LDGSTS.E [R10+0x3580], desc[UR8][R12.64], P2 ;  /* 0x035800000c0a7fae */ /* 0x0003e80009121848 */
[----:B------:R1:W-:Y:S04]  /*15a50*/  STL [R1+0x218], R16 ;  /* 0x0002181001007387 */ /* 0x0003e80000100800 */
[----:B---3--:R-:W3:Y:S01]  /*15a60*/  LDL.LU R23, [R1+0x75c] ;  /* 0x00075c0001177983 */ /* 0x008ee20000300800 */
[----:B-1----:R-:W-:-:S03]  /*15a70*/  IMAD.MOV.U32 R13, RZ, RZ, R16 ;  /* 0x000000ffff0d7224 */ /* 0x002fc600078e0010 */
[----:B------:R-:W3:Y:S01]  /*15a80*/  LDL.LU R16, [R1+0x768] ;  /* 0x0007680001107983 */ /* 0x000ee20000300800 */
[----:B------:R-:W-:Y:S01]  /*15a90*/  ISETP.GT.AND P1, PT, R8, 0x39, PT ;  /* 0x000000390800780c */ /* 0x000fe20003f24270 */
[----:B------:R-:W-:Y:S02]  /*15aa0*/  IMAD.MOV.U32 R12, RZ, RZ, R14 ;  /* 0x000000ffff0c7224 */ /* 0x000fe400078e000e */
[----:B------:R-:W3:Y:S01]  /*15ab0*/  LDL.LU R21, [R1+0x760] ;  /* 0x0007600001157983 */ /* 0x000ee20000300800 */
[----:B------:R-:W-:-:S03]  /*15ac0*/  SEL R11, RZ, 0x4, !P1 ;  /* 0x00000004ff0b7807 */ /* 0x000fc60004800000 */
[----:B------:R-:W3:Y:S01]  /*15ad0*/  LDL.LU R14, [R1+0x758] ;  /* 0x00075800010e7983 */ /* 0x000ee20000300800 */
[----:B------:R-:W-:-:S04]  /*15ae0*/  SEL R11, R11, RZ, !P0 ;  /* 0x000000ff0b0b7207 */ /* 0x000fc80004000000 */
[----:B------:R-:W-:Y:S02]  /*15af0*/  ISETP.NE.U32.AND P1, PT, R11, RZ, PT ;  /* 0x000000ff0b00720c */ /* 0x000fe40003f25070 */
[----:B------:R-:W-:-:S04]  /*15b00*/  ISETP.GT.AND P2, PT, R8, 0x3d, PT ;  /* 0x0000003d0800780c */ /* 0x000fc80003f44270 */
[----:B------:R-:W-:-:S07]  /*15b10*/  SEL R11, RZ, 0x4, !P2 ;  /* 0x00000004ff0b7807 */ /* 0x000fce0005000000 */
[----:B------:R1:W-:Y:S01]  /*15b20*/  LDGSTS.E [R10+0x3900], desc[UR8][R12.64], P1 ;  /* 0x039000000c0a7fae */ /* 0x0003e20008921848 */
[----:B------:R-:W-:-:S04]  /*15b30*/  SEL R11, R11, RZ, !P0 ;  /* 0x000000ff0b0b7207 */ /* 0x000fc80004000000 */
[----:B------:R-:W-:Y:S02]  /*15b40*/  ISETP.NE.U32.AND P2, PT, R11, RZ, PT ;  /* 0x000000ff0b00720c */ /* 0x000fe40003f45070 */
[----:B------:R-:W-:-:S04]  /*15b50*/  IADD3 R18, P3, R18, R2, RZ ;  /* 0x0000000212127210 */ /* 0x000fc80007f7e0ff */
[----:B------:R-:W-:Y:S01]  /*15b60*/  IADD3.X R19, R19, R0, RZ, P3, !PT ;  /* 0x0000000013137210 */ /* 0x000fe20001ffe4ff */
[----:B------:R-:W-:Y:S04]  /*15b70*/  STL [R1+0x224], R18 ;  /* 0x0002241201007387 */ /* 0x000fe80000100800 */
[----:B------:R1:W-:Y:S01]  /*15b80*/  STL [R1+0x220], R19 ;  /* 0x0002201301007387 */ /* 0x0003e20000100800 */
[----:B--2---:R-:W-:-:S05]  /*15b90*/  IADD3 R15, P4, R15, R2, RZ ;  /* 0x000000020f0f7210 */ /* 0x004fca0007f9e0ff */
[----:B------:R-:W-:Y:S01]  /*15ba0*/  IMAD.X R17, R17, 0x1, R0, P4 ;  /* 0x0000000111117824 */ /* 0x000fe200020e0600 */
[----:B------:R-:W-:Y:S04]  /*15bb0*/  STL [R1+0x25c], R15 ;  /* 0x00025c0f01007387 */ /* 0x000fe80000100800 */
[----:B------:R-:W2:Y:S04]  /*15bc0*/  LDL.LU R22, [R1+0x724] ;  /* 0x0007240001167983 */ /* 0x000ea80000300800 */
[----:B------:R5:W-:Y:S04]  /*15bd0*/  STL [R1+0x258], R17 ;  /* 0x0002581101007387 */ /* 0x000be80000100800 */
[----:B------:R-:W2:Y:S01]  /*15be0*/  LDL.LU R20, [R1+0x71c] ;  /* 0x00071c0001147983 */ /* 0x000ea20000300800 */
[----:B-1----:R-:W-:Y:S01]  /*15bf0*/  IMAD.MOV.U32 R12, RZ, RZ, R18 ;  /* 0x000000ffff0c7224 */ /* 0x002fe200078e0012 */
[----:B------:R-:W-:-:S02]  /*15c00*/  MOV R13, R19 ;  /* 0x00000013000d7202 */ /* 0x000fc40000000f00 */
[----:B------:R-:W2:Y:S04]  /*15c10*/  LDL.LU R19, [R1+0x6e4] ;  /* 0x0006e40001137983 */ /* 0x000ea80000300800 */
[----:B------:R-:W2:Y:S04]  /*15c20*/  LDL.LU R18, [R1+0x720] ;  /* 0x0007200001127983 */ /* 0x000ea80000300800 */
[----:B------:R1:W-:Y:S02]  /*15c30*/  LDGSTS.E [R10+0x3980], desc[UR8][R12.64], P1 ;  /* 0x039800000c0a7fae */ /* 0x0003e40008921848 */
[----:B-1----:R-:W-:-:S02]  /*15c40*/  IMAD.MOV.U32 R13, RZ, RZ, R17 ;  /* 0x000000ffff0d7224 */ /* 0x002fc400078e0011 */
[----:B------:R-:W-:Y:S01]  /*15c50*/  IMAD.MOV.U32 R12, RZ, RZ, R15 ;  /* 0x000000ffff0c7224 */ /* 0x000fe200078e000f */
[----:B-----5:R-:W5:Y:S04]  /*15c60*/  LDL.LU R17, [R1+0x6dc] ;  /* 0x0006dc0001117983 */ /* 0x020f680000300800 */
[----:B------:R-:W5:Y:S01]  /*15c70*/  LDL.LU R15, [R1+0x718] ;  /* 0x00071800010f7983 */ /* 0x000f620000300800 */
[----:B----4-:R-:W-:-:S03]  /*15c80*/  IADD3 R25, P3, R25, R2, RZ ;  /* 0x0000000219197210 */ /* 0x010fc60007f7e0ff */
[----:B------:R1:W-:Y:S01]  /*15c90*/  LDGSTS.E [R10+0x3d00], desc[UR8][R12.64], P2 ;  /* 0x03d000000c0a7fae */ /* 0x0003e20009121848 */
[----:B------:R-:W-:Y:S01]  /*15ca0*/  IADD3.X R26, R26, R0, RZ, P3, !PT ;  /* 0x000000001a1a7210 */ /* 0x000fe20001ffe4ff */
[----:B-1----:R-:W-:-:S04]  /*15cb0*/  IMAD.MOV.U32 R12, RZ, RZ, R25 ;  /* 0x000000ffff0c7224 */ /* 0x002fc800078e0019 */
[----:B------:R-:W-:-:S05]  /*15cc0*/  IMAD.MOV.U32 R13, RZ, RZ, R26 ;  /* 0x000000ffff0d7224 */ /* 0x000fca00078e001a */
[----:B------:R1:W-:Y:S04]  /*15cd0*/  LDGSTS.E [R10+0x3d80], desc[UR8][R12.64], P2 ;  /* 0x03d800000c0a7fae */ /* 0x0003e80009121848 */
[----:B------:R-:W-:Y:S04]  /*15ce0*/  STL [R1+0x264], R25 ;  /* 0x0002641901007387 */ /* 0x000fe80000100800 */
[----:B------:R-:W-:Y:S01]  /*15cf0*/  STL [R1+0x260], R26 ;  /* 0x0002601a01007387 */ /* 0x000fe20000100800 */
[----:B---3--:R-:W-:-:S04]  /*15d00*/  IADD3 R16, P2, R16, R2, RZ ;  /* 0x0000000210107210 */ /* 0x008fc80007f5e0ff */
[----:B------:R-:W-:Y:S01]  /*15d10*/  IADD3.X R23, R23, R0, RZ, P2, !PT ;  /* 0x0000000017177210 */ /* 0x000fe200017fe4ff */
[----:B------:R3:W-:Y:S01]  /*15d20*/  STL [R1+0x768], R16 ;  /* 0x0007681001007387 */ /* 0x0007e20000100800 */
[----:B-1----:R-:W-:-:S03]  /*15d30*/  IMAD.MOV.U32 R12, RZ, RZ, R16 ;  /* 0x000000ffff0c7224 */ /* 0x002fc600078e0010 */
[----:B------:R-:W-:Y:S04]  /*15d40*/  STL [R1+0x75c], R23 ;  /* 0x00075c1701007387 */ /* 0x000fe80000100800 */
[----:B---3--:R-:W3:Y:S01]  /*15d50*/  LDL.LU R16, [R1+0x6e0] ;  /* 0x0006e00001107983 */ /* 0x008ee20000300800 */
[----:B------:R-:W-:-:S04]  /*15d60*/  ISETP.GT.AND P1, PT, R8, 0x2, PT ;  /* 0x000000020800780c */ /* 0x000fc80003f24270 */
[----:B------:R-:W-:-:S04]  /*15d70*/  SEL R11, RZ, 0x4, !P1 ;  /* 0x00000004ff0b7807 */ /* 0x000fc80004800000 */
[----:B------:R-:W-:-:S04]  /*15d80*/  SEL R11, R11, RZ, !P0 ;  /* 0x000000ff0b0b7207 */ /* 0x000fc80004000000 */
[----:B------:R-:W-:Y:S02]  /*15d90*/  ISETP.NE.U32.AND P1, PT, R11, RZ, PT ;  /* 0x000000ff0b00720c */ /* 0x000fe40003f25070 */
[----:B------:R-:W-:Y:S02]  /*15da0*/  LOP3.LUT R11, R24, 0x40, RZ, 0x3c, !PT ;  /* 0x00000040180b7812 */ /* 0x000fe400078e3cff */
[----:B------:R-:W-:-:S03]  /*15db0*/  MOV R13, R23 ;  /* 0x00000017000d7202 */ /* 0x000fc60000000f00 */
[----:B------:R-:W-:Y:S01]  /*15dc0*/  VIADD R11, R11, UR7 ;  /* 0x000000070b0b7c36 */ /* 0x000fe20008000000 */
[----:B------:R-:W-:Y:S02]  /*15dd0*/  ISETP.GT.AND P2, PT, R8, 0x6, PT ;  /* 0x000000060800780c */ /* 0x000fe40003f44270 */
[----:B------:R-:W-:-:S03]  /*15de0*/  IADD3 R21, P3, R21, R2, RZ ;  /* 0x0000000215157210 */ /* 0x000fc60007f7e0ff */
[----:B------:R1:W-:Y:S01]  /*15df0*/  LDGSTS.E [R11+0x200], desc[UR8][R12.64], P1 ;  /* 0x002000000c0b7fae */ /* 0x0003e20008921848 */
[----:B------:R-:W-:Y:S02]  /*15e00*/  IADD3 R14, P4, R14, R2, RZ ;  /* 0x000000020e0e7210 */ /* 0x000fe40007f9e0ff */
[----:B-1----:R-:W-:-:S04]  /*15e10*/  SEL R12, RZ, 0x4, !P2 ;  /* 0x00000004ff0c7807 */ /* 0x002fc80005000000 */
[----:B------:R-:W-:-:S04]  /*15e20*/  SEL R12, R12, RZ, !P0 ;  /* 0x000000ff0c0c7207 */ /* 0x000fc80004000000 */
[----:B------:R-:W-:Y:S02]  /*15e30*/  ISETP.NE.U32.AND P2, PT, R12, RZ, PT ;  /* 0x000000ff0c00720c */ /* 0x000fe40003f45070 */
[----:B------:R-:W-:Y:S01]  /*15e40*/  MOV R12, R21 ;  /* 0x00000015000c7202 */ /* 0x000fe20000000f00 */
[----:B------:R-:W-:Y:S01]  /*15e50*/  STL [R1+0x760], R21 ;  /* 0x0007601501007387 */ /* 0x000fe20000100800 */
[----:B--2---:R-:W-:-:S04]  /*15e60*/  IMAD.X R22, R22, 0x1, R0, P3 ;  /* 0x0000000116167824 */ /* 0x004fc800018e0600 */
[----:B------:R-:W-:Y:S02]  /*15e70*/  IMAD.MOV.U32 R13, RZ, RZ, R22 ;  /* 0x000000ffff0d7224 */ /* 0x000fe400078e0016 */
[----:B------:R-:W-:-:S03]  /*15e80*/  IMAD.X R20, R20, 0x1, R0, P4 ;  /* 0x0000000114147824 */ /* 0x000fc600020e0600 */
[----:B------:R1:W-:Y:S01]  /*15e90*/  LDGSTS.E [R11+0x280], desc[UR8][R12.64], P1 ;  /* 0x002800000c0b7fae */ /* 0x0003e20008921848 */
[----:B------:R-:W-:Y:S02]  /*15ea0*/  ISETP.GT.AND P1, PT, R8, 0xa, PT ;  /* 0x0000000a0800780c */ /* 0x000fe40003f24270 */
[----:B------:R-:W-:Y:S01]  /*15eb0*/  IADD3 R18, P3, R18, R2, RZ ;  /* 0x0000000212127210 */ /* 0x000fe20007f7e0ff */
[----:B-1----:R-:W-:Y:S01]  /*15ec0*/  IMAD.MOV.U32 R12, RZ, RZ, R14 ;  /* 0x000000ffff0c7224 */ /* 0x002fe200078e000e */
[----:B------:R-:W-:Y:S01]  /*15ed0*/  MOV R13, R20 ;  /* 0x00000014000d7202 */ /* 0x000fe20000000f00 */
[----:B------:R-:W-:Y:S02]  /*15ee0*/  STL [R1+0x724], R22 ;  /* 0x0007241601007387 */ /* 0x000fe40000100800 */
[----:B------:R-:W-:Y:S02]  /*15ef0*/  IMAD.X R19, R19, 0x1, R0, P3 ;  /* 0x0000000113137824 */ /* 0x000fe400018e0600 */
[----:B------:R1:W-:Y:S04]  /*15f00*/  LDGSTS.E [R11+0x600], desc[UR8][R12.64], P2 ;  /* 0x006000000c0b7fae */ /* 0x0003e80009121848 */
[----:B------:R2:W-:Y:S04]  /*15f10*/  STL [R1+0x758], R14 ;  /* 0x0007580e01007387 */ /* 0x0005e80000100800 */
[----:B------:R-:W-:Y:S01]  /*15f20*/  STL [R1+0x71c], R20 ;  /* 0x00071c1401007387 */ /* 0x000fe20000100800 */
[----:B-1----:R-:W-:-:S02]  /*15f30*/  SEL R12, RZ, 0x4, !P1 ;  /* 0x00000004ff0c7807 */ /* 0x002fc40004800000 */
[----:B-----5:R-:W-:Y:S01]  /*15f40*/  IADD3 R15, P4, R15, R2, RZ ;  /* 0x000000020f0f7210 */ /* 0x020fe20007f9e0ff */
[----:B--2---:R-:W2:Y:S01]  /*15f50*/  LDL.LU R14, [R1+0x6cc] ;  /* 0x0006cc00010e7983 */ /* 0x004ea20000300800 */
[----:B------:R-:W-:-:S03]  /*15f60*/  SEL R12, R12, RZ, !P0 ;  /* 0x000000ff0c0c7207 */ /* 0x000fc60004000000 */
[----:B------:R-:W-:Y:S01]  /*15f70*/  STL [R1+0x720], R18 ;  /* 0x0007201201007387 */ /* 0x000fe20000100800 */
[----:B------:R-:W-:Y:S01]  /*15f80*/  ISETP.NE.U32.AND P1, PT, R12, RZ, PT ;  /* 0x000000ff0c00720c */ /* 0x000fe20003f25070 */
[----:B------:R-:W-:Y:S02]  /*15f90*/  IMAD.X R17, R17, 0x1, R0, P4 ;  /* 0x0000000111117824 */ /* 0x000fe400020e0600 */
[----:B------:R-:W-:Y:S01]  /*15fa0*/  STL [R1+0x6e4], R19 ;  /* 0x0006e41301007387 */ /* 0x000fe20000100800 */
[----:B------:R-:W-:Y:S01]  /*15fb0*/  MOV R12, R18 ;  /* 0x00000012000c7202 */ /* 0x000fe20000000f00 */
[----:B------:R-:W-:Y:S02]  /*15fc0*/  IMAD.MOV.U32 R13, RZ, RZ, R19 ;  /* 0x000000ffff0d7224 */ /* 0x000fe400078e0013 */
[----:B------:R-:W-:Y:S04]  /*15fd0*/  STL [R1+0x718], R15 ;  /* 0x0007180f01007387 */ /* 0x000fe80000100800 */
[----:B------:R-:W4:Y:S04]  /*15fe0*/  LDL.LU R21, [R1+0x6c8] ;  /* 0x0006c80001157983 */ /* 0x000f280000300800 */
[----:B------:R1:W-:Y:S04]  /*15ff0*/  STL [R1+0x6dc], R17 ;  /* 0x0006dc1101007387 */ /* 0x0003e80000100800 */
[----:B------:R5:W-:Y:S04]  /*16000*/  LDGSTS.E [R11+0x680], desc[UR8][R12.64], P2 ;  /* 0x006800000c0b7fae */ /* 0x000be80009121848 */
[----:B------:R-:W4:Y:S01]  /*16010*/  LDL.LU R22, [R1+0x6d0] ;  /* 0x0006d00001167983 */ /* 0x000f220000300800 */
[----:B-----5:R-:W-:-:S03]  /*16020*/  MOV R13, R17 ;  /* 0x00000011000d7202 */ /* 0x020fc60000000f00 */
[----:B-1----:R-:W5:Y:S01]  /*16030*/  LDL.LU R17, [R1+0x6d4] ;  /* 0x0006d40001117983 */ /* 0x002f620000300800 */
[----:B------:R-:W-:-:S03]  /*16040*/  IMAD.MOV.U32 R12, RZ, RZ, R15 ;  /* 0x000000ffff0c7224 */ /* 0x000fc600078e000f */
[----:B------:R-:W5:Y:S04]  /*16050*/  LDL.LU R23, [R1+0x6a4] ;  /* 0x0006a40001177983 */ /* 0x000f680000300800 */
[----:B------:R-:W5:Y:S01]  /*16060*/  LDL.LU R15, [R1+0x6a8] ;  /* 0x0006a800010f7983 */ /* 0x000f620000300800 */
[----:B------:R-:W-:-:S03]  /*16070*/  ISETP.GT.AND P2, PT, R8, 0xe, PT ;  /* 0x0000000e0800780c */ /* 0x000fc60003f44270 */
[----:B------:R1:W-:Y:S01]  /*16080*/  LDGSTS.E [R11+0xa00], desc[UR8][R12.64], P1 ;  /* 0x00a000000c0b7fae */ /* 0x0003e20008921848 */
[----:B---3--:R-:W-:Y:S02]  /*16090*/  IADD3 R16, P3, R16, R2, RZ ;  /* 0x0000000210107210 */ /* 0x008fe40007f7e0ff */
[----:B-1----:R-:W-:-:S03]  /*160a0*/  SEL R12, RZ, 0x4, !P2 ;  /* 0x00000004ff0c7807 */ /* 0x002fc60005000000 */
[----:B------:R1:W-:Y:S01]  /*160b0*/  STL [R1+0x6e0], R16 ;  /* 0x0006e01001007387 */ /* 0x0003e20000100800 */
[----:B------:R-:W-:-:S03]  /*160c0*/  SEL R12, R12, RZ, !P0 ;  /* 0x000000ff0c0c7207 */ /* 0x000fc60004000000 */
[----:B------:R-:W3:Y:S04]  /*160d0*/  LDL.LU R20, [R1+0x6ac] ;  /* 0x0006ac0001147983 */ /* 0x000ee80000300800 */
[----:B------:R-:W3:Y:S01]  /*160e0*/  LDL.LU R19, [R1+0x6b0] ;  /* 0x0006b00001137983 */ /* 0x000ee20000300800 */
[----:B------:R-:W-:Y:S02]  /*160f0*/  ISETP.NE.U32.AND P2, PT, R12, RZ, PT ;  /* 0x000000ff0c00720c */ /* 0x000fe40003f45070 */
[----:B------:R-:W-:Y:S01]  /*16100*/  MOV R12, R16 ;  /* 0x00000010000c7202 */ /* 0x000fe20000000f00 */
[----:B------:R-:W3:Y:S04]  /*16110*/  LDL.LU R18, [R1+0x28] ;  /* 0x0000280001127983 */ /* 0x000ee80000300800 */
[----:B-1----:R-:W3:Y:S01]  /*16120*/  LDL.LU R16, [R1+0x2c] ;  /* 0x00002c0001107983 */ /* 0x002ee20000300800 */
[----:B------:R-:W-:Y:S01]  /*16130*/  IADD3 R237, P4, R237, R2, RZ ;  /* 0x00000002eded7210 */ /* 0x000fe20007f9e0ff */
[----:B------:R-:W-:-:S04]  /*16140*/  IMAD.X R223, R223, 0x1, R0, P3 ;  /* 0x00000001dfdf7824 */ /* 0x000fc800018e0600 */
[----:B------:R-:W-:Y:S02]  /*16150*/  IMAD.MOV.U32 R13, RZ, RZ, R223 ;  /* 0x000000ffff0d7224 */ /* 0x000fe400078e00df */
[----:B------:R-:W-:-:S03]  /*16160*/  IMAD.X R236, R236, 0x1, R0, P4 ;  /* 0x00000001ecec7824 */ /* 0x000fc600020e0600 */
        /* <DEDUP_REMOVED lines=14> */
[----:B--2---:R-:W-:-:S05]  /*16250*/  IADD3 R14, P4, R14, R2, RZ ;  /* 0x000000020e0e7210 */ /* 0x004fca0007f9e0ff */
[----:B-1----:R-:W-:Y:S02]  /*16260*/  IMAD.MOV.U32 R12, RZ, RZ, R14 ;  /* 0x000000ffff0c7224 */ /* 0x002fe400078e000e */
[----:B----4-:R-:W-:-:S05]  /*16270*/  IMAD.X R21, R21, 0x1, R0, P4 ;  /* 0x0000000115157824 */ /* 0x010fca00020e0600 */
[----:B------:R-:W-:Y:S01]  /*16280*/  MOV R13, R21 ;  /* 0x00000015000d7202 */ /* 0x000fe20000000f00 */
[----:B------:R-:W-:Y:S04]  /*16290*/  STL [R1+0x6cc], R14 ;  /* 0x0006cc0e01007387 */ /* 0x000fe80000100800 */
[----:B------:R1:W-:Y:S04]  /*162a0*/  LDGSTS.E [R11+0x1200], desc[UR8][R12.64], P1 ;  /* 0x012000000c0b7fae */ /* 0x0003e80008921848 */
[----:B------:R2:W-:Y:S01]  /*162b0*/  STL [R1+0x6c8], R21 ;  /* 0x0006c81501007387 */ /* 0x0005e20000100800 */
[----:B-----5:R-:W-:-:S02]  /*162c0*/  IADD3 R17, P3, R17, R2, RZ ;  /* 0x0000000211117210 */ /* 0x020fc40007f7e0ff */
[----:B-1----:R-:W-:Y:S01]  /*162d0*/  SEL R12, RZ, 0x4, !P2 ;  /* 0x00000004ff0c7807 */ /* 0x002fe20005000000 */
[----:B--2---:R-:W2:Y:S02]  /*162e0*/  LDL.LU R21, [R1+0x34] ;  /* 0x0000340001157983 */ /* 0x004ea40000300800 */
[----:B------:R-:W-:Y:S01]  /*162f0*/  IMAD.X R22, R22, 0x1, R0, P3 ;  /* 0x0000000116167824 */ /* 0x000fe200018e0600 */
[----:B------:R-:W-:Y:S01]  /*16300*/  IADD3 R15, P4, R15, R2, RZ ;  /* 0x000000020f0f7210 */ /* 0x000fe20007f9e0ff */
[----:B------:R-:W4:Y:S01]  /*16310*/  LDL.LU R14, [R1+0x6c] ;  /* 0x00006c00010e7983 */ /* 0x000f220000300800 */
[----:B------:R-:W-:-:S03]  /*16320*/  SEL R12, R12, RZ, !P0 ;  /* 0x000000ff0c0c7207 */ /* 0x000fc60004000000 */
[----:B------:R-:W-:Y:S01]  /*16330*/  IMAD.X R23, R23, 0x1, R0, P4 ;  /* 0x0000000117177824 */ /* 0x000fe200020e0600 */
[----:B------:R-:W-:Y:S01]  /*16340*/  STL [R1+0x6d4], R17 ;  /* 0x0006d41101007387 */ /* 0x000fe20000100800 */
[----:B------:R-:W-:Y:S01]  /*16350*/  IMAD.MOV.U32 R13, RZ, RZ, R22 ;  /* 0x000000ffff0d7224 */ /* 0x000fe200078e0016 */
[----:B------:R-:W-:Y:S02]  /*16360*/  ISETP.NE.U32.AND P2, PT, R12, RZ, PT ;  /* 0x000000ff0c00720c */ /* 0x000fe40003f45070 */
[----:B------:R1:W-:Y:S01]  /*16370*/  STL [R1+0x6d0], R22 ;  /* 0x0006d01601007387 */ /* 0x0003e20000100800 */
[----:B------:R-:W-:-:S03]  /*16380*/  MOV R12, R17 ;  /* 0x00000011000c7202 */ /* 0x000fc60000000f00 */
[----:B------:R5:W-:Y:S04]  /*16390*/  STL [R1+0x6a8], R15 ;  /* 0x0006a80f01007387 */ /* 0x000be80000100800 */
[----:B------:R5:W-:Y:S04]  /*163a0*/  LDGSTS.E [R11+0x1280], desc[UR8][R12.64], P1 ;  /* 0x012800000c0b7fae */ /* 0x000be80008921848 */
[----:B-1----:R-:W4:Y:S04]  /*163b0*/  LDL.LU R22, [R1+0x30] ;  /* 0x0000300001167983 */ /* 0x002f280000300800 */
[----:B------:R-:W-:Y:S04]  /*163c0*/  STL [R1+0x6a4], R23 ;  /* 0x0006a41701007387 */ /* 0x000fe80000100800 */
[----:B------:R-:W4:Y:S01]  /*163d0*/  LDL.LU R17, [R1+0x68] ;  /* 0x0000680001117983 */ /* 0x000f220000300800 */
[-C--:B---3--:R-:W-:Y:S01]  /*163e0*/  IADD3 R19, P3, R19, R2.reuse, RZ ;  /* 0x0000000213137210 */ /* 0x088fe20007f7e0ff */
[----:B-----5:R-:W-:Y:S01]  /*163f0*/  IMAD.MOV.U32 R12, RZ, RZ, R15 ;  /* 0x000000ffff0c7224 */ /* 0x020fe200078e000f */
[----:B------:R-:W-:Y:S01]  /*16400*/  MOV R13, R23 ;  /* 0x00000017000d7202 */ /* 0x000fe20000000f00 */
[----:B------:R-:W3:Y:S01]  /*16410*/  LDL.LU R25, [R1+0x74] ;  /* 0x0000740001197983 */ /* 0x000ee20000300800 */
[----:B------:R-:W-:Y:S01]  /*16420*/  ISETP.GT.AND P1, PT, R8, 0x1a, PT ;  /* 0x0000001a0800780c */ /* 0x000fe20003f24270 */
[--C-:B------:R-:W-:Y:S01]  /*16430*/  IMAD.X R20, R20, 0x1, R0.reuse, P3 ;  /* 0x0000000114147824 */ /* 0x100fe200018e0600 */
[----:B------:R-:W-:Y:S01]  /*16440*/  IADD3 R16, P4, R16, R2, RZ ;  /* 0x0000000210107210 */ /* 0x000fe20007f9e0ff */
[----:B------:R1:W-:Y:S04]  /*16450*/  LDGSTS.E [R11+0x1600], desc[UR8][R12.64], P2 ;  /* 0x016000000c0b7fae */ /* 0x0003e80009121848 */
[----:B------:R-:W5:Y:S01]  /*16460*/  LDL.LU R15, [R1+0xac] ;  /* 0x0000ac00010f7983 */ /* 0x000f620000300800 */
[----:B------:R-:W-:-:S03]  /*16470*/  IMAD.X R18, R18, 0x1, R0, P4 ;  /* 0x0000000112127824 */ /* 0x000fc600020e0600 */
[----:B------:R1:W-:Y:S02]  /*16480*/  STL [R1+0x6b0], R19 ;  /* 0x0006b01301007387 */ /* 0x0003e40000100800 */
[----:B-1----:R-:W-:Y:S02]  /*16490*/  SEL R12, RZ, 0x4, !P1 ;  /* 0x00000004ff0c7807 */ /* 0x002fe40004800000 */
[----:B------:R1:W-:Y:S02]  /*164a0*/  STL [R1+0x6ac], R20 ;  /* 0x0006ac1401007387 */ /* 0x0003e40000100800 */
[----:B------:R-:W-:Y:S02]  /*164b0*/  SEL R12, R12, RZ, !P0 ;  /* 0x000000ff0c0c7207 */ /* 0x000fe40004000000 */
[----:B------:R-:W-:Y:S04]  /*164c0*/  STL [R1+0x2c], R16 ;  /* 0x00002c1001007387 */ /* 0x000fe80000100800 */
[----:B------:R-:W5:Y:S01]  /*164d0*/  LDL.LU R26, [R1+0x70] ;  /* 0x00007000011a7983 */ /* 0x000f620000300800 */
[----:B------:R-:W-:Y:S01]  /*164e0*/  ISETP.NE.U32.AND P1, PT, R12, RZ, PT ;  /* 0x000000ff0c00720c */ /* 0x000fe20003f25070 */
[----:B------:R-:W-:Y:S01]  /*164f0*/  IMAD.MOV.U32 R13, RZ, RZ, R20 ;  /* 0x000000ffff0d7224 */ /* 0x000fe200078e0014 */
[----:B------:R-:W-:Y:S01]  /*16500*/  MOV R12, R19 ;  /* 0x00000013000c7202 */ /* 0x000fe20000000f00 */
[----:B------:R1:W-:Y:S04]  /*16510*/  STL [R1+0x28], R18 ;  /* 0x0000281201007387 */ /* 0x0003e80000100800 */
[----:B------:R-:W5:Y:S04]  /*16520*/  LDL.LU R19, [R1+0xa8] ;  /* 0x0000a80001137983 */ /* 0x000f680000300800 */
[----:B------:R1:W-:Y:S04]  /*16530*/  LDGSTS.E [R11+0x1680], desc[UR8][R12.64], P2 ;  /* 0x016800000c0b7fae */ /* 0x0003e80009121848 */
[----:B-1----:R-:W5:Y:S01]  /*16540*/  LDL.LU R20, [R1+0xb0] ;  /* 0x0000b00001147983 */ /* 0x002f620000300800 */
[----:B------:R-:W-:-:S03]  /*16550*/  MOV R13, R18 ;  /* 0x00000012000d7202 */ /* 0x000fc60000000f00 */
[----:B------:R-:W5:Y:S01]  /*16560*/  LDL.LU R18, [R1+0xb4] ;  /* 0x0000b40001127983 */ /* 0x000f620000300800 */
[----:B------:R-:W-:-:S03]  /*16570*/  IMAD.MOV.U32 R12, RZ, RZ, R16 ;  /* 0x000000ffff0c7224 */ /* 0x000fc600078e0010 */
[----:B------:R-:W5:Y:S04]  /*16580*/  LDL.LU R23, [R1+0xe8] ;  /* 0x0000e80001177983 */ /* 0x000f680000300800 */
[----:B------:R-:W5:Y:S01]  /*16590*/  LDL.LU R16, [R1+0xec] ;  /* 0x0000ec0001107983 */ /* 0x000f620000300800 */
[----:B------:R-:W-:-:S03]  /*165a0*/  ISETP.GT.AND P2, PT, R8, 0x1e, PT ;  /* 0x0000001e0800780c */ /* 0x000fc60003f44270 */
[----:B------:R1:W-:Y:S02]  /*165b0*/  LDGSTS.E [R11+0x1a00], desc[UR8][R12.64], P1 ;  /* 0x01a000000c0b7fae */ /* 0x0003e40008921848 */
[----:B-1----:R-:W-:-:S04]  /*165c0*/  SEL R12, RZ, 0x4, !P2 ;  /* 0x00000004ff0c7807 */ /* 0x002fc80005000000 */
[----:B------:R-:W-:-:S04]  /*165d0*/  SEL R12, R12, RZ, !P0 ;  /* 0x000000ff0c0c7207 */ /* 0x000fc80004000000 */
[----:B------:R-:W-:Y:S02]  /*165e0*/  ISETP.NE.U32.AND P2, PT, R12, RZ, PT ;  /* 0x000000ff0c00720c */ /* 0x000fe40003f45070 */
[-C--:B--2---:R-:W-:Y:S02]  /*165f0*/  IADD3 R21, P3, R21, R2.reuse, RZ ;  /* 0x0000000215157210 */ /* 0x084fe40007f7e0ff */
[----:B----4-:R-:W-:-:S03]  /*16600*/  IADD3 R14, P4, R14, R2, RZ ;  /* 0x000000020e0e7210 */ /* 0x010fc60007f9e0ff */
[----:B------:R-:W-:Y:S01]  /*16610*/  STL [R1+0x34], R21 ;  /* 0x0000341501007387 */ /* 0x000fe20000100800 */
[----:B------:R-:W-:Y:S01]  /*16620*/  MOV R12, R21 ;  /* 0x00000015000c7202 */ /* 0x000fe20000000f00 */
[----:B------:R-:W-:-:S05]  /*16630*/  IMAD.X R22, R22, 0x1, R0, P3 ;  /* 0x0000000116167824 */ /* 0x000fca00018e0600 */
[----:B------:R1:W-:Y:S01]  /*16640*/  STL [R1+0x30], R22 ;  /* 0x0000301601007387 */ /* 0x0003e20000100800 */
[----:B------:R-:W-:-:S03]  /*16650*/  IMAD.X R17, R17, 0x1, R0, P4 ;  /* 0x0000000111117824 */ /* 0x000fc600020e0600 */
[----:B------:R-:W-:Y:S01]  /*16660*/  STL [R1+0x6c], R14 ;  /* 0x00006c0e01007387 */ /* 0x000fe20000100800 */
[----:B------:R-:W-:-:S03]  /*16670*/  IMAD.MOV.U32 R13, RZ, RZ, R22 ;  /* 0x000000ffff0d7224 */ /* 0x000fc600078e0016 */
[----:B------:R2:W-:Y:S04]  /*16680*/  STL [R1+0x68], R17 ;  /* 0x0000681101007387 */ /* 0x0005e80000100800 */
[----:B-1----:R-:W4:Y:S04]  /*16690*/  LDL.LU R22, [R1+0xf0] ;  /* 0x0000f00001167983 */ /* 0x002f280000300800 */
[----:B------:R-:W4:Y:S04]  /*166a0*/  LDL.LU R21, [R1+0xf4] ;  /* 0x0000f40001157983 */ /* 0x000f280000300800 */
[----:B------:R1:W-:Y:S01]  /*166b0*/  LDGSTS.E [R11+0x1a80], desc[UR8][R12.64], P1 ;  /* 0x01a800000c0b7fae */ /* 0x0003e20008921848 */
[----:B------:R-:W-:-:S02]  /*166c0*/  ISETP.GT.AND P1, PT, R8, 0x22, PT ;  /* 0x000000220800780c */ /* 0x000fc40003f24270 */
[----:B-1----:R-:W-:Y:S01]  /*166d0*/  MOV R13, R17 ;  /* 0x00000011000d7202 */ /* 0x002fe20000000f00 */
[----:B------:R-:W-:Y:S01]  /*166e0*/  IMAD.MOV.U32 R12, RZ, RZ, R14 ;  /* 0x000000ffff0c7224 */ /* 0x000fe200078e000e */
[----:B--2---:R-:W2:Y:S04]  /*166f0*/  LDL.LU R17, [R1+0x128] ;  /* 0x0001280001117983 */ /* 0x004ea80000300800 */
[----:B------:R-:W2:Y:S01]  /*16700*/  LDL.LU R14, [R1+0x12c] ;  /* 0x00012c00010e7983 */ /* 0x000ea20000300800 */
[----:B---3--:R-:W-:-:S03]  /*16710*/  IADD3 R25, P3, R25, R2, RZ ;  /* 0x0000000219197210 */ /* 0x008fc60007f7e0ff */
[----:B------:R1:W-:Y:S01]  /*16720*/  LDGSTS.E [R11+0x1e00], desc[UR8][R12.64], P2 ;  /* 0x01e000000c0b7fae */ /* 0x0003e20009121848 */
[----:B-----5:R-:W-:Y:S01]  /*16730*/  IADD3 R15, P4, R15, R2, RZ ;  /* 0x000000020f0f7210 */ /* 0x020fe20007f9e0ff */
[----:B------:R-:W-:Y:S01]  /*16740*/  IMAD.X R26, R26, 0x1, R0, P3 ;  /* 0x000000011a1a7824 */ /* 0x000fe200018e0600 */
[----:B-1----:R-:W-:-:S04]  /*16750*/  SEL R12, RZ, 0x4, !P1 ;  /* 0x00000004ff0c7807 */ /* 0x002fc80004800000 */
[----:B------:R-:W-:Y:S01]  /*16760*/  SEL R12, R12, RZ, !P0 ;  /* 0x000000ff0c0c7207 */ /* 0x000fe20004000000 */
[----:B------:R-:W-:-:S03]  /*16770*/  IMAD.MOV.U32 R13, RZ, RZ, R26 ;  /* 0x000000ffff0d7224 */ /* 0x000fc600078e001a */
[----:B------:R-:W-:Y:S01]  /*16780*/  ISETP.NE.U32.AND P1, PT, R12, RZ, PT ;  /* 0x000000ff0c00720c */ /* 0x000fe20003f25070 */
[----:B------:R-:W-:Y:S01]  /*16790*/  IMAD.X R19, R19, 0x1, R0, P4 ;  /* 0x0000000113137824 */ /* 0x000fe200020e0600 */
[----:B------:R-:W-:Y:S02]  /*167a0*/  MOV R12, R25 ;  /* 0x00000019000c7202 */ /* 0x000fe40000000f00 */
[----:B------:R-:W-:-:S03]  /*167b0*/  IADD3 R18, P3, R18, R2, RZ ;  /* 0x0000000212127210 */ /* 0x000fc60007f7e0ff */
[----:B------:R1:W-:Y:S01]  /*167c0*/  LDGSTS.E [R11+0x1e80], desc[UR8][R12.64], P2 ;  /* 0x01e800000c0b7fae */ /* 0x0003e20009121848 */
[----:B------:R-:W-:Y:S02]  /*167d0*/  ISETP.GT.AND P2, PT, R8, 0x26, PT ;  /* 0x000000260800780c */ /* 0x000fe40003f44270 */
[----:B------:R-:W-:Y:S01]  /*167e0*/  IADD3 R16, P4, R16, R2, RZ ;  /* 0x0000000210107210 */ /* 0x000fe20007f9e0ff */
[----:B------:R-:W-:Y:S01]  /*167f0*/  STL [R1+0x74], R25 ;  /* 0x0000741901007387 */ /* 0x000fe20000100800 */
[--C-:B------:R-:W-:Y:S02]  /*16800*/  IMAD.X R20, R20, 0x1, R0.reuse, P3 ;  /* 0x0000000114147824 */ /* 0x100fe400018e0600 */
[----:B-1----:R-:W-:Y:S01]  /*16810*/  IMAD.MOV.U32 R12, RZ, RZ, R15 ;  /* 0x000000ffff0c7224 */ /* 0x002fe200078e000f */
[----:B------:R-:W-:Y:S01]  /*16820*/  MOV R13, R19 ;  /* 0x00000013000d7202 */ /* 0x000fe20000000f00 */
[----:B------:R-:W-:Y:S04]  /*16830*/  STL [R1+0x70], R26 ;  /* 0x0000701a01007387 */ /* 0x000fe80000100800 */
[----:B------:R1:W-:Y:S01]  /*16840*/  LDGSTS.E [R11+0x2200], desc[UR8][R12.64], P1 ;  /* 0x022000000c0b7fae */ /* 0x0003e20008921848 */
[----:B------:R-:W-:-:S03]  /*16850*/  IMAD.X R23, R23, 0x1, R0, P4 ;  /* 0x0000000117177824 */ /* 0x000fc600020e0600 */
[----:B------:R-:W-:Y:S04]  /*16860*/  STL [R1+0xac], R15 ;  /* 0x0000ac0f01007387 */ /* 0x000fe80000100800 */
[----:B------:R3:W-:Y:S01]  /*16870*/  STL [R1+0xa8], R19 ;  /* 0x0000a81301007387 */ /* 0x0007e20000100800 */
[----:B-1----:R-:W-:Y:S01]  /*16880*/  SEL R12, RZ, 0x4, !P2 ;  /* 0x00000004ff0c7807 */ /* 0x002fe20005000000 */
[----:B------:R-:W-:-:S03]  /*16890*/  IMAD.MOV.U32 R13, RZ, RZ, R20 ;  /* 0x000000ffff0d7224 */ /* 0x000fc600078e0014 */
[----:B------:R-:W-:Y:S01]  /*168a0*/  SEL R12, R12, RZ, !P0 ;  /* 0x000000ff0c0c7207 */ /* 0x000fe20004000000 */
[----:B---3--:R-:W3:Y:S04]  /*168b0*/  LDL.LU R19, [R1+0x134] ;  /* 0x0001340001137983 */ /* 0x008ee80000300800 */
[----:B------:R-:W5:Y:S01]  /*168c0*/  LDL.LU R15, [R1+0x16c] ;  /* 0x00016c00010f7983 */ /* 0x000f620000300800 */
[----:B------:R-:W-:-:S03]  /*168d0*/  ISETP.NE.U32.AND P2, PT, R12, RZ, PT ;  /* 0x000000ff0c00720c */ /* 0x000fc60003f45070 */
[----:B------:R-:W-:Y:S01]  /*168e0*/  STL [R1+0xb4], R18 ;  /* 0x0000b41201007387 */ /* 0x000fe20000100800 */
[----:B------:R-:W-:-:S03]  /*168f0*/  MOV R12, R18 ;  /* 0x00000012000c7202 */ /* 0x000fc60000000f00 */
[----:B------:R1:W-:Y:S04]  /*16900*/  STL [R1+0xb0], R20 ;  /* 0x0000b01401007387 */ /* 0x0003e80000100800 */
[----:B------:R1:W-:Y:S04]  /*16910*/  STL [R1+0xec], R16 ;  /* 0x0000ec1001007387 */ /* 0x0003e80000100800 */
[----:B------:R1:W-:Y:S04]  /*16920*/  LDGSTS.E [R11+0x2280], desc[UR8][R12.64], P1 ;  /* 0x022800000c0b7fae */ /* 0x0003e80008921848 */
[----:B-1----:R-:W5:Y:S04]  /*16930*/  LDL.LU R20, [R1+0x130] ;  /* 0x0001300001147983 */ /* 0x002f680000300800 */
[----:B------:R1:W-:Y:S04]  /*16940*/  STL [R1+0xe8], R23 ;  /* 0x0000e81701007387 */ /* 0x0003e80000100800 */
[----:B------:R-:W5:Y:S01]  /*16950*/  LDL.LU R18, [R1+0x168] ;  /* 0x0001680001127983 */ /* 0x000f620000300800 */
[----:B------:R-:W-:Y:S01]  /*16960*/  IMAD.MOV.U32 R12, RZ, RZ, R16 ;  /* 0x000000ffff0c7224 */ /* 0x000fe200078e0010 */
[----:B------:R-:W-:-:S02]  /*16970*/  MOV R13, R23 ;  /* 0x00000017000d7202 */ /* 0x000fc40000000f00 */
[----:B------:R-:W-:Y:S01]  /*16980*/  ISETP.GT.AND P1, PT, R8, 0x2a, PT ;  /* 0x0000002a0800780c */ /* 0x000fe20003f24270 */
[----:B------:R-:W5:Y:S04]  /*16990*/  LDL.LU R25, [R1+0x174] ;  /* 0x0001740001197983 */ /* 0x000f680000300800 */
[----:B------:R1:W-:Y:S04]  /*169a0*/  LDGSTS.E [R11+0x2600], desc[UR8][R12.64], P2 ;  /* 0x026000000c0b7fae */ /* 0x0003e80009121848 */
[----:B------:R-:W5:Y:S01]  /*169b0*/  LDL.LU R16, [R1+0x1ac] ;  /* 0x0001ac0001107983 */ /* 0x000f620000300800 */
[----:B-1----:R-:W-:-:S04]  /*169c0*/  SEL R12, RZ, 0x4, !P1 ;  /* 0x00000004ff0c7807 */ /* 0x002fc80004800000 */
[----:B------:R-:W-:-:S04]  /*169d0*/  SEL R12, R12, RZ, !P0 ;  /* 0x000000ff0c0c7207 */ /* 0x000fc80004000000 */
[----:B------:R-:W-:Y:S02]  /*169e0*/  ISETP.NE.U32.AND P1, PT, R12, RZ, PT ;  /* 0x000000ff0c00720c */ /* 0x000fe40003f25070 */
[----:B----4-:R-:W-:-:S05]  /*169f0*/  IADD3 R21, P3, R21, R2, RZ ;  /* 0x0000000215157210 */ /* 0x010fca0007f7e0ff */
[----:B------:R-:W-:Y:S01]  /*16a00*/  IMAD.X R22, R22, 0x1, R0, P3 ;  /* 0x0000000116167824 */ /* 0x000fe200018e0600 */
[----:B------:R-:W-:Y:S04]  /*16a10*/  STL [R1+0xf4], R21 ;  /* 0x0000f41501007387 */ /* 0x000fe80000100800 */
[----:B------:R1:W-:Y:S01]  /*16a20*/  STL [R1+0xf0], R22 ;  /* 0x0000f01601007387 */ /* 0x0003e20000100800 */
[----:B------:R-:W-:Y:S01]  /*16a30*/  MOV R12, R21 ;  /* 0x00000015000c7202 */ /* 0x000fe20000000f00 */
[----:B------:R-:W-:-:S05]  /*16a40*/  IMAD.MOV.U32 R13, RZ, RZ, R22 ;  /* 0x000000ffff0d7224 */ /* 0x000fca00078e0016 */
[----:B------:R4:W-:Y:S01]  /*16a50*/  LDGSTS.E [R11+0x2680], desc[UR8][R12.64], P2 ;  /* 0x026800000c0b7fae */ /* 0x0009e20009121848 */
[----:B--2---:R-:W-:-:S05]  /*16a60*/  IADD3 R14, P4, R14, R2, RZ ;  /* 0x000000020e0e7210 */ /* 0x004fca0007f9e0ff */
[----:B------:R-:W-:Y:S01]  /*16a70*/  IMAD.X R17, R17, 0x1, R0, P4 ;  /* 0x0000000111117824 */ /* 0x000fe200020e0600 */
[----:B------:R-:W-:Y:S04]  /*16a80*/  STL [R1+0x12c], R14 ;  /* 0x00012c0e01007387 */ /* 0x000fe80000100800 */
[----:B------:R-:W2:Y:S04]  /*16a90*/  LDL.LU R26, [R1+0x170] ;  /* 0x00017000011a7983 */ /* 0x000ea80000300800 */
[----:B------:R1:W-:Y:S01]  /*16aa0*/  STL [R1+0x128], R17 ;  /* 0x0001281101007387 */ /* 0x0003e20000100800 */
[----:B----4-:R-:W-:-:S03]  /*16ab0*/  MOV R13, R17 ;  /* 0x00000011000d7202 */ /* 0x010fc60000000f00 */
[----:B------:R-:W4:Y:S04]  /*16ac0*/  LDL.LU R23, [R1+0x1a8] ;  /* 0x0001a80001177983 */ /* 0x000f280000300800 */
[----:B-1----:R-:W4:Y:S04]  /*16ad0*/  LDL.LU R22, [R1+0x1b0] ;  /* 0x0001b00001167983 */ /* 0x002f280000300800 */
[----:B------:R-:W4:Y:S01]  /*16ae0*/  LDL.LU R17, [R1+0x1b4] ;  /* 0x0001b40001117983 */ /* 0x000f220000300800 */
[----:B------:R-:W-:-:S03]  /*16af0*/  IMAD.MOV.U32 R12, RZ, RZ, R14 ;  /* 0x000000ffff0c7224 */ /* 0x000fc600078e000e */
[----:B------:R-:W4:Y:S04]  /*16b00*/  LDL.LU R21, [R1+0x1e8] ;  /* 0x0001e80001157983 */ /* 0x000f280000300800 */
[----:B------:R-:W4:Y:S01]  /*16b10*/  LDL.LU R14, [R1+0x1ec] ;  /* 0x0001ec00010e7983 */ /* 0x000f220000300800 */
[----:B------:R-:W-:-:S03]  /*16b20*/  ISETP.GT.AND P2, PT, R8, 0x2e, PT ;  /* 0x0000002e0800780c */ /* 0x000fc60003f44270 */
[----:B------:R1:W-:Y:S02]  /*16b30*/  LDGSTS.E [R11+0x2a00], desc[UR8][R12.64], P1 ;  /* 0x02a000000c0b7fae */ /* 0x0003e40008921848 */
[----:B-1----:R-:W-:-:S04]  /*16b40*/  SEL R12, RZ, 0x4, !P2 ;  /* 0x00000004ff0c7807 */ /* 0x002fc80005000000 */
[----:B------:R-:W-:Y:S02]  /*16b50*/  SEL R12, R12, RZ, !P0 ;  /* 0x000000ff0c0c7207 */ /* 0x000fe40004000000 */
[-C--:B---3--:R-:W-:Y:S02]  /*16b60*/  IADD3 R19, P3, R19, R2.reuse, RZ ;  /* 0x0000000213137210 */ /* 0x088fe40007f7e0ff */
[----:B-----5:R-:W-:-:S03]  /*16b70*/  IADD3 R15, P4, R15, R2, RZ ;  /* 0x000000020f0f7210 */ /* 0x020fc60007f9e0ff */
[----:B------:R-:W-:Y:S01]  /*16b80*/  STL [R1+0x134], R19 ;  /* 0x0001341301007387 */ /* 0x000fe20000100800 */
[----:B------:R-:W-:Y:S02]  /*16b90*/  ISETP.NE.U32.AND P2, PT, R12, RZ, PT ;  /* 0x000000ff0c00720c */ /* 0x000fe40003f45070 */
[----:B------:R-:W-:Y:S01]  /*16ba0*/  MOV R12, R19 ;  /* 0x00000013000c7202 */ /* 0x000fe20000000f00 */
[----:B------:R-:W-:-:S05]  /*16bb0*/  IMAD.X R20, R20, 0x1, R0, P3 ;  /* 0x0000000114147824 */ /* 0x000fca00018e0600 */
[----:B------:R1:W-:Y:S01]  /*16bc0*/  STL [R1+0x130], R20 ;  /* 0x0001301401007387 */ /* 0x0003e20000100800 */
[----:B------:R-:W-:-:S03]  /*16bd0*/  IMAD.X R18, R18, 0x1, R0, P4 ;  /* 0x0000000112127824 */ /* 0x000fc600020e0600 */
        /* <DEDUP_REMOVED lines=8> */
[----:B---3--:R-:W3:Y:S04]  /*16c60*/  LDL.LU R18, [R1+0x228] ;  /* 0x0002280001127983 */ /* 0x008ee80000300800 */
[----:B------:R-:W3:Y:S01]  /*16c70*/  LDL.LU R15, [R1+0x22c] ;  /* 0x00022c00010f7983 */ /* 0x000ee20000300800 */
[----:B------:R-:W-:-:S03]  /*16c80*/  ISETP.GT.AND P1, PT, R8, 0x32, PT ;  /* 0x000000320800780c */ /* 0x000fc60003f24270 */
[----:B------:R1:W-:Y:S01]  /*16c90*/  LDGSTS.E [R11+0x2e00], desc[UR8][R12.64], P2 ;  /* 0x02e000000c0b7fae */ /* 0x0003e20009121848 */
[-C--:B------:R-:W-:Y:S02]  /*16ca0*/  IADD3 R25, P3, R25, R2.reuse, RZ ;  /* 0x0000000219197210 */ /* 0x080fe40007f7e0ff */
[----:B------:R-:W-:Y:S02]  /*16cb0*/  IADD3 R16, P4, R16, R2, RZ ;  /* 0x0000000210107210 */ /* 0x000fe40007f9e0ff */
[----:B-1----:R-:W-:-:S04]  /*16cc0*/  SEL R12, RZ, 0x4, !P1 ;  /* 0x00000004ff0c7807 */ /* 0x002fc80004800000 */
[----:B------:R-:W-:-:S04]  /*16cd0*/  SEL R12, R12, RZ, !P0 ;  /* 0x000000ff0c0c7207 */ /* 0x000fc80004000000 */
[----:B------:R-:W-:Y:S02]  /*16ce0*/  ISETP.NE.U32.AND P1, PT, R12, RZ, PT ;  /* 0x000000ff0c00720c */ /* 0x000fe40003f25070 */
[----:B------:R-:W-:Y:S01]  /*16cf0*/  MOV R12, R25 ;  /* 0x00000019000c7202 */ /* 0x000fe20000000f00 */
[----:B------:R1:W-:Y:S01]  /*16d00*/  STL [R1+0x174], R25 ;  /* 0x0001741901007387 */ /* 0x0003e20000100800 */
[----:B--2---:R-:W-:-:S04]  /*16d10*/  IMAD.X R26, R26, 0x1, R0, P3 ;  /* 0x000000011a1a7824 */ /* 0x004fc800018e0600 */
[----:B------:R-:W-:Y:S02]  /*16d20*/  IMAD.MOV.U32 R13, RZ, RZ, R26 ;  /* 0x000000ffff0d7224 */ /* 0x000fe400078e001a */
[----:B----4-:R-:W-:-:S03]  /*16d30*/  IMAD.X R23, R23, 0x1, R0, P4 ;  /* 0x0000000117177824 */ /* 0x010fc600020e0600 */
[----:B------:R2:W-:Y:S01]  /*16d40*/  LDGSTS.E [R11+0x2e80], desc[UR8][R12.64], P2 ;  /* 0x02e800000c0b7fae */ /* 0x0005e20009121848 */
[----:B------:R-:W-:Y:S02]  /*16d50*/  ISETP.GT.AND P2, PT, R8, 0x36, PT ;  /* 0x000000360800780c */ /* 0x000fe40003f44270 */
[-C--:B------:R-:W-:Y:S01]  /*16d60*/  IADD3 R17, P3, R17, R2.reuse, RZ ;  /* 0x0000000211117210 */ /* 0x080fe20007f7e0ff */
[----:B------:R-:W-:Y:S01]  /*16d70*/  STL [R1+0x170], R26 ;  /* 0x0001701a01007387 */ /* 0x000fe20000100800 */
[----:B--2---:R-:W-:Y:S01]  /*16d80*/  IMAD.MOV.U32 R12, RZ, RZ, R16 ;  /* 0x000000ffff0c7224 */ /* 0x004fe200078e0010 */
[----:B------:R-:W-:Y:S02]  /*16d90*/  MOV R13, R23 ;  /* 0x00000017000d7202 */ /* 0x000fe40000000f00 */
[----:B------:R2:W-:Y:S01]  /*16da0*/  STL [R1+0x1ac], R16 ;  /* 0x0001ac1001007387 */ /* 0x0005e20000100800 */
[----:B------:R-:W-:Y:S01]  /*16db0*/  IMAD.X R22, R22, 0x1, R0, P3 ;  /* 0x0000000116167824 */ /* 0x000fe200018e0600 */
[----:B------:R-:W-:-:S02]  /*16dc0*/  IADD3 R14, P4, R14, R2, RZ ;  /* 0x000000020e0e7210 */ /* 0x000fc40007f9e0ff */
[----:B------:R-:W-:Y:S04]  /*16dd0*/  STL [R1+0x1a8], R23 ;  /* 0x0001a81701007387 */ /* 0x000fe80000100800 */
[----:B------:R4:W-:Y:S04]  /*16de0*/  LDGSTS.E [R11+0x3200], desc[UR8][R12.64], P1 ;  /* 0x032000000c0b7fae */ /* 0x0009e80008921848 */
[----:B-1----:R-:W3:Y:S01]  /*16df0*/  LDL.LU R25, [R1+0x234] ;  /* 0x0002340001197983 */ /* 0x002ee20000300800 */
[----:B------:R-:W-:-:S03]  /*16e00*/  IMAD.X R21, R21, 0x1, R0, P4 ;  /* 0x0000000115157824 */ /* 0x000fc600020e0600 */
[----:B--2---:R-:W2:Y:S01]  /*16e10*/  LDL.LU R16, [R1+0x26c] ;  /* 0x00026c0001107983 */ /* 0x004ea20000300800 */
[----:B----4-:R-:W-:-:S03]  /*16e20*/  SEL R12, RZ, 0x4, !P2 ;  /* 0x00000004ff0c7807 */ /* 0x010fc60005000000 */
[----:B------:R1:W-:Y:S01]  /*16e30*/  STL [R1+0x1b4], R17 ;  /* 0x0001b41101007387 */ /* 0x0003e20000100800 */
[----:B------:R-:W-:-:S03]  /*16e40*/  SEL R12, R12, RZ, !P0 ;  /* 0x000000ff0c0c7207 */ /* 0x000fc60004000000 */
[----:B------:R-:W-:Y:S04]  /*16e50*/  STL [R1+0x1b0], R22 ;  /* 0x0001b01601007387 */ /* 0x000fe80000100800 */
[----:B------:R4:W-:Y:S01]  /*16e60*/  STL [R1+0x1ec], R14 ;  /* 0x0001ec0e01007387 */ /* 0x0009e20000100800 */
[----:B------:R-:W-:-:S03]  /*16e70*/  ISETP.NE.U32.AND P2, PT, R12, RZ, PT ;  /* 0x000000ff0c00720c */ /* 0x000fc60003f45070 */
[----:B------:R-:W2:Y:S01]  /*16e80*/  LDL.LU R26, [R1+0x230] ;  /* 0x00023000011a7983 */ /* 0x000ea20000300800 */
[----:B------:R-:W-:-:S03]  /*16e90*/  MOV R12, R17 ;  /* 0x00000011000c7202 */ /* 0x000fc60000000f00 */
[----:B------:R3:W-:Y:S01]  /*16ea0*/  STL [R1+0x1e8], R21 ;  /* 0x0001e81501007387 */ /* 0x0007e20000100800 */
[----:B------:R-:W-:-:S03]  /*16eb0*/  IMAD.MOV.U32 R13, RZ, RZ, R22 ;  /* 0x000000ffff0d7224 */ /* 0x000fc600078e0016 */
[----:B-1----:R-:W2:Y:S04]  /*16ec0*/  LDL.LU R17, [R1+0x268] ;  /* 0x0002680001117983 */ /* 0x002ea80000300800 */
[----:B------:R1:W-:Y:S04]  /*16ed0*/  LDGSTS.E [R11+0x3280], desc[UR8][R12.64], P1 ;  /* 0x032800000c0b7fae */ /* 0x0003e80008921848 */
[----:B------:R-:W2:Y:S01]  /*16ee0*/  LDL.LU R23, [R1+0x270] ;  /* 0x0002700001177983 */ /* 0x000ea20000300800 */
[----:B-1----:R-:W-:-:S03]  /*16ef0*/  IMAD.MOV.U32 R12, RZ, RZ, R14 ;  /* 0x000000ffff0c7224 */ /* 0x002fc600078e000e */
[----:B----4-:R-:W4:Y:S01]  /*16f00*/  LDL.LU R14, [R1+0x274] ;  /* 0x00027400010e7983 */ /* 0x010f220000300800 */
[----:B------:R-:W-:Y:S02]  /*16f10*/  MOV R13, R21 ;  /* 0x00000015000d7202 */ /* 0x000fe40000000f00 */
[----:B------:R-:W-:-:S03]  /*16f20*/  ISETP.GT.AND P1, PT, R8, 0x3a, PT ;  /* 0x0000003a0800780c */ /* 0x000fc60003f24270 */
[----:B------:R1:W-:Y:S01]  /*16f30*/  LDGSTS.E [R11+0x3600], desc[UR8][R12.64], P2 ;  /* 0x036000000c0b7fae */ /* 0x0003e20009121848 */
[----:B-----5:R-:W-:-:S05]  /*16f40*/  IADD3 R19, P3, R19, R2, RZ ;  /* 0x0000000213137210 */ /* 0x020fca0007f7e0ff */
[----:B------:R-:W-:Y:S01]  /*16f50*/  IMAD.X R20, R20, 0x1, R0, P3 ;  /* 0x0000000114147824 */ /* 0x000fe200018e0600 */
[----:B------:R-:W-:Y:S04]  /*16f60*/  STL [R1+0x1f4], R19 ;  /* 0x0001f41301007387 */ /* 0x000fe80000100800 */
[----:B------:R5:W-:Y:S01]  /*16f70*/  STL [R1+0x1f0], R20 ;  /* 0x0001f01401007387 */ /* 0x000be20000100800 */
[----:B-1----:R-:W-:Y:S02]  /*16f80*/  SEL R12, RZ, 0x4, !P1 ;  /* 0x00000004ff0c7807 */ /* 0x002fe40004800000 */
[----:B---3--:R-:W-:-:S05]  /*16f90*/  IADD3 R15, P4, R15, R2, RZ ;  /* 0x000000020f0f7210 */ /* 0x008fca0007f9e0ff */
[----:B------:R-:W-:Y:S01]  /*16fa0*/  IMAD.X R18, R18, 0x1, R0, P4 ;  /* 0x0000000112127824 */ /* 0x000fe200020e0600 */
[----:B------:R-:W-:Y:S04]  /*16fb0*/  STL [R1+0x22c], R15 ;  /* 0x00022c0f01007387 */ /* 0x000fe80000100800 */
[----:B------:R-:W3:Y:S04]  /*16fc0*/  LDL.LU R21, [R1+0x72c] ;  /* 0x00072c0001157983 */ /* 0x000ee80000300800 */
[----:B------:R1:W-:Y:S01]  /*16fd0*/  STL [R1+0x228], R18 ;  /* 0x0002281201007387 */ /* 0x0003e20000100800 */
[----:B------:R-:W-:-:S03]  /*16fe0*/  SEL R12, R12, RZ, !P0 ;  /* 0x000000ff0c0c7207 */ /* 0x000fc60004000000 */
[----:B------:R-:W3:Y:S01]  /*16ff0*/  LDL.LU R22, [R1+0x728] ;  /* 0x0007280001167983 */ /* 0x000ee20000300800 */
[----:B------:R-:W-:Y:S01]  /*17000*/  ISETP.NE.U32.AND P1, PT, R12, RZ, PT ;  /* 0x000000ff0c00720c */ /* 0x000fe20003f25070 */
[----:B------:R-:W-:Y:S01]  /*17010*/  IMAD.MOV.U32 R13, RZ, RZ, R20 ;  /* 0x000000ffff0d7224 */ /* 0x000fe200078e0014 */
[----:B------:R-:W-:Y:S01]  /*17020*/  MOV R12, R19 ;  /* 0x00000013000c7202 */ /* 0x000fe20000000f00 */
[----:B-----5:R-:W5:Y:S04]  /*17030*/  LDL.LU R20, [R1+0x730] ;  /* 0x0007300001147983 */ /* 0x020f680000300800 */
[----:B------:R-:W5:Y:S04]  /*17040*/  LDL.LU R19, [R1+0x734] ;  /* 0x0007340001137983 */ /* 0x000f680000300800 */
[----:B------:R1:W-:Y:S02]  /*17050*/  LDGSTS.E [R11+0x3680], desc[UR8][R12.64], P2 ;  /* 0x036800000c0b7fae */ /* 0x0003e40009121848 */
[----:B-1----:R-:W-:Y:S01]  /*17060*/  MOV R13, R18 ;  /* 0x00000012000d7202 */ /* 0x002fe20000000f00 */
[----:B------:R-:W-:Y:S01]  /*17070*/  IMAD.MOV.U32 R12, RZ, RZ, R15 ;  /* 0x000000ffff0c7224 */ /* 0x000fe200078e000f */
[----:B------:R-:W5:Y:S04]  /*17080*/  LDL.LU R18, [R1+0x6e8] ;  /* 0x0006e80001127983 */ /* 0x000f680000300800 */
[----:B------:R-:W5:Y:S01]  /*17090*/  LDL.LU R15, [R1+0x6ec] ;  /* 0x0006ec00010f7983 */ /* 0x000f620000300800 */
[----:B------:R-:W-:-:S03]  /*170a0*/  ISETP.GT.AND P2, PT, R8, 0x3e, PT ;  /* 0x0000003e0800780c */ /* 0x000fc60003f44270 */
[----:B------:R1:W-:Y:S02]  /*170b0*/  LDGSTS.E [R11+0x3a00], desc[UR8][R12.64], P1 ;  /* 0x03a000000c0b7fae */ /* 0x0003e40008921848 */
[----:B-1----:R-:W-:-:S04]  /*170c0*/  SEL R12, RZ, 0x4, !P2 ;  /* 0x00000004ff0c7807 */ /* 0x002fc80005000000 */
[----:B------:R-:W-:-:S04]  /*170d0*/  SEL R12, R12, RZ, !P0 ;  /* 0x000000ff0c0c7207 */ /* 0x000fc80004000000 */
[----:B------:R-:W-:Y:S02]  /*170e0*/  ISETP.NE.U32.AND P2, PT, R12, RZ, PT ;  /* 0x000000ff0c00720c */ /* 0x000fe40003f45070 */
[-C--:B------:R-:W-:Y:S02]  /*170f0*/  IADD3 R25, P3, R25, R2.reuse, RZ ;  /* 0x0000000219197210 */ /* 0x080fe40007f7e0ff */
[----:B--2---:R-:W-:Y:S02]  /*17100*/  IADD3 R16, P4, R16, R2, RZ ;  /* 0x0000000210107210 */ /* 0x004fe40007f9e0ff */
[----:B------:R-:W-:Y:S01]  /*17110*/  MOV R12, R25 ;  /* 0x00000019000c7202 */ /* 0x000fe20000000f00 */
[----:B------:R-:W-:Y:S01]  /*17120*/  STL [R1+0x234], R25 ;  /* 0x0002341901007387 */ /* 0x000fe20000100800 */
[----:B------:R-:W-:-:S04]  /*17130*/  IMAD.X R26, R26, 0x1, R0, P3 ;  /* 0x000000011a1a7824 */ /* 0x000fc800018e0600 */
[----:B------:R-:W-:Y:S02]  /*17140*/  IMAD.MOV.U32 R13, RZ, RZ, R26 ;  /* 0x000000ffff0d7224 */ /* 0x000fe400078e001a */
[----:B------:R-:W-:-:S03]  /*17150*/  IMAD.X R17, R17, 0x1, R0, P4 ;  /* 0x0000000111117824 */ /* 0x000fc600020e0600 */
[----:B------:R1:W-:Y:S01]  /*17160*/  LDGSTS.E [R11+0x3a80], desc[UR8][R12.64], P1 ;  /* 0x03a800000c0b7fae */ /* 0x0003e20008921848 */
[----:B------:R-:W-:-:S03]  /*17170*/  ISETP.GT.AND P1, PT, R8, 0x3, PT ;  /* 0x000000030800780c */ /* 0x000fc60003f24270 */
[----:B------:R-:W-:Y:S04]  /*17180*/  STL [R1+0x230], R26 ;  /* 0x0002301a01007387 */ /* 0x000fe80000100800 */
[----:B------:R-:W-:Y:S01]  /*17190*/  STL [R1+0x26c], R16 ;  /* 0x00026c1001007387 */ /* 0x000fe20000100800 */
[----:B-1----:R-:W-:Y:S01]  /*171a0*/  IMAD.MOV.U32 R12, RZ, RZ, R16 ;  /* 0x000000ffff0c7224 */ /* 0x002fe200078e0010 */
[----:B------:R-:W-:Y:S02]  /*171b0*/  MOV R13, R17 ;  /* 0x00000011000d7202 */ /* 0x000fe40000000f00 */
[----:B------:R1:W-:Y:S01]  /*171c0*/  STL [R1+0x268], R17 ;  /* 0x0002681101007387 */ /* 0x0003e20000100800 */
[----:B----4-:R-:W-:-:S03]  /*171d0*/  IADD3 R14, P3, R14, R2, RZ ;  /* 0x000000020e0e7210 */ /* 0x010fc60007f7e0ff */
[----:B------:R2:W-:Y:S04]  /*171e0*/  LDGSTS.E [R11+0x3e00], desc[UR8][R12.64], P2 ;  /* 0x03e000000c0b7fae */ /* 0x0005e80009121848 */
[----:B-1----:R-:W4:Y:S04]  /*171f0*/  LDL.LU R17, [R1+0x6f0] ;  /* 0x0006f00001117983 */ /* 0x002f280000300800 */
[----:B------:R-:W4:Y:S01]  /*17200*/  LDL.LU R16, [R1+0x6f4] ;  /* 0x0006f40001107983 */ /* 0x000f220000300800 */
[----:B--2---:R-:W-:Y:S01]  /*17210*/  SEL R12, RZ, 0x4, !P1 ;  /* 0x00000004ff0c7807 */ /* 0x004fe20004800000 */
[----:B------:R-:W-:-:S03]  /*17220*/  IMAD.X R23, R23, 0x1, R0, P3 ;  /* 0x0000000117177824 */ /* 0x000fc600018e0600 */
[----:B------:R-:W-:Y:S02]  /*17230*/  SEL R12, R12, RZ, !P0 ;  /* 0x000000ff0c0c7207 */ /* 0x000fe40004000000 */
[----:B------:R-:W-:Y:S02]  /*17240*/  MOV R13, R23 ;  /* 0x00000017000d7202 */ /* 0x000fe40000000f00 */
[----:B------:R-:W-:Y:S01]  /*17250*/  ISETP.NE.U32.AND P1, PT, R12, RZ, PT ;  /* 0x000000ff0c00720c */ /* 0x000fe20003f25070 */
[----:B------:R-:W-:Y:S01]  /*17260*/  IMAD.MOV.U32 R12, RZ, RZ, R14 ;  /* 0x000000ffff0c7224 */ /* 0x000fe200078e000e */
[----:B------:R1:W-:Y:S04]  /*17270*/  STL [R1+0x274], R14 ;  /* 0x0002740e01007387 */ /* 0x0003e80000100800 */
[----:B------:R2:W-:Y:S01]  /*17280*/  LDGSTS.E [R11+0x3e80], desc[UR8][R12.64], P2 ;  /* 0x03e800000c0b7fae */ /* 0x0005e20009121848 */
[----:B-1----:R-:W-:-:S05]  /*17290*/  LOP3.LUT R14, R24, 0x60, RZ, 0x3c, !PT ;  /* 0x00000060180e7812 */ /* 0x002fca00078e3cff */
[----:B------:R-:W-:Y:S01]  /*172a0*/  VIADD R14, R14, UR7 ;  /* 0x000000070e0e7c36 */ /* 0x000fe20008000000 */
[----:B---3--:R-:W-:-:S04]  /*172b0*/  IADD3 R21, P2, R21, R2, RZ ;  /* 0x0000000215157210 */ /* 0x008fc80007f5e0ff */
[----:B--2---:R-:W-:Y:S01]  /*172c0*/  MOV R12, R21 ;  /* 0x00000015000c7202 */ /* 0x004fe20000000f00 */
[----:B------:R-:W-:Y:S01]  /*172d0*/  IMAD.X R22, R22, 0x1, R0, P2 ;  /* 0x0000000116167824 */ /* 0x000fe200010e0600 */
[----:B------:R-:W-:-:S03]  /*172e0*/  ISETP.GT.AND P2, PT, R8, 0x7, PT ;  /* 0x000000070800780c */ /* 0x000fc60003f44270 */
[----:B------:R-:W-:Y:S01]  /*172f0*/  IMAD.MOV.U32 R13, RZ, RZ, R22 ;  /* 0x000000ffff0d7224 */ /* 0x000fe200078e0016 */
[----:B-----5:R-:W-:-:S04]  /*17300*/  IADD3 R19, P3, R19, R2, RZ ;  /* 0x0000000213137210 */ /* 0x020fc80007f7e0ff */
[----:B------:R1:W-:Y:S01]  /*17310*/  LDGSTS.E [R14+0x300], desc[UR8][R12.64], P1 ;  /* 0x003000000c0e7fae */ /* 0x0003e20008921848 */
[----:B------:R-:W-:Y:S01]  /*17320*/  IMAD.X R20, R20, 0x1, R0, P3 ;  /* 0x0000000114147824 */ /* 0x000fe200018e0600 */
[----:B-1----:R-:W-:-:S04]  /*17330*/  SEL R12, RZ, 0x4, !P2 ;  /* 0x00000004ff0c7807 */ /* 0x002fc80005000000 */
[----:B------:R-:W-:Y:S01]  /*17340*/  SEL R12, R12, RZ, !P0 ;  /* 0x000000ff0c0c7207 */ /* 0x000fe20004000000 */
[----:B------:R-:W-:Y:S01]  /*17350*/  STL [R1+0x270], R23 ;  /* 0x0002701701007387 */ /* 0x000fe20000100800 */
[----:B------:R-:W-:Y:S01]  /*17360*/  IMAD.MOV.U32 R13, RZ, RZ, R20 ;  /* 0x000000ffff0d7224 */ /* 0x000fe200078e0014 */
[----:B------:R-:W-:Y:S02]  /*17370*/  IADD3 R15, P4, R15, R2, RZ ;  /* 0x000000020f0f7210 */ /* 0x000fe40007f9e0ff */
[----:B------:R-:W-:Y:S01]  /*17380*/  ISETP.NE.U32.AND P2, PT, R12, RZ, PT ;  /* 0x000000ff0c00720c */ /* 0x000fe20003f45070 */
[----:B------:R-:W-:Y:S01]  /*17390*/  IMAD.MOV.U32 R12, RZ, RZ, R19 ;  /* 0x000000ffff0c7224 */ /* 0x000fe200078e0013 */
[----:B------:R-:W-:Y:S01]  /*173a0*/  STL [R1+0x72c], R21 ;  /* 0x00072c1501007387 */ /* 0x000fe20000100800 */
[----:B------:R-:W-:-:S03]  /*173b0*/  IADD3.X R18, R18, R0, RZ, P4, !PT ;  /* 0x0000000012127210 */ /* 0x000fc600027fe4ff */
[----:B------:R-:W-:Y:S04]  /*173c0*/  STL [R1+0x728], R22 ;  /* 0x0007281601007387 */ /* 0x000fe80000100800 */
[----:B------:R-:W-:Y:S04]  /*173d0*/  STL [R1+0x734], R19 ;  /* 0x0007341301007387 */ /* 0x000fe80000100800 */
[----:B------:R-:W-:Y:S04]  /*173e0*/  STL [R1+0x730], R20 ;  /* 0x0007301401007387 */ /* 0x000fe80000100800 */
[----:B------:R1:W-:Y:S04]  /*173f0*/  STL [R1+0x6ec], R15 ;  /* 0x0006ec0f01007387 */ /* 0x0003e80000100800 */
[----:B------:R2:W-:Y:S04]  /*17400*/  LDGSTS.E [R14+0x380], desc[UR8][R12.64], P1 ;  /* 0x003800000c0e7fae */ /* 0x0005e80008921848 */
[----:B------:R-:W-:Y:S01]  /*17410*/  STL [R1+0x6e8], R18 ;  /* 0x0006e81201007387 */ /* 0x000fe20000100800 */
[----:B--2---:R-:W-:-:S03]  /*17420*/  MOV R12, R15 ;  /* 0x0000000f000c7202 */ /* 0x004fc60000000f00 */
[----:B-1----:R-:W2:Y:S01]  /*17430*/  LDL.LU R15, [R1+0x6d8] ;  /* 0x0006d800010f7983 */ /* 0x002ea20000300800 */
[----:B------:R-:W-:Y:S01]  /*17440*/  IMAD.MOV.U32 R13, RZ, RZ, R18 ;  /* 0x000000ffff0d7224 */ /* 0x000fe200078e0012 */
[----:B------:R-:W-:-:S04]  /*17450*/  ISETP.GT.AND P1, PT, R8, 0xb, PT ;  /* 0x0000000b0800780c */ /* 0x000fc80003f24270 */
[----:B------:R1:W-:Y:S01]  /*17460*/  LDGSTS.E [R14+0x700], desc[UR8][R12.64], P2 ;  /* 0x007000000c0e7fae */ /* 0x0003e20009121848 */
[----:B------:R-:W-:Y:S02]  /*17470*/  IADD3 R225, P4, R225, R2, RZ ;  /* 0x00000002e1e17210 */ /* 0x000fe40007f9e0ff */
[----:B-1----:R-:W-:-:S04]  /*17480*/  SEL R12, RZ, 0x4, !P1 ;  /* 0x00000004ff0c7807 */ /* 0x002fc80004800000 */
[----:B------:R-:W-:-:S04]  /*17490*/  SEL R12, R12, RZ, !P0 ;  /* 0x000000ff0c0c7207 */ /* 0x000fc80004000000 */
[----:B------:R-:W-:Y:S02]  /*174a0*/  ISETP.NE.U32.AND P1, PT, R12, RZ, PT ;  /* 0x000000ff0c00720c */ /* 0x000fe40003f25070 */
[----:B------:R-:W-:Y:S02]  /*174b0*/  IADD3.X R224, R224, R0, RZ, P4, !PT ;  /* 0x00000000e0e07210 */ /* 0x000fe400027fe4ff */
[----:B------:R-:W-:-:S04]  /*174c0*/  IADD3 R241, P4, R241, R2, RZ ;  /* 0x00000002f1f17210 */ /* 0x000fc80007f9e0ff */
[----:B------:R-:W-:Y:S02]  /*174d0*/  IADD3.X R240, R240, R0, RZ, P4, !PT ;  /* 0x00000000f0f07210 */ /* 0x000fe400027fe4ff */
[----:B----4-:R-:W-:-:S05]  /*174e0*/  IADD3 R16, P3, R16, R2, RZ ;  /* 0x0000000210107210 */ /* 0x010fca0007f7e0ff */
[----:B------:R-:W-:Y:S02]  /*174f0*/  IMAD.X R17, R17, 0x1, R0, P3 ;  /* 0x0000000111117824 */ /* 0x000fe400018e0600 */
[----:B------:R-:W-:Y:S02]  /*17500*/  IMAD.MOV.U32 R12, RZ, RZ, R16 ;  /* 0x000000ffff0c7224 */ /* 0x000fe400078e0010 */
[----:B------:R-:W-:Y:S01]  /*17510*/  IMAD.MOV.U32 R13, RZ, RZ, R17 ;  /* 0x000000ffff0d7224 */ /* 0x000fe200078e0011 */
[----:B------:R1:W-:Y:S04]  /*17520*/  STL [R1+0x6f4], R16 ;  /* 0x0006f41001007387 */ /* 0x0003e80000100800 */
[----:B------:R3:W-:Y:S04]  /*17530*/  STL [R1+0x6f0], R17 ;  /* 0x0006f01101007387 */ /* 0x0007e80000100800 */
[----:B------:R4:W-:Y:S01]  /*17540*/  LDGSTS.E [R14+0x780], desc[UR8][R12.64], P2 ;  /* 0x007800000c0e7fae */ /* 0x0009e20009121848 */
[----:B------:R-:W-:-:S03]  /*17550*/  ISETP.GT.AND P2, PT, R8, 0xf, PT ;  /* 0x0000000f0800780c */ /* 0x000fc60003f44270 */
[----:B-1----:R-:W5:Y:S01]  /*17560*/  LDL.LU R16, [R1+0x6b4] ;  /* 0x0006b40001107983 */ /* 0x002f620000300800 */
[----:B------:R-:W-:-:S03]  /*17570*/  IADD3 R227, P3, R227, R2, RZ ;  /* 0x00000002e3e37210 */ /* 0x000fc60007f7e0ff */
[----:B------:R-:W5:Y:S01]  /*17580*/  LDL.LU R23, [R1] ;  /* 0x0000000001177983 */ /* 0x000f620000300800 */
[----:B----4-:R-:W-:Y:S01]  /*17590*/  MOV R12, R225 ;  /* 0x000000e1000c7202 */ /* 0x010fe20000000f00 */
[----:B------:R-:W-:Y:S02]  /*175a0*/  IMAD.MOV.U32 R13, RZ, RZ, R224 ;  /* 0x000000ffff0d7224 */ /* 0x000fe400078e00e0 */
[----:B------:R-:W4:Y:S04]  /*175b0*/  LDL.LU R20, [R1+0x4] ;  /* 0x0000040001147983 */ /* 0x000f280000300800 */
[----:B------:R1:W-:Y:S01]  /*175c0*/  LDGSTS.E [R14+0xb00], desc[UR8][R12.64], P1 ;  /* 0x00b000000c0e7fae */ /* 0x0003e20008921848 */
[----:B------:R-:W-:-:S03]  /*175d0*/  IMAD.X R226, R226, 0x1, R0, P3 ;  /* 0x00000001e2e27824 */ /* 0x000fc600018e0600 */
[----:B------:R-:W4:Y:S04]  /*175e0*/  LDL.LU R18, [R1+0x38] ;  /* 0x0000380001127983 */ /* 0x000f280000300800 */
[----:B---3--:R-:W3:Y:S01]  /*175f0*/  LDL.LU R17, [R1+0x3c] ;  /* 0x00003c0001117983 */ /* 0x008ee20000300800 */
[----:B-1----:R-:W-:-:S04]  /*17600*/  SEL R12, RZ, 0x4, !P2 ;  /* 0x00000004ff0c7807 */ /* 0x002fc80005000000 */
[----:B------:R-:W-:Y:S01]  /*17610*/  SEL R12, R12, RZ, !P0 ;  /* 0x000000ff0c0c7207 */ /* 0x000fe20004000000 */
[----:B------:R-:W-:-:S03]  /*17620*/  IMAD.MOV.U32 R13, RZ, RZ, R226 ;  /* 0x000000ffff0d7224 */ /* 0x000fc600078e00e2 */
[----:B------:R-:W-:Y:S01]  /*17630*/  ISETP.NE.U32.AND P2, PT, R12, RZ, PT ;  /* 0x000000ff0c00720c */ /* 0x000fe20003f45070 */
[----:B------:R-:W-:-:S05]  /*17640*/  IMAD.MOV.U32 R12, RZ, RZ, R227 ;  /* 0x000000ffff0c7224 */ /* 0x000fca00078e00e3 */
[----:B------:R1:W-:Y:S01]  /*17650*/  LDGSTS.E [R14+0xb80], desc[UR8][R12.64], P1 ;  /* 0x00b800000c0e7fae */ /* 0x0003e20008921848 */
[----:B------:R-:W-:Y:S02]  /*17660*/  ISETP.GT.AND P1, PT, R8, 0x13, PT ;  /* 0x000000130800780c */ /* 0x000fe40003f24270 */
[----:B------:R-:W-:Y:S02]  /*17670*/  IADD3 R243, P3, R243, R2, RZ ;  /* 0x00000002f3f37210 */ /* 0x000fe40007f7e0ff */
[----:B-1----:R-:W-:Y:S01]  /*17680*/  MOV R12, R241 ;  /* 0x000000f1000c7202 */ /* 0x002fe20000000f00 */
[----:B------:R-:W-:-:S05]  /*17690*/  IMAD.MOV.U32 R13, RZ, RZ, R240 ;  /* 0x000000ffff0d7224 */ /* 0x000fca00078e00f0 */
[----:B------:R1:W-:Y:S01]  /*176a0*/  LDGSTS.E [R14+0xf00], desc[UR8][R12.64], P2 ;  /* 0x00f000000c0e7fae */ /* 0x0003e20009121848 */
[----:B------:R-:W-:Y:S01]  /*176b0*/  IMAD.X R242, R242, 0x1, R0, P3 ;  /* 0x00000001f2f27824 */ /* 0x000fe200018e0600 */
[----:B-1----:R-:W-:-:S04]  /*176c0*/  SEL R12, RZ, 0x4, !P1 ;  /* 0x00000004ff0c7807 */ /* 0x002fc80004800000 */
[----:B------:R-:W-:Y:S01]  /*176d0*/  SEL R12, R12, RZ, !P0 ;  /* 0x000000ff0c0c7207 */ /* 0x000fe20004000000 */
[----:B------:R-:W-:-:S03]  /*176e0*/  IMAD.MOV.U32 R13, RZ, RZ, R242 ;  /* 0x000000ffff0d7224 */ /* 0x000fc600078e00f2 */
[----:B------:R-:W-:Y:S01]  /*176f0*/  ISETP.NE.U32.AND P1, PT, R12, RZ, PT ;  /* 0x000000ff0c00720c */ /* 0x000fe20003f25070 */
[----:B------:R-:W-:-:S05]  /*17700*/  IMAD.MOV.U32 R12, RZ, RZ, R243 ;  /* 0x000000ffff0c7224 */ /* 0x000fca00078e00f3 */
[----:B------:R1:W-:Y:S01]  /*17710*/  LDGSTS.E [R14+0xf80], desc[UR8][R12.64], P2 ;  /* 0x00f800000c0e7fae */ /* 0x0003e20009121848 */
[----:B--2---:R-:W-:-:S05]  /*17720*/  IADD3 R15, P4, R15, R2, RZ ;  /* 0x000000020f0f7210 */ /* 0x004fca0007f9e0ff */
[----:B------:R2:W-:Y:S04]  /*17730*/  STL [R1+0x6d8], R15 ;  /* 0x0006d80f01007387 */ /* 0x0005e80000100800 */
[----:B------:R-:W3:Y:S04]  /*17740*/  LDL.LU R22, [R1+0x40] ;  /* 0x0000400001167983 */ /* 0x000ee80000300800 */
[----:B------:R-:W3:Y:S01]  /*17750*/  LDL.LU R21, [R1+0x44] ;  /* 0x0000440001157983 */ /* 0x000ee20000300800 */
[----:B-1----:R-:W-:-:S03]  /*17760*/  MOV R12, R15 ;  /* 0x0000000f000c7202 */ /* 0x002fc60000000f00 */
[----:B------:R-:W3:Y:S04]  /*17770*/  LDL.LU R19, [R1+0x78] ;  /* 0x0000780001137983 */ /* 0x000ee80000300800 */
[----:B--2---:R-:W2:Y:S01]  /*17780*/  LDL.LU R15, [R1+0x7c] ;  /* 0x00007c00010f7983 */ /* 0x004ea20000300800 */
[----:B------:R-:W-:Y:S02]  /*17790*/  IADD3.X R248, R248, R0, RZ, P4, !PT ;  /* 0x00000000f8f87210 */ /* 0x000fe400027fe4ff */
[----:B------:R-:W-:-:S03]  /*177a0*/  ISETP.GT.AND P2, PT, R8, 0x17, PT ;  /* 0x000000170800780c */ /* 0x000fc60003f44270 */
[----:B------:R-:W-:Y:S01]  /*177b0*/  IMAD.MOV.U32 R13, RZ, RZ, R248 ;  /* 0x000000ffff0d7224 */ /* 0x000fe200078e00f8 */
[----:B------:R-:W-:-:S04]  /*177c0*/  IADD3 R250, P3, R250, R2, RZ ;  /* 0x00000002fafa7210 */ /* 0x000fc80007f7e0ff */
        /* <DEDUP_REMOVED lines=8> */
[----:B------:R-:W-:Y:S02]  /*17850*/  ISETP.GT.AND P1, PT, R8, 0x1b, PT ;  /* 0x0000001b0800780c */ /* 0x000fe40003f24270 */
[----:B-----5:R-:W-:-:S04]  /*17860*/  IADD3 R16, P4, R16, R2, RZ ;  /* 0x0000000210107210 */ /* 0x020fc80007f9e0ff */
[----:B------:R-:W-:Y:S02]  /*17870*/  IADD3.X R252, R252, R0, RZ, P4, !PT ;  /* 0x00000000fcfc7210 */ /* 0x000fe400027fe4ff */
[----:B-1----:R-:W-:-:S03]  /*17880*/  MOV R12, R16 ;  /* 0x00000010000c7202 */ /* 0x002fc60000000f00 */
[----:B------:R-:W-:Y:S01]  /*17890*/  IMAD.MOV.U32 R13, RZ, RZ, R252 ;  /* 0x000000ffff0d7224 */ /* 0x000fe200078e00fc */
[-C--:B----4-:R-:W-:Y:S01]  /*178a0*/  IADD3 R20, P3, R20, R2.reuse, RZ ;  /* 0x0000000214147210 */ /* 0x090fe20007f7e0ff */
[----:B------:R1:W-:Y:S04]  /*178b0*/  STL [R1+0x6b4], R16 ;  /* 0x0006b41001007387 */ /* 0x0003e80000100800 */
[----:B------:R-:W-:Y:S01]  /*178c0*/  IMAD.X R23, R23, 0x1, R0, P3 ;  /* 0x0000000117177824 */ /* 0x000fe200018e0600 */
[----:B------:R4:W-:Y:S04]  /*178d0*/  LDGSTS.E [R14+0x1700], desc[UR8][R12.64], P2 ;  /* 0x017000000c0e7fae */ /* 0x0009e80009121848 */
[----:B------:R-:W5:Y:S01]  /*178e0*/  LDL.LU R26, [R1+0x84] ;  /* 0x00008400011a7983 */ /* 0x000f620000300800 */
[----:B---3--:R-:W-:-:S03]  /*178f0*/  IADD3 R17, P4, R17, R2, RZ ;  /* 0x0000000211117210 */ /* 0x008fc60007f9e0ff */
[----:B-1----:R-:W3:Y:S01]  /*17900*/  LDL.LU R16, [R1+0xbc] ;  /* 0x0000bc0001107983 */ /* 0x002ee20000300800 */
[----:B----4-:R-:W-:-:S03]  /*17910*/  SEL R12, RZ, 0x4, !P1 ;  /* 0x00000004ff0c7807 */ /* 0x010fc60004800000 */
[----:B------:R1:W-:Y:S01]  /*17920*/  STL [R1+0x4], R20 ;  /* 0x0000041401007387 */ /* 0x0003e20000100800 */
[----:B------:R-:W-:Y:S02]  /*17930*/  IADD3.X R18, R18, R0, RZ, P4, !PT ;  /* 0x0000000012127210 */ /* 0x000fe400027fe4ff */
[----:B------:R-:W-:Y:S01]  /*17940*/  SEL R12, R12, RZ, !P0 ;  /* 0x000000ff0c0c7207 */ /* 0x000fe20004000000 */
[----:B------:R4:W-:Y:S04]  /*17950*/  STL [R1], R23 ;  /* 0x0000001701007387 */ /* 0x0009e80000100800 */
[----:B------:R-:W-:Y:S01]  /*17960*/  STL [R1+0x3c], R17 ;  /* 0x00003c1101007387 */ /* 0x000fe20000100800 */
[----:B------:R-:W-:-:S03]  /*17970*/  ISETP.NE.U32.AND P1, PT, R12, RZ, PT ;  /* 0x000000ff0c00720c */ /* 0x000fc60003f25070 */
[----:B------:R-:W3:Y:S01]  /*17980*/  LDL.LU R27, [R1+0x80] ;  /* 0x00008000011b7983 */ /* 0x000ee20000300800 */
[----:B------:R-:W-:-:S03]  /*17990*/  IMAD.MOV.U32 R12, RZ, RZ, R20 ;  /* 0x000000ffff0c7224 */ /* 0x000fc600078e0014 */
[----:B------:R4:W-:Y:S01]  /*179a0*/  STL [R1+0x38], R18 ;  /* 0x0000381201007387 */ /* 0x0009e20000100800 */
[----:B------:R-:W-:-:S03]  /*179b0*/  IMAD.MOV.U32 R13, RZ, RZ, R23 ;  /* 0x000000ffff0d7224 */ /* 0x000fc600078e0017 */
[----:B-1----:R-:W3:Y:S04]  /*179c0*/  LDL.LU R20, [R1+0xb8] ;  /* 0x0000b80001147983 */ /* 0x002ee80000300800 */
[----:B------:R1:W-:Y:S01]  /*179d0*/  LDGSTS.E [R14+0x1780], desc[UR8][R12.64], P2 ;  /* 0x017800000c0e7fae */ /* 0x0003e20009121848 */
[----:B------:R-:W-:-:S03]  /*179e0*/  ISETP.GT.AND P2, PT, R8, 0x1f, PT ;  /* 0x0000001f0800780c */ /* 0x000fc60003f44270 */
[----:B----4-:R-:W4:Y:S01]  /*179f0*/  LDL.LU R23, [R1+0xc0] ;  /* 0x0000c00001177983 */ /* 0x010f220000300800 */
[----:B-1----:R-:W-:Y:S01]  /*17a00*/  IMAD.MOV.U32 R13, RZ, RZ, R18 ;  /* 0x000000ffff0d7224 */ /* 0x002fe200078e0012 */
[----:B------:R-:W-:Y:S02]  /*17a10*/  MOV R12, R17 ;  /* 0x00000011000c7202 */ /* 0x000fe40000000f00 */
[----:B------:R-:W4:Y:S04]  /*17a20*/  LDL.LU R18, [R1+0xc4] ;  /* 0x0000c40001127983 */ /* 0x000f280000300800 */
[----:B------:R-:W4:Y:S04]  /*17a30*/  LDL.LU R25, [R1+0xf8] ;  /* 0x0000f80001197983 */ /* 0x000f280000300800 */
[----:B------:R1:W-:Y:S04]  /*17a40*/  LDGSTS.E [R14+0x1b00], desc[UR8][R12.64], P1 ;  /* 0x01b000000c0e7fae */ /* 0x0003e80008921848 */
[----:B------:R-:W4:Y:S01]  /*17a50*/  LDL.LU R17, [R1+0xfc] ;  /* 0x0000fc0001117983 */ /* 0x000f220000300800 */
[----:B-1----:R-:W-:-:S04]  /*17a60*/  SEL R12, RZ, 0x4, !P2 ;  /* 0x00000004ff0c7807 */ /* 0x002fc80005000000 */
[----:B------:R-:W-:-:S04]  /*17a70*/  SEL R12, R12, RZ, !P0 ;  /* 0x000000ff0c0c7207 */ /* 0x000fc80004000000 */
[----:B------:R-:W-:Y:S02]  /*17a80*/  ISETP.NE.U32.AND P2, PT, R12, RZ, PT ;  /* 0x000000ff0c00720c */ /* 0x000fe40003f45070 */
[----:B------:R-:W-:-:S05]  /*17a90*/  IADD3 R21, P3, R21, R2, RZ ;  /* 0x0000000215157210 */ /* 0x000fca0007f7e0ff */
[----:B------:R-:W-:Y:S01]  /*17aa0*/  IMAD.X R22, R22, 0x1, R0, P3 ;  /* 0x0000000116167824 */ /* 0x000fe200018e0600 */
[----:B--2---:R-:W-:Y:S01]  /*17ab0*/  IADD3 R15, P4, R15, R2, RZ ;  /* 0x000000020f0f7210 */ /* 0x004fe20007f9e0ff */
[----:B------:R-:W-:Y:S02]  /*17ac0*/  IMAD.MOV.U32 R12, RZ, RZ, R21 ;  /* 0x000000ffff0c7224 */ /* 0x000fe400078e0015 */
[----:B------:R-:W-:Y:S01]  /*17ad0*/  IMAD.MOV.U32 R13, RZ, RZ, R22 ;  /* 0x000000ffff0d7224 */ /* 0x000fe200078e0016 */
[----:B------:R-:W-:Y:S01]  /*17ae0*/  IADD3.X R19, R19, R0, RZ, P4, !PT ;  /* 0x0000000013137210 */ /* 0x000fe200027fe4ff */
[----:B------:R-:W-:Y:S04]  /*17af0*/  STL [R1+0x44], R21 ;  /* 0x0000441501007387 */ /* 0x000fe80000100800 */
[----:B------:R1:W-:Y:S04]  /*17b00*/  STL [R1+0x40], R22 ;  /* 0x0000401601007387 */ /* 0x0003e80000100800 */
[----:B------:R-:W-:Y:S04]  /*17b10*/  STL [R1+0x7c], R15 ;  /* 0x00007c0f01007387 */ /* 0x000fe80000100800 */
[----:B------:R2:W-:Y:S04]  /*17b20*/  LDGSTS.E [R14+0x1b80], desc[UR8][R12.64], P1 ;  /* 0x01b800000c0e7fae */ /* 0x0005e80008921848 */
[----:B------:R2:W-:Y:S04]  /*17b30*/  STL [R1+0x78], R19 ;  /* 0x0000781301007387 */ /* 0x0005e80000100800 */
[----:B-1----:R-:W4:Y:S01]  /*17b40*/  LDL.LU R22, [R1+0x100] ;  /* 0x0001000001167983 */ /* 0x002f220000300800 */
[----:B--2---:R-:W-:-:S03]  /*17b50*/  IMAD.MOV.U32 R13, RZ, RZ, R19 ;  /* 0x000000ffff0d7224 */ /* 0x004fc600078e0013 */
[----:B------:R-:W2:Y:S01]  /*17b60*/  LDL.LU R19, [R1+0x104] ;  /* 0x0001040001137983 */ /* 0x000ea20000300800 */
[----:B------:R-:W-:-:S03]  /*17b70*/  MOV R12, R15 ;  /* 0x0000000f000c7202 */ /* 0x000fc60000000f00 */
[----:B------:R-:W2:Y:S04]  /*17b80*/  LDL.LU R21, [R1+0x138] ;  /* 0x0001380001157983 */ /* 0x000ea80000300800 */
[----:B------:R-:W2:Y:S01]  /*17b90*/  LDL.LU R15, [R1+0x13c] ;  /* 0x00013c00010f7983 */ /* 0x000ea20000300800 */
[----:B------:R-:W-:-:S03]  /*17ba0*/  ISETP.GT.AND P1, PT, R8, 0x23, PT ;  /* 0x000000230800780c */ /* 0x000fc60003f24270 */
[----:B------:R1:W-:Y:S02]  /*17bb0*/  LDGSTS.E [R14+0x1f00], desc[UR8][R12.64], P2 ;  /* 0x01f000000c0e7fae */ /* 0x0003e40009121848 */
[----:B-1----:R-:W-:-:S04]  /*17bc0*/  SEL R12, RZ, 0x4, !P1 ;  /* 0x00000004ff0c7807 */ /* 0x002fc80004800000 */
[----:B------:R-:W-:-:S04]  /*17bd0*/  SEL R12, R12, RZ, !P0 ;  /* 0x000000ff0c0c7207 */ /* 0x000fc80004000000 */
[----:B------:R-:W-:Y:S02]  /*17be0*/  ISETP.NE.U32.AND P1, PT, R12, RZ, PT ;  /* 0x000000ff0c00720c */ /* 0x000fe40003f25070 */
[-C--:B-----5:R-:W-:Y:S02]  /*17bf0*/  IADD3 R26, P3, R26, R2.reuse, RZ ;  /* 0x000000021a1a7210 */ /* 0x0a0fe40007f7e0ff */
[----:B---3--:R-:W-:-:S03]  /*17c00*/  IADD3 R16, P4, R16, R2, RZ ;  /* 0x0000000210107210 */ /* 0x008fc60007f9e0ff */
[----:B------:R-:W-:Y:S02]  /*17c10*/  IMAD.MOV.U32 R12, RZ, RZ, R26 ;  /* 0x000000ffff0c7224 */ /* 0x000fe400078e001a */
[----:B------:R-:W-:-:S04]  /*17c20*/  IMAD.X R27, R27, 0x1, R0, P3 ;  /* 0x000000011b1b7824 */ /* 0x000fc800018e0600 */
[----:B------:R-:W-:Y:S01]  /*17c30*/  IMAD.MOV.U32 R13, RZ, RZ, R27 ;  /* 0x000000ffff0d7224 */ /* 0x000fe200078e001b */
[----:B------:R-:W-:-:S04]  /*17c40*/  IADD3.X R20, R20, R0, RZ, P4, !PT ;  /* 0x0000000014147210 */ /* 0x000fc800027fe4ff */
[----:B------:R1:W-:Y:S01]  /*17c50*/  LDGSTS.E [R14+0x1f80], desc[UR8][R12.64], P2 ;  /* 0x01f800000c0e7fae */ /* 0x0003e20009121848 */
[----:B------:R-:W-:-:S03]  /*17c60*/  ISETP.GT.AND P2, PT, R8, 0x27, PT ;  /* 0x000000270800780c */ /* 0x000fc60003f44270 */
[----:B------:R-:W-:Y:S01]  /*17c70*/  STL [R1+0x84], R26 ;  /* 0x0000841a01007387 */ /* 0x000fe20000100800 */
[----:B-1----:R-:W-:Y:S01]  /*17c80*/  MOV R12, R16 ;  /* 0x00000010000c7202 */ /* 0x002fe20000000f00 */
[----:B------:R-:W-:Y:S01]  /*17c90*/  IMAD.MOV.U32 R13, RZ, RZ, R20 ;  /* 0x000000ffff0d7224 */ /* 0x000fe200078e0014 */
[----:B----4-:R-:W-:-:S04]  /*17ca0*/  IADD3 R18, P3, R18, R2, RZ ;  /* 0x0000000212127210 */ /* 0x010fc80007f7e0ff */
[----:B------:R1:W-:Y:S04]  /*17cb0*/  LDGSTS.E [R14+0x2300], desc[UR8][R12.64], P1 ;  /* 0x023000000c0e7fae */ /* 0x0003e80008921848 */
[----:B------:R-:W-:Y:S01]  /*17cc0*/  STL [R1+0x80], R27 ;  /* 0x0000801b01007387 */ /* 0x000fe20000100800 */
[----:B------:R-:W-:-:S03]  /*17cd0*/  IMAD.X R23, R23, 0x1, R0, P3 ;  /* 0x0000000117177824 */ /* 0x000fc600018e0600 */
[----:B------:R-:W-:Y:S01]  /*17ce0*/  STL [R1+0xbc], R16 ;  /* 0x0000bc1001007387 */ /* 0x000fe20000100800 */
[----:B-1----:R-:W-:-:S03]  /*17cf0*/  SEL R12, RZ, 0x4, !P2 ;  /* 0x00000004ff0c7807 */ /* 0x002fc60005000000 */
[----:B------:R1:W-:Y:S01]  /*17d00*/  STL [R1+0xb8], R20 ;  /* 0x0000b81401007387 */ /* 0x0003e20000100800 */
[----:B------:R-:W-:Y:S02]  /*17d10*/  IADD3 R17, P4, R17, R2, RZ ;  /* 0x0000000211117210 */ /* 0x000fe40007f9e0ff */
[----:B------:R-:W-:Y:S01]  /*17d20*/  SEL R12, R12, RZ, !P0 ;  /* 0x000000ff0c0c7207 */ /* 0x000fe20004000000 */
[----:B------:R-:W-:Y:S01]  /*17d30*/  IMAD.MOV.U32 R13, RZ, RZ, R23 ;  /* 0x000000ffff0d7224 */ /* 0x000fe200078e0017 */
[----:B------:R-:W-:Y:S02]  /*17d40*/  IADD3.X R25, R25, R0, RZ, P4, !PT ;  /* 0x0000000019197210 */ /* 0x000fe400027fe4ff */
[----:B------:R-:W-:Y:S01]  /*17d50*/  ISETP.NE.U32.AND P2, PT, R12, RZ, PT ;  /* 0x000000ff0c00720c */ /* 0x000fe20003f45070 */
[----:B-1----:R-:W3:Y:S04]  /*17d60*/  LDL.LU R20, [R1+0x144] ;  /* 0x0001440001147983 */ /* 0x002ee80000300800 */
[----:B------:R-:W4:Y:S01]  /*17d70*/  LDL.LU R16, [R1+0x17c] ;  /* 0x00017c0001107983 */ /* 0x000f220000300800 */
[----:B------:R-:W-:-:S03]  /*17d80*/  IMAD.MOV.U32 R12, RZ, RZ, R18 ;  /* 0x000000ffff0c7224 */ /* 0x000fc600078e0012 */
[----:B------:R-:W-:Y:S04]  /*17d90*/  STL [R1+0xc4], R18 ;  /* 0x0000c41201007387 */ /* 0x000fe80000100800 */
[----:B------:R1:W-:Y:S04]  /*17da0*/  STL [R1+0xc0], R23 ;  /* 0x0000c01701007387 */ /* 0x0003e80000100800 */
[----:B------:R5:W-:Y:S04]  /*17db0*/  STL [R1+0xfc], R17 ;  /* 0x0000fc1101007387 */ /* 0x000be80000100800 */
[----:B------:R5:W-:Y:S04]  /*17dc0*/  LDGSTS.E [R14+0x2380], desc[UR8][R12.64], P1 ;  /* 0x023800000c0e7fae */ /* 0x000be80008921848 */
[----:B-1----:R-:W4:Y:S04]  /*17dd0*/  LDL.LU R23, [R1+0x140] ;  /* 0x0001400001177983 */ /* 0x002f280000300800 */
[----:B------:R-:W-:Y:S01]  /*17de0*/  STL [R1+0xf8], R25 ;  /* 0x0000f81901007387 */ /* 0x000fe20000100800 */
[----:B------:R-:W-:-:S03]  /*17df0*/  ISETP.GT.AND P1, PT, R8, 0x2b, PT ;  /* 0x0000002b0800780c */ /* 0x000fc60003f24270 */
[----:B------:R-:W4:Y:S01]  /*17e00*/  LDL.LU R18, [R1+0x178] ;  /* 0x0001780001127983 */ /* 0x000f220000300800 */
[----:B-----5:R-:W-:Y:S01]  /*17e10*/  MOV R12, R17 ;  /* 0x00000011000c7202 */ /* 0x020fe20000000f00 */
[----:B------:R-:W-:Y:S02]  /*17e20*/  IMAD.MOV.U32 R13, RZ, RZ, R25 ;  /* 0x000000ffff0d7224 */ /* 0x000fe400078e0019 */
[----:B------:R-:W5:Y:S04]  /*17e30*/  LDL.LU R17, [R1+0x184] ;  /* 0x0001840001117983 */ /* 0x000f680000300800 */
[----:B------:R1:W-:Y:S04]  /*17e40*/  LDGSTS.E [R14+0x2700], desc[UR8][R12.64], P2 ;  /* 0x027000000c0e7fae */ /* 0x0003e80009121848 */
[----:B------:R-:W5:Y:S01]  /*17e50*/  LDL.LU R26, [R1+0x1bc] ;  /* 0x0001bc00011a7983 */ /* 0x000f620000300800 */
[----:B-1----:R-:W-:-:S02]  /*17e60*/  SEL R12, RZ, 0x4, !P1 ;  /* 0x00000004ff0c7807 */ /* 0x002fc40004800000 */
[----:B--2---:R-:W-:Y:S02]  /*17e70*/  IADD3 R19, P3, R19, R2, RZ ;  /* 0x0000000213137210 */ /* 0x004fe40007f7e0ff */
[----:B------:R-:W-:-:S03]  /*17e80*/  SEL R12, R12, RZ, !P0 ;  /* 0x000000ff0c0c7207 */ /* 0x000fc60004000000 */
[----:B------:R-:W-:Y:S01]  /*17e90*/  IMAD.X R22, R22, 0x1, R0, P3 ;  /* 0x0000000116167824 */ /* 0x000fe200018e0600 */
[----:B------:R-:W-:Y:S01]  /*17ea0*/  IADD3 R15, P4, R15, R2, RZ ;  /* 0x000000020f0f7210 */ /* 0x000fe20007f9e0ff */
[----:B------:R1:W-:Y:S01]  /*17eb0*/  STL [R1+0x104], R19 ;  /* 0x0001041301007387 */ /* 0x0003e20000100800 */
[----:B------:R-:W-:Y:S01]  /*17ec0*/  ISETP.NE.U32.AND P1, PT, R12, RZ, PT ;  /* 0x000000ff0c00720c */ /* 0x000fe20003f25070 */
[----:B------:R-:W-:Y:S01]  /*17ed0*/  IMAD.MOV.U32 R12, RZ, RZ, R19 ;  /* 0x000000ffff0c7224 */ /* 0x000fe200078e0013 */
[----:B------:R-:W-:Y:S01]  /*17ee0*/  IADD3.X R21, R21, R0, RZ, P4, !PT ;  /* 0x0000000015157210 */ /* 0x000fe200027fe4ff */
[----:B------:R2:W-:Y:S04]  /*17ef0*/  STL [R1+0x100], R22 ;  /* 0x0001001601007387 */ /* 0x0005e80000100800 */
[----:B------:R-:W-:Y:S04]  /*17f00*/  STL [R1+0x13c], R15 ;  /* 0x00013c0f01007387 */ /* 0x000fe80000100800 */
[----:B-1----:R-:W5:Y:S04]  /*17f10*/  LDL.LU R19, [R1+0x180] ;  /* 0x0001800001137983 */ /* 0x002f680000300800 */
[----:B------:R1:W-:Y:S04]  /*17f20*/  STL [R1+0x138], R21 ;  /* 0x0001381501007387 */ /* 0x0003e80000100800 */
[----:B------:R-:W5:Y:S01]  /*17f30*/  LDL.LU R27, [R1+0x1b8] ;  /* 0x0001b800011b7983 */ /* 0x000f620000300800 */
[----:B------:R-:W-:-:S03]  /*17f40*/  IMAD.MOV.U32 R13, RZ, RZ, R22 ;  /* 0x000000ffff0d7224 */ /* 0x000fc600078e0016 */
[----:B------:R-:W5:Y:S04]  /*17f50*/  LDL.LU R25, [R1+0x1c0] ;  /* 0x0001c00001197983 */ /* 0x000f680000300800 */
[----:B--2---:R-:W2:Y:S04]  /*17f60*/  LDL.LU R22, [R1+0x1c4] ;  /* 0x0001c40001167983 */ /* 0x004ea80000300800 */
[----:B------:R1:W-:Y:S02]  /*17f70*/  LDGSTS.E [R14+0x2780], desc[UR8][R12.64], P2 ;  /* 0x027800000c0e7fae */ /* 0x0003e40009121848 */
[----:B-1----:R-:W-:Y:S01]  /*17f80*/  IMAD.MOV.U32 R13, RZ, RZ, R21 ;  /* 0x000000ffff0d7224 */ /* 0x002fe200078e0015 */
[----:B------:R-:W-:Y:S01]  /*17f90*/  MOV R12, R15 ;  /* 0x0000000f000c7202 */ /* 0x000fe20000000f00 */
[----:B------:R-:W2:Y:S04]  /*17fa0*/  LDL.LU R21, [R1+0x1f8] ;  /* 0x0001f80001157983 */ /* 0x000ea80000300800 */
[----:B------:R-:W2:Y:S01]  /*17fb0*/  LDL.LU R15, [R1+0x1fc] ;  /* 0x0001fc00010f7983 */ /* 0x000ea20000300800 */
[----:B------:R-:W-:-:S03]  /*17fc0*/  ISETP.GT.AND P2, PT, R8, 0x2f, PT ;  /* 0x0000002f0800780c */ /* 0x000fc60003f44270 */
[----:B------:R1:W-:Y:S02]  /*17fd0*/  LDGSTS.E [R14+0x2b00], desc[UR8][R12.64], P1 ;  /* 0x02b000000c0e7fae */ /* 0x0003e40008921848 */
[----:B-1----:R-:W-:-:S04]  /*17fe0*/  SEL R12, RZ, 0x4, !P2 ;  /* 0x00000004ff0c7807 */ /* 0x002fc80005000000 */
[----:B------:R-:W-:-:S04]  /*17ff0*/  SEL R12, R12, RZ, !P0 ;  /* 0x000000ff0c0c7207 */ /* 0x000fc80004000000 */
[----:B------:R-:W-:Y:S02]  /*18000*/  ISETP.NE.U32.AND P2, PT, R12, RZ, PT ;  /* 0x000000ff0c00720c */ /* 0x000fe40003f45070 */
[-C--:B---3--:R-:W-:Y:S02]  /*18010*/  IADD3 R20, P3, R20, R2.reuse, RZ ;  /* 0x0000000214147210 */ /* 0x088fe40007f7e0ff */
[----:B----4-:R-:W-:-:S03]  /*18020*/  IADD3 R16, P4, R16, R2, RZ ;  /* 0x0000000210107210 */ /* 0x010fc60007f9e0ff */
[----:B------:R-:W-:Y:S01]  /*18030*/  IMAD.MOV.U32 R12, RZ, RZ, R20 ;  /* 0x000000ffff0c7224 */ /* 0x000fe200078e0014 */
[----:B------:R-:W-:Y:S01]  /*18040*/  STL [R1+0x144], R20 ;  /* 0x0001441401007387 */ /* 0x000fe20000100800 */
[----:B------:R-:W-:-:S04]  /*18050*/  IMAD.X R23, R23, 0x1, R0, P3 ;  /* 0x0000000117177824 */ /* 0x000fc800018e0600 */
[----:B------:R-:W-:Y:S01]  /*18060*/  IMAD.MOV.U32 R13, RZ, RZ, R23 ;  /* 0x000000ffff0d7224 */ /* 0x000fe200078e0017 */
[----:B------:R-:W-:-:S04]  /*18070*/  IADD3.X R18, R18, R0, RZ, P4, !PT ;  /* 0x0000000012127210 */ /* 0x000fc800027fe4ff */
[----:B------:R1:W-:Y:S01]  /*18080*/  LDGSTS.E [R14+0x2b80], desc[UR8][R12.64], P1 ;  /* 0x02b800000c0e7fae */ /* 0x0003e20008921848 */
[----:B------:R-:W-:-:S03]  /*18090*/  ISETP.GT.AND P1, PT, R8, 0x33, PT ;  /* 0x000000330800780c */ /* 0x000fc60003f24270 */
[----:B------:R3:W-:Y:S04]  /*180a0*/  STL [R1+0x140], R23 ;  /* 0x0001401701007387 */ /* 0x0007e80000100800 */
[----:B------:R-:W-:Y:S01]  /*180b0*/  STL [R1+0x17c], R16 ;  /* 0x00017c1001007387 */ /* 0x000fe20000100800 */
[----:B-1----:R-:W-:Y:S01]  /*180c0*/  MOV R12, R16 ;  /* 0x00000010000c7202 */ /* 0x002fe20000000f00 */
[----:B------:R-:W-:Y:S02]  /*180d0*/  IMAD.MOV.U32 R13, RZ, RZ, R18 ;  /* 0x000000ffff0d7224 */ /* 0x000fe400078e0012 */
[----:B------:R1:W-:Y:S01]  /*180e0*/  STL [R1+0x178], R18 ;  /* 0x0001781201007387 */ /* 0x0003e20000100800 */
[----:B-----5:R-:W-:-:S03]  /*180f0*/  IADD3 R17, P3, R17, R2, RZ ;  /* 0x0000000211117210 */ /* 0x020fc60007f7e0ff */
[----:B---3--:R-:W3:Y:S04]  /*18100*/  LDL.LU R23, [R1+0x200] ;  /* 0x0002000001177983 */ /* 0x008ee80000300800 */
[----:B------:R4:W-:Y:S04]  /*18110*/  LDGSTS.E [R14+0x2f00], desc[UR8][R12.64], P2 ;  /* 0x02f000000c0e7fae */ /* 0x0009e80009121848 */
[----:B------:R-:W5:Y:S01]  /*18120*/  LDL.LU R20, [R1+0x204] ;  /* 0x0002040001147983 */ /* 0x000f620000300800 */
[----:B------:R-:W-:-:S03]  /*18130*/  IADD3 R26, P4, R26, R2, RZ ;  /* 0x000000021a1a7210 */ /* 0x000fc60007f9e0ff */
[----:B-1----:R-:W3:Y:S01]  /*18140*/  LDL.LU R18, [R1+0x23c] ;  /* 0x00023c0001127983 */ /* 0x002ee20000300800 */
[----:B----4-:R-:W-:-:S03]  /*18150*/  SEL R12, RZ, 0x4, !P1 ;  /* 0x00000004ff0c7807 */ /* 0x010fc60004800000 */
[----:B------:R-:W4:Y:S01]  /*18160*/  LDL.LU R16, [R1+0x244] ;  /* 0x0002440001107983 */ /* 0x000f220000300800 */
[----:B------:R-:W-:-:S04]  /*18170*/  SEL R12, R12, RZ, !P0 ;  /* 0x000000ff0c0c7207 */ /* 0x000fc80004000000 */
[----:B------:R-:W-:Y:S01]  /*18180*/  ISETP.NE.U32.AND P1, PT, R12, RZ, PT ;  /* 0x000000ff0c00720c */ /* 0x000fe20003f25070 */
[----:B------:R-:W-:Y:S02]  /*18190*/  IMAD.X R19, R19, 0x1, R0, P3 ;  /* 0x0000000113137824 */ /* 0x000fe400018e0600 */
[----:B------:R-:W-:Y:S02]  /*181a0*/  IMAD.MOV.U32 R12, RZ, RZ, R17 ;  /* 0x000000ffff0c7224 */ /* 0x000fe400078e0011 */
[----:B------:R-:W-:Y:S01]  /*181b0*/  IMAD.MOV.U32 R13, RZ, RZ, R19 ;  /* 0x000000ffff0d7224 */ /* 0x000fe200078e0013 */
[----:B------:R-:W-:-:S04]  /*181c0*/  IADD3.X R27, R27, R0, RZ, P4, !PT ;  /* 0x000000001b1b7210 */ /* 0x000fc800027fe4ff */
[----:B------:R1:W-:Y:S01]  /*181d0*/  LDGSTS.E [R14+0x2f80], desc[UR8][R12.64], P2 ;  /* 0x02f800000c0e7fae */ /* 0x0003e20009121848 */
[----:B------:R-:W-:-:S03]  /*181e0*/  ISETP.GT.AND P2, PT, R8, 0x37, PT ;  /* 0x000000370800780c */ /* 0x000fc60003f44270 */
[----:B------:R-:W-:Y:S04]  /*181f0*/  STL [R1+0x184], R17 ;  /* 0x0001841101007387 */ /* 0x000fe80000100800 */
[----:B------:R2:W-:Y:S01]  /*18200*/  STL [R1+0x180], R19 ;  /* 0x0001801301007387 */ /* 0x0005e20000100800 */
[----:B-1----:R-:W-:Y:S01]  /*18210*/  MOV R12, R26 ;  /* 0x0000001a000c7202 */ /* 0x002fe20000000f00 */
[----:B------:R-:W-:Y:S02]  /*18220*/  IMAD.MOV.U32 R13, RZ, RZ, R27 ;  /* 0x000000ffff0d7224 */ /* 0x000fe400078e001b */
[----:B------:R1:W-:Y:S01]  /*18230*/  STL [R1+0x1bc], R26 ;  /* 0x0001bc1a01007387 */ /* 0x0003e20000100800 */
[----:B--2---:R-:W-:-:S03]  /*18240*/  IADD3 R22, P3, R22, R2, RZ ;  /* 0x0000000216167210 */ /* 0x004fc60007f7e0ff */
[----:B------:R-:W2:Y:S04]  /*18250*/  LDL.LU R19, [R1+0x238] ;  /* 0x0002380001137983 */ /* 0x000ea80000300800 */
[----:B------:R1:W-:Y:S01]  /*18260*/  LDGSTS.E [R14+0x3300], desc[UR8][R12.64], P1 ;  /* 0x033000000c0e7fae */ /* 0x0003e20008921848 */
[----:B------:R-:W-:-:S03]  /*18270*/  IMAD.X R25, R25, 0x1, R0, P3 ;  /* 0x0000000119197824 */ /* 0x000fc600018e0600 */
[----:B------:R-:W-:Y:S04]  /*18280*/  STL [R1+0x1b8], R27 ;  /* 0x0001b81b01007387 */ /* 0x000fe80000100800 */
[----:B------:R-:W2:Y:S01]  /*18290*/  LDL.LU R17, [R1+0x240] ;  /* 0x0002400001117983 */ /* 0x000ea20000300800 */
[----:B-1----:R-:W-:Y:S02]  /*182a0*/  SEL R12, RZ, 0x4, !P2 ;  /* 0x00000004ff0c7807 */ /* 0x002fe40005000000 */
[----:B------:R-:W-:Y:S02]  /*182b0*/  IADD3 R15, P4, R15, R2, RZ ;  /* 0x000000020f0f7210 */ /* 0x000fe40007f9e0ff */
[----:B------:R-:W-:Y:S01]  /*182c0*/  SEL R12, R12, RZ, !P0 ;  /* 0x000000ff0c0c7207 */ /* 0x000fe20004000000 */
[----:B------:R-:W-:Y:S01]  /*182d0*/  IMAD.MOV.U32 R13, RZ, RZ, R25 ;  /* 0x000000ffff0d7224 */ /* 0x000fe200078e0019 */
[----:B------:R-:W-:-:S02]  /*182e0*/  IADD3.X R21, R21, R0, RZ, P4, !PT ;  /* 0x0000000015157210 */ /* 0x000fc400027fe4ff */
[----:B------:R-:W-:Y:S01]  /*182f0*/  ISETP.NE.U32.AND P2, PT, R12, RZ, PT ;  /* 0x000000ff0c00720c */ /* 0x000fe20003f45070 */
[----:B------:R-:W-:Y:S01]  /*18300*/  IMAD.MOV.U32 R12, RZ, RZ, R22 ;  /* 0x000000ffff0c7224 */ /* 0x000fe200078e0016 */
[----:B------:R-:W-:Y:S04]  /*18310*/  STL [R1+0x1c4], R22 ;  /* 0x0001c41601007387 */ /* 0x000fe80000100800 */
[----:B------:R-:W-:Y:S04]  /*18320*/  STL [R1+0x1c0], R25 ;  /* 0x0001c01901007387 */ /* 0x000fe80000100800 */
[----:B------:R-:W-:Y:S04]  /*18330*/  STL [R1+0x1fc], R15 ;  /* 0x0001fc0f01007387 */ /* 0x000fe80000100800 */
[----:B------:R1:W-:Y:S04]  /*18340*/  LDGSTS.E [R14+0x3380], desc[UR8][R12.64], P1 ;  /* 0x033800000c0e7fae */ /* 0x0003e80008921848 */
[----:B------:R1:W-:Y:S04]  /*18350*/  STL [R1+0x1f8], R21 ;  /* 0x0001f81501007387 */ /* 0x0003e80000100800 */
[----:B------:R-:W2:Y:S01]  /*18360*/  LDL.LU R26, [R1+0x278] ;  /* 0x00027800011a7983 */ /* 0x000ea20000300800 */
[----:B-1----:R-:W-:-:S03]  /*18370*/  IMAD.MOV.U32 R13, RZ, RZ, R21 ;  /* 0x000000ffff0d7224 */ /* 0x002fc600078e0015 */
        /* <DEDUP_REMOVED lines=8> */
[----:B------:R-:W-:Y:S01]  /*18400*/  ISETP.NE.U32.AND P1, PT, R12, RZ, PT ;  /* 0x000000ff0c00720c */ /* 0x000fe20003f25070 */
[----:B------:R-:W1:Y:S01]  /*18410*/  S2R R219, SR_TID.X ;  /* 0x0000000000db7919 */ /* 0x000e620000002100 */
[----:B-----5:R-:W-:-:S05]  /*18420*/  IADD3 R20, P3, R20, R2, RZ ;  /* 0x0000000214147210 */ /* 0x020fca0007f7e0ff */
[----:B---3--:R-:W-:Y:S01]  /*18430*/  IMAD.X R23, R23, 0x1, R0, P3 ;  /* 0x0000000117177824 */ /* 0x008fe200018e0600 */
[----:B------:R-:W-:-:S03]  /*18440*/  MOV R12, R20 ;  /* 0x00000014000c7202 */ /* 0x000fc60000000f00 */
[----:B------:R-:W-:-:S05]  /*18450*/  IMAD.MOV.U32 R13, RZ, RZ, R23 ;  /* 0x000000ffff0d7224 */ /* 0x000fca00078e0017 */
[----:B------:R3:W-:Y:S01]  /*18460*/  LDGSTS.E [R14+0x3780], desc[UR8][R12.64], P2 ;  /* 0x037800000c0e7fae */ /* 0x0007e20009121848 */
[-C--:B------:R-:W-:Y:S02]  /*18470*/  IADD3 R18, P2, R18, R2.reuse, RZ ;  /* 0x0000000212127210 */ /* 0x080fe40007f5e0ff */
[----:B----4-:R-:W-:Y:S01]  /*18480*/  IADD3 R16, P3, R16, R2, RZ ;  /* 0x0000000210107210 */ /* 0x010fe20007f7e0ff */
[----:B------:R-:W-:Y:S04]  /*18490*/  STL [R1+0x204], R20 ;  /* 0x0002041401007387 */ /* 0x000fe80000100800 */
[----:B------:R4:W-:Y:S01]  /*184a0*/  STL [R1+0x200], R23 ;  /* 0x0002001701007387 */ /* 0x0009e20000100800 */
[----:B---3--:R-:W-:-:S03]  /*184b0*/  IMAD.MOV.U32 R12, RZ, RZ, R18 ;  /* 0x000000ffff0c7224 */ /* 0x008fc600078e0012 */
[----:B------:R-:W-:Y:S01]  /*184c0*/  STL [R1+0x23c], R18 ;  /* 0x00023c1201007387 */ /* 0x000fe20000100800 */
[----:B--2---:R-:W-:-:S04]  /*184d0*/  IMAD.X R19, R19, 0x1, R0, P2 ;  /* 0x0000000113137824 */ /* 0x004fc800010e0600 */
[----:B------:R-:W-:Y:S01]  /*184e0*/  IMAD.MOV.U32 R13, RZ, RZ, R19 ;  /* 0x000000ffff0d7224 */ /* 0x000fe200078e0013 */
[----:B------:R-:W-:Y:S01]  /*184f0*/  STL [R1+0x238], R19 ;  /* 0x0002381301007387 */ /* 0x000fe20000100800 */
[----:B------:R-:W-:-:S03]  /*18500*/  IADD3.X R17, R17, R0, RZ, P3, !PT ;  /* 0x0000000011117210 */ /* 0x000fc60001ffe4ff */
[----:B------:R2:W-:Y:S04]  /*18510*/  STL [R1+0x244], R16 ;  /* 0x0002441001007387 */ /* 0x0005e80000100800 */
[----:B------:R3:W-:Y:S04]  /*18520*/  LDGSTS.E [R14+0x3b00], desc[UR8][R12.64], P1 ;  /* 0x03b000000c0e7fae */ /* 0x0007e80008921848 */
[----:B------:R1:W-:Y:S04]  /*18530*/  STL [R1+0x240], R17 ;  /* 0x0002401101007387 */ /* 0x0003e80000100800 */
[----:B----4-:R-:W4:Y:S01]  /*18540*/  LDL.LU R23, [R1+0x288] ;  /* 0x0002880001177983 */ /* 0x010f220000300800 */
[----:B---3--:R-:W-:Y:S01]  /*18550*/  MOV R12, R16 ;  /* 0x00000010000c7202 */ /* 0x008fe20000000f00 */
[----:B------:R-:W-:-:S02]  /*18560*/  IMAD.MOV.U32 R13, RZ, RZ, R17 ;  /* 0x000000ffff0d7224 */ /* 0x000fc400078e0011 */
[----:B--2---:R-:W2:Y:S04]  /*18570*/  LDL.LU R16, [R1+0x28c] ;  /* 0x00028c0001107983 */ /* 0x004ea80000300800 */
[----:B------:R-:W3:Y:S04]  /*18580*/  LDL.LU R25, [R1+0x290] ;  /* 0x0002900001197983 */ /* 0x000ee80000300800 */
[----:B------:R5:W-:Y:S01]  /*18590*/  LDGSTS.E [R14+0x3b80], desc[UR8][R12.64], P1 ;  /* 0x03b800000c0e7fae */ /* 0x000be20008921848 */
[----:B------:R-:W-:-:S03]  /*185a0*/  ISETP.GT.AND P1, PT, R8, 0x3f, PT ;  /* 0x0000003f0800780c */ /* 0x000fc60003f24270 */
[----:B------:R-:W3:Y:S01]  /*185b0*/  LDL.LU R18, [R1+0x294] ;  /* 0x0002940001127983 */ /* 0x000ee20000300800 */
[----:B-1----:R-:W-:-:S03]  /*185c0*/  LOP3.LUT R17, R219, 0x1f, RZ, 0xc0, !PT ;  /* 0x0000001fdb117812 */ /* 0x002fc600078ec0ff */
[----:B------:R-:W3:Y:S01]  /*185d0*/  LDL.LU R19, [R1+0x30c] ;  /* 0x00030c0001137983 */ /* 0x000ee20000300800 */
[----:B------:R-:W-:-:S03]  /*185e0*/  IADD3 R21, P4, R21, R2, RZ ;  /* 0x0000000215157210 */ /* 0x000fc60007f9e0ff */
[----:B------:R-:W3:Y:S01]  /*185f0*/  LDL.LU R20, [R1+0x314] ;  /* 0x0003140001147983 */ /* 0x000ee20000300800 */
[----:B-----5:R-:W-:Y:S01]  /*18600*/  SEL R12, RZ, 0x4, !P1 ;  /* 0x00000004ff0c7807 */ /* 0x020fe20004800000 */
[----:B------:R-:W-:-:S03]  /*18610*/  IMAD.X R26, R26, 0x1, R0, P4 ;  /* 0x000000011a1a7824 */ /* 0x000fc600020e0600 */
[----:B------:R-:W-:Y:S02]  /*18620*/  SEL R12, R12, RZ, !P0 ;  /* 0x000000ff0c0c7207 */ /* 0x000fe40004000000 */
[----:B------:R-:W-:Y:S01]  /*18630*/  IADD3 R15, P5, R15, R2, RZ ;  /* 0x000000020f0f7210 */ /* 0x000fe20007fbe0ff */
[----:B------:R1:W-:Y:S01]  /*18640*/  STL [R1+0x27c], R21 ;  /* 0x00027c1501007387 */ /* 0x0003e20000100800 */
[----:B------:R-:W-:Y:S02]  /*18650*/  ISETP.NE.U32.AND P1, PT, R12, RZ, PT ;  /* 0x000000ff0c00720c */ /* 0x000fe40003f25070 */
[----:B------:R-:W-:Y:S01]  /*18660*/  LOP3.LUT R12, R17, 0x20, RZ, 0xfc, !PT ;  /* 0x00000020110c7812 */ /* 0x000fe200078efcff */
[----:B------:R5:W-:Y:S01]  /*18670*/  STL [R1+0x278], R26 ;  /* 0x0002781a01007387 */ /* 0x000be20000100800 */
[----:B------:R-:W-:-:S03]  /*18680*/  IADD3.X R22, R22, R0, RZ, P5, !PT ;  /* 0x0000000016167210 */ /* 0x000fc60002ffe4ff */
[----:B------:R-:W-:Y:S01]  /*18690*/  STL [R1+0x284], R15 ;  /* 0x0002840f01007387 */ /* 0x000fe20000100800 */
[----:B------:R-:W-:-:S03]  /*186a0*/  ISETP.GE.AND P3, PT, R12, R8, PT ;  /* 0x000000080c00720c */ /* 0x000fc60003f66270 */
[----:B------:R-:W3:Y:S01]  /*186b0*/  LDL.LU R28, [R1+0x308] ;  /* 0x00030800011c7983 */ /* 0x000ee20000300800 */
[----:B------:R-:W-:-:S03]  /*186c0*/  IMAD.MOV.U32 R12, RZ, RZ, R21 ;  /* 0x000000ffff0c7224 */ /* 0x000fc600078e0015 */
[----:B------:R5:W-:Y:S04]  /*186d0*/  STL [R1+0x280], R22 ;  /* 0x0002801601007387 */ /* 0x000be80000100800 */
[----:B-1----:R-:W3:Y:S01]  /*186e0*/  LDL.LU R21, [R1+0x310] ;  /* 0x0003100001157983 */ /* 0x002ee20000300800 */
[----:B------:R-:W-:-:S03]  /*186f0*/  IMAD.MOV.U32 R13, RZ, RZ, R26 ;  /* 0x000000ffff0d7224 */ /* 0x000fc600078e001a */
[----:B------:R-:W3:Y:S04]  /*18700*/  LDL.LU R27, [R1+0x388] ;  /* 0x00038800011b7983 */ /* 0x000ee80000300800 */
[----:B-----5:R-:W5:Y:S04]  /*18710*/  LDL.LU R26, [R1+0x38c] ;  /* 0x00038c00011a7983 */ /* 0x020f680000300800 */
[----:B------:R1:W-:Y:S02]  /*18720*/  LDGSTS.E [R14+0x3f00], desc[UR8][R12.64], P1 ;  /* 0x03f000000c0e7fae */ /* 0x0003e40008921848 */
[----:B-1----:R-:W-:Y:S01]  /*18730*/  IMAD.MOV.U32 R13, RZ, RZ, R22 ;  /* 0x000000ffff0d7224 */ /* 0x002fe200078e0016 */
[----:B------:R-:W-:Y:S01]  /*18740*/  MOV R12, R15 ;  /* 0x0000000f000c7202 */ /* 0x000fe20000000f00 */
[----:B------:R-:W5:Y:S04]  /*18750*/  LDL.LU R22, [R1+0x390] ;  /* 0x0003900001167983 */ /* 0x000f680000300800 */
[----:B------:R-:W5:Y:S01]  /*18760*/  LDL.LU R15, [R1+0x394] ;  /* 0x00039400010f7983 */ /* 0x000f620000300800 */
[----:B------:R-:W-:-:S03]  /*18770*/  ISETP.GE.AND P2, PT, R17, R8, PT ;  /* 0x000000081100720c */ /* 0x000fc60003f46270 */
[----:B------:R1:W-:Y:S01]  /*18780*/  LDGSTS.E [R14+0x3f80], desc[UR8][R12.64], P1 ;  /* 0x03f800000c0e7fae */ /* 0x0003e20008921848 */
[----:B------:R-:W-:-:S03]  /*18790*/  SEL R8, RZ, 0x4, P2 ;  /* 0x00000004ff087807 */ /* 0x000fc60001000000 */
[----:B------:R-:W0:Y:S01]  /*187a0*/  LDGDEPBAR ;  /* 0x00000000000079af */ /* 0x000e220000000000 */
[----:B------:R-:W-:-:S04]  /*187b0*/  SEL R8, R8, RZ, !P0 ;  /* 0x000000ff08087207 */ /* 0x000fc80004000000 */
[----:B------:R-:W-:Y:S02]  /*187c0*/  ISETP.NE.U32.AND P1, PT, R8, RZ, PT ;  /* 0x000000ff0800720c */ /* 0x000fe40003f25070 */
[----:B------:R-:W-:-:S04]  /*187d0*/  SEL R8, RZ, 0x4, P3 ;  /* 0x00000004ff087807 */ /* 0x000fc80001800000 */
[----:B------:R-:W-:-:S04]  /*187e0*/  SEL R8, R8, RZ, !P0 ;  /* 0x000000ff08087207 */ /* 0x000fc80004000000 */
[----:B------:R-:W-:Y:S02]  /*187f0*/  ISETP.NE.U32.AND P0, PT, R8, RZ, PT ;  /* 0x000000ff0800720c */ /* 0x000fe40003f05070 */
[----:B--2---:R-:W-:-:S05]  /*18800*/  IADD3 R16, P2, R16, R4, RZ ;  /* 0x0000000410107210 */ /* 0x004fca0007f5e0ff */
[----:B----4-:R-:W-:Y:S01]  /*18810*/  IMAD.X R23, R23, 0x1, R3, P2 ;  /* 0x0000000117177824 */ /* 0x010fe200010e0603 */
[----:B------:R-:W-:Y:S01]  /*18820*/  STL [R1+0x28c], R16 ;  /* 0x00028c1001007387 */ /* 0x000fe20000100800 */
[----:B---3--:R-:W-:-:S03]  /*18830*/  IADD3 R18, P3, R18, R4, RZ ;  /* 0x0000000412127210 */ /* 0x008fc60007f7e0ff */
[----:B------:R2:W-:Y:S01]  /*18840*/  STL [R1+0x288], R23 ;  /* 0x0002881701007387 */ /* 0x0005e20000100800 */
[----:B------:R-:W-:-:S03]  /*18850*/  IADD3.X R25, R25, R3, RZ, P3, !PT ;  /* 0x0000000319197210 */ /* 0x000fc60001ffe4ff */
[----:B------:R-:W-:Y:S01]  /*18860*/  STL [R1+0x294], R18 ;  /* 0x0002941201007387 */ /* 0x000fe20000100800 */
[----:B-1----:R-:W-:Y:S02]  /*18870*/  IMAD.MOV.U32 R12, RZ, RZ, R16 ;  /* 0x000000ffff0c7224 */ /* 0x002fe400078e0010 */
[----:B------:R-:W-:Y:S01]  /*18880*/  IMAD.MOV.U32 R13, RZ, RZ, R23 ;  /* 0x000000ffff0d7224 */ /* 0x000fe200078e0017 */
[----:B------:R1:W-:Y:S01]  /*18890*/  STL [R1+0x290], R25 ;  /* 0x0002901901007387 */ /* 0x0003e20000100800 */
[----:B------:R-:W-:-:S03]  /*188a0*/  IADD3 R19, P2, R19, R4, RZ ;  /* 0x0000000413137210 */ /* 0x000fc60007f5e0ff */
[----:B--2---:R-:W2:Y:S01]  /*188b0*/  LDL.LU R23, [R1+0x40c] ;  /* 0x00040c0001177983 */ /* 0x004ea20000300800 */
[----:B------:R-:W-:-:S03]  /*188c0*/  IADD3 R20, P3, R20, R4, RZ ;  /* 0x0000000414147210 */ /* 0x000fc60007f7e0ff */
[----:B------:R3:W-:Y:S04]  /*188d0*/  LDGSTS.E [R9+0x8000], desc[UR8][R12.64], P1 ;  /* 0x080000000c097fae */ /* 0x0007e80008921848 */
[----:B------:R-:W4:Y:S01]  /*188e0*/  LDL.LU R16, [R1+0x414] ;  /* 0x0004140001107983 */ /* 0x000f220000300800 */
[----:B---3--:R-:W-:Y:S01]  /*188f0*/  MOV R12, R18 ;  /* 0x00000012000c7202 */ /* 0x008fe20000000f00 */
[----:B------:R-:W-:Y:S02]  /*18900*/  IMAD.MOV.U32 R13, RZ, RZ, R25 ;  /* 0x000000ffff0d7224 */ /* 0x000fe400078e0019 */
[----:B-1----:R-:W3:Y:S01]  /*18910*/  LDL.LU R25, [R1+0x408] ;  /* 0x0004080001197983 */ /* 0x002ee20000300800 */
[----:B------:R-:W-:-:S03]  /*18920*/  IMAD.X R28, R28, 0x1, R3, P2 ;  /* 0x000000011c1c7824 */ /* 0x000fc600010e0603 */
[----:B------:R-:W3:Y:S01]  /*18930*/  LDL.LU R18, [R1+0x410] ;  /* 0x0004100001127983 */ /* 0x000ee20000300800 */
[----:B------:R-:W-:-:S03]  /*18940*/  IADD3.X R21, R21, R3, RZ, P3, !PT ;  /* 0x0000000315157210 */ /* 0x000fc60001ffe4ff */
[----:B------:R1:W-:Y:S04]  /*18950*/  LDGSTS.E [R9+0x8080], desc[UR8][R12.64], P0 ;  /* 0x080800000c097fae */ /* 0x0003e80008121848 */
[----:B------:R1:W-:Y:S04]  /*18960*/  STL [R1+0x30c], R19 ;  /* 0x00030c1301007387 */ /* 0x0003e80000100800 */
[----:B------:R5:W-:Y:S01]  /*18970*/  STL [R1+0x308], R28 ;  /* 0x0003081c01007387 */ /* 0x000be20000100800 */
[----:B-1----:R-:W-:-:S03]  /*18980*/  IMAD.MOV.U32 R12, RZ, RZ, R19 ;  /* 0x000000ffff0c7224 */ /* 0x002fc600078e0013 */
[----:B------:R-:W-:Y:S01]  /*18990*/  STL [R1+0x314], R20 ;  /* 0x0003141401007387 */ /* 0x000fe20000100800 */
[----:B------:R-:W-:-:S03]  /*189a0*/  IMAD.MOV.U32 R13, RZ, RZ, R28 ;  /* 0x000000ffff0d7224 */ /* 0x000fc600078e001c */
[----:B------:R-:W3:Y:S04]  /*189b0*/  LDL.LU R19, [R1+0x48c] ;  /* 0x00048c0001137983 */ /* 0x000ee80000300800 */
[----:B------:R1:W-:Y:S04]  /*189c0*/  STL [R1+0x310], R21 ;  /* 0x0003101501007387 */ /* 0x0003e80000100800 */
[----:B------:R1:W-:Y:S04]  /*189d0*/  LDGSTS.E [R9+0x8800], desc[UR8][R12.64], P1 ;  /* 0x088000000c097fae */ /* 0x0003e80008921848 */
[----:B-----5:R-:W5:Y:S01]  /*189e0*/  LDL.LU R28, [R1+0x494] ;  /* 0x00049400011c7983 */ /* 0x020f620000300800 */
[----:B-1----:R-:W-:-:S03]  /*189f0*/  IMAD.MOV.U32 R13, RZ, RZ, R21 ;  /* 0x000000ffff0d7224 */ /* 0x002fc600078e0015 */
[----:B------:R-:W5:Y:S01]  /*18a00*/  LDL.LU R21, [R1+0x488] ;  /* 0x0004880001157983 */ /* 0x000f620000300800 */
[----:B------:R-:W-:-:S03]  /*18a10*/  IADD3 R26, P2, R26, R4, RZ ;  /* 0x000000041a1a7210 */ /* 0x000fc60007f5e0ff */
[----:B------:R-:W5:Y:S01]  /*18a20*/  LDL.LU R29, [R1+0x490] ;  /* 0x00049000011d7983 */ /* 0x000f620000300800 */
[----:B------:R-:W-:Y:S01]  /*18a30*/  MOV R12, R20 ;  /* 0x00000014000c7202 */ /* 0x000fe20000000f00 */
[----:B------:R-:W-:Y:S01]  /*18a40*/  IMAD.X R27, R27, 0x1, R3, P2 ;  /* 0x000000011b1b7824 */ /* 0x000fe200010e0603 */
[----:B------:R-:W-:Y:S01]  /*18a50*/  IADD3 R15, P3, R15, R4, RZ ;  /* 0x000000040f0f7210 */ /* 0x000fe20007f7e0ff */
[----:B------:R-:W5:Y:S04]  /*18a60*/  LDL.LU R8, [R1+0x50c] ;  /* 0x00050c0001087983 */ /* 0x000f680000300800 */
[----:B------:R-:W5:Y:S01]  /*18a70*/  LDL.LU R20, [R1+0x514] ;  /* 0x0005140001147983 */ /* 0x000f620000300800 */
[----:B------:R-:W-:-:S03]  /*18a80*/  IADD3.X R22, R22, R3, RZ, P3, !PT ;  /* 0x0000000316167210 */ /* 0x000fc60001ffe4ff */
[----:B------:R-:W-:Y:S04]  /*18a90*/  STL [R1+0x38c], R26 ;  /* 0x00038c1a01007387 */ /* 0x000fe80000100800 */
[----:B------:R1:W-:Y:S04]  /*18aa0*/  LDGSTS.E [R9+0x8880], desc[UR8][R12.64], P0 ;  /* 0x088800000c097fae */ /* 0x0003e80008121848 */
[----:B------:R1:W-:Y:S04]  /*18ab0*/  STL [R1+0x388], R27 ;  /* 0x0003881b01007387 */ /* 0x0003e80000100800 */
[----:B------:R1:W-:Y:S02]  /*18ac0*/  STL [R1+0x394], R15 ;  /* 0x0003940f01007387 */ /* 0x0003e40000100800 */
[----:B-1----:R-:W-:-:S02]  /*18ad0*/  IMAD.MOV.U32 R13, RZ, RZ, R27 ;  /* 0x000000ffff0d7224 */ /* 0x002fc400078e001b */
[----:B------:R-:W5:Y:S01]  /*18ae0*/  LDL.LU R27, [R1+0x508] ;  /* 0x00050800011b7983 */ /* 0x000f620000300800 */
[----:B------:R-:W-:-:S03]  /*18af0*/  IMAD.MOV.U32 R12, RZ, RZ, R26 ;  /* 0x000000ffff0c7224 */ /* 0x000fc600078e001a */
[----:B------:R1:W-:Y:S04]  /*18b00*/  STL [R1+0x390], R22 ;  /* 0x0003901601007387 */ /* 0x0003e80000100800 */
[----:B------:R-:W5:Y:S04]  /*18b10*/  LDL.LU R26, [R1+0x510] ;  /* 0x00051000011a7983 */ /* 0x000f680000300800 */
[----:B------:R1:W-:Y:S02]  /*18b20*/  LDGSTS.E [R9+0x9000], desc[UR8][R12.64], P1 ;  /* 0x090000000c097fae */ /* 0x0003e40008921848 */
[----:B-1----:R-:W-:Y:S01]  /*18b30*/  MOV R12, R15 ;  /* 0x0000000f000c7202 */ /* 0x002fe20000000f00 */
[----:B------:R-:W-:Y:S01]  /*18b40*/  IMAD.MOV.U32 R13, RZ, RZ, R22 ;  /* 0x000000ffff0d7224 */ /* 0x000fe200078e0016 */
[----:B------:R-:W5:Y:S04]  /*18b50*/  LDL.LU R15, [R1+0x58c] ;  /* 0x00058c00010f7983 */ /* 0x000f680000300800 */
[----:B------:R-:W5:Y:S04]  /*18b60*/  LDL.LU R22, [R1+0x594] ;  /* 0x0005940001167983 */ /* 0x000f680000300800 */
[----:B------:R1:W-:Y:S01]  /*18b70*/  LDGSTS.E [R9+0x9080], desc[UR8][R12.64], P0 ;  /* 0x090800000c097fae */ /* 0x0003e20008121848 */
[----:B--2---:R-:W-:-:S05]  /*18b80*/  IADD3 R23, P2, R23, R4, RZ ;  /* 0x0000000417177210 */ /* 0x004fca0007f5e0ff */
[----:B------:R2:W-:Y:S01]  /*18b90*/  STL [R1+0x40c], R23 ;  /* 0x00040c1701007387 */ /* 0x0005e20000100800 */
[----:B----4-:R-:W-:Y:S01]  /*18ba0*/  IADD3 R16, P3, R16, R4, RZ ;  /* 0x0000000410107210 */ /* 0x010fe20007f7e0ff */
[----:B-1----:R-:W-:Y:S02]  /*18bb0*/  IMAD.MOV.U32 R12, RZ, RZ, R23 ;  /* 0x000000ffff0c7224 */ /* 0x002fe400078e0017 */
[----:B---3--:R-:W-:Y:S01]  /*18bc0*/  IMAD.X R25, R25, 0x1, R3, P2 ;  /* 0x0000000119197824 */ /* 0x008fe200010e0603 */
[----:B------:R-:W-:-:S04]  /*18bd0*/  IADD3.X R18, R18, R3, RZ, P3, !PT ;  /* 0x0000000312127210 */ /* 0x000fc80001ffe4ff */
[----:B------:R1:W-:Y:S01]  /*18be0*/  STL [R1+0x408], R25 ;  /* 0x0004081901007387 */ /* 0x0003e20000100800 */
[----:B------:R-:W-:-:S03]  /*18bf0*/  IMAD.MOV.U32 R13, RZ, RZ, R25 ;  /* 0x000000ffff0d7224 */ /* 0x000fc600078e0019 */
[----:B------:R3:W-:Y:S04]  /*18c00*/  STL [R1+0x414], R16 ;  /* 0x0004141001007387 */ /* 0x0007e80000100800 */
[----:B--2---:R-:W2:Y:S04]  /*18c10*/  LDL.LU R23, [R1+0x588] ;  /* 0x0005880001177983 */ /* 0x004ea80000300800 */
[----:B------:R4:W-:Y:S04]  /*18c20*/  STL [R1+0x410], R18 ;  /* 0x0004101201007387 */ /* 0x0009e80000100800 */
[----:B------:R3:W-:Y:S01]  /*18c30*/  LDGSTS.E [R9+0x9800], desc[UR8][R12.64], P1 ;  /* 0x098000000c097fae */ /* 0x0007e20008921848 */
[----:B------:R-:W-:-:S03]  /*18c40*/  IADD3 R19, P2, R19, R4, RZ ;  /* 0x0000000413137210 */ /* 0x000fc60007f5e0ff */
[----:B-1----:R-:W2:Y:S01]  /*18c50*/  LDL.LU R25, [R1+0x590] ;  /* 0x0005900001197983 */ /* 0x002ea20000300800 */
[----:B---3--:R-:W-:Y:S01]  /*18c60*/  MOV R12, R16 ;  /* 0x00000010000c7202 */ /* 0x008fe20000000f00 */
[----:B------:R-:W-:Y:S02]  /*18c70*/  IMAD.MOV.U32 R13, RZ, RZ, R18 ;  /* 0x000000ffff0d7224 */ /* 0x000fe400078e0012 */
[----:B------:R-:W3:Y:S01]  /*18c80*/  LDL.LU R16, [R1+0x60c] ;  /* 0x00060c0001107983 */ /* 0x000ee20000300800 */
[----:B-----5:R-:W-:-:S03]  /*18c90*/  IADD3 R28, P3, R28, R4, RZ ;  /* 0x000000041c1c7210 */ /* 0x020fc60007f7e0ff */
[----:B----4-:R-:W4:Y:S04]  /*18ca0*/  LDL.LU R18, [R1+0x614] ;  /* 0x0006140001127983 */ /* 0x010f280000300800 */
[----:B------:R-:W-:Y:S01]  /*18cb0*/  STL [R1+0x48c], R19 ;  /* 0x00048c1301007387 */ /* 0x000fe20000100800 */
[----:B------:R-:W-:-:S03]  /*18cc0*/  IMAD.X R21, R21, 0x1, R3, P2 ;  /* 0x0000000115157824 */ /* 0x000fc600010e0603 */
[----:B------:R1:W-:Y:S01]  /*18cd0*/  LDGSTS.E [R9+0x9880], desc[UR8][R12.64], P0 ;  /* 0x098800000c097fae */ /* 0x0003e20008121848 */
[----:B------:R-:W-:-:S03]  /*18ce0*/  IADD3.X R29, R29, R3, RZ, P3, !PT ;  /* 0x000000031d1d7210 */ /* 0x000fc60001ffe4ff */
[----:B------:R5:W-:Y:S04]  /*18cf0*/  STL [R1+0x488], R21 ;  /* 0x0004881501007387 */ /* 0x000be80000100800 */
[----:B------:R-:W-:Y:S01]  /*18d00*/  STL [R1+0x494], R28 ;  /* 0x0004941c01007387 */ /* 0x000fe20000100800 */
[----:B-1----:R-:W-:-:S03]  /*18d10*/  IMAD.MOV.U32 R13, RZ, RZ, R21 ;  /* 0x000000ffff0d7224 */ /* 0x002fc600078e0015 */
[----:B-----5:R-:W5:Y:S01]  /*18d20*/  LDL.LU R21, [R1+0x608] ;  /* 0x0006080001157983 */ /* 0x020f620000300800 */
[----:B------:R-:W-:-:S03]  /*18d30*/  IMAD.MOV.U32 R12, RZ, RZ, R19 ;  /* 0x000000ffff0c7224 */ /* 0x000fc600078e0013 */
[----:B------:R-:W-:Y:S01]  /*18d40*/  STL [R1+0x490], R29 ;  /* 0x0004901d01007387 */ /* 0x000fe20000100800 */
[----:B------:R-:W-:-:S03]  /*18d50*/  IADD3 R8, P2, R8, R4, RZ ;  /* 0x0000000408087210 */ /* 0x000fc60007f5e0ff */
[----:B------:R-:W5:Y:S01]  /*18d60*/  LDL.LU R19, [R1+0x610] ;  /* 0x0006100001137983 */ /* 0x000f620000300800 */
[----:B------:R-:W-:-:S03]  /*18d70*/  IADD3 R20, P3, R20, R4, RZ ;  /* 0x0000000414147210 */ /* 0x000fc60007f7e0ff */
[----:B------:R1:W-:Y:S01]  /*18d80*/  LDGSTS.E [R9+0xa000], desc[UR8][R12.64], P1 ;  /* 0x0a0000000c097fae */ /* 0x0003e20008921848 */
[----:B------:R-:W-:Y:S01]  /*18d90*/  IMAD.X R27, R27, 0x1, R3, P2 ;  /* 0x000000011b1b7824 */ /* 0x000fe200010e0603 */
[----:B-1----:R-:W-:Y:S01]  /*18da0*/  MOV R12, R28 ;  /* 0x0000001c000c7202 */ /* 0x002fe20000000f00 */
[----:B------:R-:W-:Y:S01]  /*18db0*/  IMAD.MOV.U32 R13, RZ, RZ, R29 ;  /* 0x000000ffff0d7224 */ /* 0x000fe200078e001d */
[----:B------:R1:W-:Y:S01]  /*18dc0*/  STL [R1+0x50c], R8 ;  /* 0x00050c0801007387 */ /* 0x0003e20000100800 */
[----:B------:R-:W-:-:S03]  /*18dd0*/  IADD3.X R26, R26, R3, RZ, P3, !PT ;  /* 0x000000031a1a7210 */ /* 0x000fc60001ffe4ff */
[----:B------:R1:W-:Y:S04]  /*18de0*/  LDGSTS.E [R9+0xa080], desc[UR8][R12.64], P0 ;  /* 0x0a0800000c097fae */ /* 0x0003e80008121848 */
[----:B------:R-:W-:Y:S04]  /*18df0*/  STL [R1+0x508], R27 ;  /* 0x0005081b01007387 */ /* 0x000fe80000100800 */
[----:B------:R1:W-:Y:S02]  /*18e00*/  STL [R1+0x514], R20 ;  /* 0x0005141401007387 */ /* 0x0003e40000100800 */
[----:B-1----:R-:W-:-:S02]  /*18e10*/  IMAD.MOV.U32 R12, RZ, RZ, R8 ;  /* 0x000000ffff0c7224 */ /* 0x002fc400078e0008 */
[----:B------:R-:W-:Y:S01]  /*18e20*/  IMAD.MOV.U32 R13, RZ, RZ, R27 ;  /* 0x000000ffff0d7224 */ /* 0x000fe200078e001b */
[----:B------:R-:W5:Y:S04]  /*18e30*/  LDL.LU R8, [R1+0x29c] ;  /* 0x00029c0001087983 */ /* 0x000f680000300800 */
[----:B------:R-:W-:Y:S04]  /*18e40*/  STL [R1+0x510], R26 ;  /* 0x0005101a01007387 */ /* 0x000fe80000100800 */
[----:B------:R1:W-:Y:S04]  /*18e50*/  LDGSTS.E [R9+0xa800], desc[UR8][R12.64], P1 ;  /* 0x0a8000000c097fae */ /* 0x0003e80008921848 */
[----:B------:R-:W5:Y:S01]  /*18e60*/  LDL.LU R29, [R1+0x2a4] ;  /* 0x0002a400011d7983 */ /* 0x000f620000300800 */
[----:B-1----:R-:W-:-:S03]  /*18e70*/  MOV R12, R20 ;  /* 0x00000014000c7202 */ /* 0x002fc60000000f00 */
[----:B------:R-:W5:Y:S01]  /*18e80*/  LDL.LU R20, [R1+0x298] ;  /* 0x0002980001147983 */ /* 0x000f620000300800 */
[-C--:B------:R-:W-:Y:S01]  /*18e90*/  IADD3 R15, P2, R15, R4.reuse, RZ ;  /* 0x000000040f0f7210 */ /* 0x080fe20007f5e0ff */
[----:B------:R-:W-:Y:S01]  /*18ea0*/  IMAD.MOV.U32 R13, RZ, RZ, R26 ;  /* 0x000000ffff0d7224 */ /* 0x000fe200078e001a */
[----:B------:R-:W-:Y:S01]  /*18eb0*/  IADD3 R22, P3, R22, R4, RZ ;  /* 0x0000000416167210 */ /* 0x000fe20007f7e0ff */
[-C--:B------:R-:W-:Y:S03]  /*18ec0*/  HMMA.1688.F32.TF32 R176, R204, R30.reuse, R60 ;  /* 0x0000001eccb0723c */ /* 0x080fe6000008103c */
[----:B------:R1:W-:Y:S03]  /*18ed0*/  LDGSTS.E [R9+0xa880], desc[UR8][R12.64], P0 ;  /* 0x0a8800000c097fae */ /* 0x0003e60008121848 */
[-C--:B------:R-:W-:Y:S06]  /*18ee0*/  HMMA.1688.F32.TF32 R92, R200, R30.reuse, R92 ;  /* 0x0000001ec85c723c */ /* 0x080fec000008105c */
[----:B------:R-:W-:Y:S01]  /*18ef0*/  HMMA.1688.F32.TF32 R124, R168, R30, R124 ;  /* 0x0000001ea87c723c */ /* 0x000fe2000008107c */
[----:B-1----:R-:W-:-:S05]  /*18f00*/  IMAD.MOV.U32 R12, RZ, RZ, R15 ;  /* 0x000000ffff0c7224 */ /* 0x002fca00078e000f */
[----:B------:R-:W-:Y:S01]  /*18f10*/  HMMA.1688.F32.TF32 R156, R172, R30, R156 ;  /* 0x0000001eac9c723c */ /* 0x000fe2000008109c */
[----:B------:R-:W5:Y:S04]  /*18f20*/  LDL.LU R30, [R1+0x2a0] ;  /* 0x0002a000011e7983 */ /* 0x000f680000300800 */
[----:B------:R1:W-:Y:S01]  /*18f30*/  STL [R1+0x58c], R15 ;  /* 0x00058c0f01007387 */ /* 0x0003e20000100800 */
[----:B--2---:R-:W-:-:S04]  /*18f40*/  IMAD.X R23, R23, 0x1, R3, P2 ;  /* 0x0000000117177824 */ /* 0x004fc800010e0603 */
[----:B------:R-:W-:Y:S01]  /*18f50*/  IMAD.MOV.U32 R13, RZ, RZ, R23 ;  /* 0x000000ffff0d7224 */ /* 0x000fe200078e0017 */
[----:B------:R2:W-:Y:S04]  /*18f60*/  STL [R1+0x588], R23 ;  /* 0x0005881701007387 */ /* 0x0005e80000100800 */
[----:B------:R4:W-:Y:S01]  /*18f70*/  STL [R1+0x594], R22 ;  /* 0x0005941601007387 */ /* 0x0009e20000100800 */
[----:B------:R-:W-:-:S03]  /*18f80*/  IADD3.X R25, R25, R3, RZ, P3, !PT ;  /* 0x0000000319197210 */ /* 0x000fc60001ffe4ff */
[----:B-1----:R-:W5:Y:S04]  /*18f90*/  LDL.LU R15, [R1+0x31c] ;  /* 0x00031c00010f7983 */ /* 0x002f680000300800 */
[----:B------:R1:W-:Y:S01]  /*18fa0*/  STL [R1+0x590], R25 ;  /* 0x0005901901007387 */ /* 0x0003e20000100800 */
[----:B---3--:R-:W-:-:S03]  /*18fb0*/  IADD3 R16, P2, R16, R4, RZ ;  /* 0x0000000410107210 */ /* 0x008fc60007f5e0ff */
[----:B------:R3:W-:Y:S04]  /*18fc0*/  LDGSTS.E [R9+0xb000], desc[UR8][R12.64], P1 ;  /* 0x0b0000000c097fae */ /* 0x0007e80008921848 */
[----:B--2---:R-:W2:Y:S01]  /*18fd0*/  LDL.LU R23, [R1+0x324] ;  /* 0x0003240001177983 */ /* 0x004ea20000300800 */
[----:B----4-:R-:W-:Y:S02]  /*18fe0*/  IADD3 R18, P3, R18, R4, RZ ;  /* 0x0000000412127210 */ /* 0x010fe40007f7e0ff */
[----:B---3--:R-:W-:Y:S02]  /*18ff0*/  MOV R12, R22 ;  /* 0x00000016000c7202 */ /* 0x008fe40000000f00 */
[----:B------:R-:W3:Y:S01]  /*19000*/  LDL.LU R22, [R1+0x318] ;  /* 0x0003180001167983 */ /* 0x000ee20000300800 */
[----:B------:R-:W-:-:S03]  /*19010*/  IMAD.MOV.U32 R13, RZ, RZ, R25 ;  /* 0x000000ffff0d7224 */ /* 0x000fc600078e0019 */
[----:B-1----:R-:W4:Y:S04]  /*19020*/  LDL.LU R25, [R1+0x320] ;  /* 0x0003200001197983 */ /* 0x002f280000300800 */
[----:B------:R1:W-:Y:S01]  /*19030*/  STL [R1+0x60c], R16 ;  /* 0x00060c1001007387 */ /* 0x0003e20000100800 */
[----:B-----5:R-:W-:-:S03]  /*19040*/  IMAD.X R21, R21, 0x1, R3, P2 ;  /* 0x0000000115157824 */ /* 0x020fc600010e0603 */
[----:B------:R5:W-:Y:S04]  /*19050*/  LDGSTS.E [R9+0xb080], desc[UR8][R12.64], P0 ;  /* 0x0b0800000c097fae */ /* 0x000be80008121848 */
[----:B------:R-:W-:Y:S01]  /*19060*/  STL [R1+0x608], R21 ;  /* 0x0006081501007387 */ /* 0x000fe20000100800 */
[----:B------:R-:W-:-:S03]  /*19070*/  IADD3.X R19, R19, R3, RZ, P3, !PT ;  /* 0x0000000313137210 */ /* 0x000fc60001ffe4ff */
[----:B------:R-:W-:Y:S04]  /*19080*/  STL [R1+0x614], R18 ;  /* 0x0006141201007387 */ /* 0x000fe80000100800 */
[----:B------:R-:W4:Y:S01]  /*19090*/  LDL.LU R26, [R1+0x39c] ;  /* 0x00039c00011a7983 */ /* 0x000f220000300800 */
[----:B-----5:R-:W-:-:S03]  /*190a0*/  IMAD.MOV.U32 R12, RZ, RZ, R16 ;  /* 0x000000ffff0c7224 */ /* 0x020fc600078e0010 */
[----:B------:R5:W-:Y:S04]  /*190b0*/  STL [R1+0x610], R19 ;  /* 0x0006101301007387 */ /* 0x000be80000100800 */
[----:B-1----:R-:W4:Y:S04]  /*190c0*/  LDL.LU R16, [R1+0x3a4] ;  /* 0x0003a40001107983 */ /* 0x002f280000300800 */
[----:B------:R-:W4:Y:S01]  /*190d0*/  LDL.LU R28, [R1+0x398] ;  /* 0x00039800011c7983 */ /* 0x000f220000300800 */
[----:B------:R-:W-:-:S03]  /*190e0*/  IMAD.MOV.U32 R13, RZ, RZ, R21 ;  /* 0x000000ffff0d7224 */ /* 0x000fc600078e0015 */
[----:B------:R-:W4:Y:S04]  /*190f0*/  LDL.LU R27, [R1+0x3a0] ;  /* 0x0003a000011b7983 */ /* 0x000f280000300800 */
[----:B------:R1:W-:Y:S01]  /*19100*/  LDGSTS.E [R9+0xb800], desc[UR8][R12.64], P1 ;  /* 0x0b8000000c097fae */ /* 0x0003e20008921848 */
[----:B------:R-:W-:Y:S01]  /*19110*/  IADD3 R8, P2, R8, R4, RZ ;  /* 0x0000000408087210 */ /* 0x000fe20007f5e0ff */
[----:B-1----:R-:W-:Y:S01]  /*19120*/  IMAD.MOV.U32 R13, RZ, RZ, R19 ;  /* 0x000000ffff0d7224 */ /* 0x002fe200078e0013 */
[----:B------:R-:W-:Y:S01]  /*19130*/  MOV R12, R18 ;  /* 0x00000012000c7202 */ /* 0x000fe20000000f00 */
[----:B-----5:R-:W5:Y:S04]  /*19140*/  LDL.LU R19, [R1+0x41c] ;  /* 0x00041c0001137983 */ /* 0x020f680000300800 */
[----:B------:R-:W5:Y:S01]  /*19150*/  LDL.LU R18, [R1+0x424] ;  /* 0x0004240001127983 */ /* 0x000f620000300800 */
[----:B------:R-:W-:-:S03]  /*19160*/  IADD3 R29, P3, R29, R4, RZ ;  /* 0x000000041d1d7210 */ /* 0x000fc60007f7e0ff */
[----:B------:R-:W-:Y:S04]  /*19170*/  STL [R1+0x29c], R8 ;  /* 0x00029c0801007387 */ /* 0x000fe80000100800 */
[----:B------:R-:W-:Y:S04]  /*19180*/  STL [R1+0x2a4], R29 ;  /* 0x0002a41d01007387 */ /* 0x000fe80000100800 */
[----:B------:R1:W-:Y:S01]  /*19190*/  LDGSTS.E [R9+0xb880], desc[UR8][R12.64], P0 ;  /* 0x0b8800000c097fae */ /* 0x0003e20008121848 */
[----:B------:R-:W-:-:S05]  /*191a0*/  IMAD.X R20, R20, 0x1, R3, P2 ;  /* 0x0000000114147824 */ /* 0x000fca00010e0603 */
[----:B------:R1:W-:Y:S04]  /*191b0*/  STL [R1+0x298], R20 ;  /* 0x0002981401007387 */ /* 0x0003e80000100800 */
[----:B------:R-:W5:Y:S01]  /*191c0*/  LDL.LU R21, [R1+0x418] ;  /* 0x0004180001157983 */ /* 0x000f620000300800 */
[----:B-1----:R-:W-:-:S03]  /*191d0*/  IMAD.MOV.U32 R9, RZ, RZ, R20 ;  /* 0x000000ffff097224 */ /* 0x002fc600078e0014 */
[----:B------:R-:W5:Y:S01]  /*191e0*/  LDL.LU R20, [R1+0x420] ;  /* 0x0004200001147983 */ /* 0x000f620000300800 */
[----:B------:R-:W-:-:S04]  /*191f0*/  LOP3.LUT R12, R24, 0x10, RZ, 0x3c, !PT ;  /* 0x00000010180c7812 */ /* 0x000fc800078e3cff */
[----:B------:R-:W-:Y:S01]  /*19200*/  IADD3 R12, R12, UR7, RZ ;  /* 0x000000070c0c7c10 */ /* 0x000fe2000fffe0ff */
[----:B------:R-:W-:-:S04]  /*19210*/  IMAD.X R30, R30, 0x1, R3, P3 ;  /* 0x000000011e1e7824 */ /* 0x000fc800018e0603 */
[----:B------:R1:W-:Y:S04]  /*19220*/  LDGSTS.E [R12+0x8100], desc[UR8][R8.64], P1 ;  /* 0x08100000080c7fae */ /* 0x0003e80008921848 */
[----:B------:R-:W-:Y:S01]  /*19230*/  STL [R1+0x2a0], R30 ;  /* 0x0002a01e01007387 */ /* 0x000fe20000100800 */
[----:B-1----:R-:W-:Y:S01]  /*19240*/  MOV R8, R29 ;  /* 0x0000001d00087202 */ /* 0x002fe20000000f00 */
[----:B------:R-:W-:-:S05]  /*19250*/  IMAD.MOV.U32 R9, RZ, RZ, R30 ;  /* 0x000000ffff097224 */ /* 0x000fca00078e001e */
[----:B------:R1:W-:Y:S01]  /*19260*/  LDGSTS.E [R12+0x8180], desc[UR8][R8.64], P0 ;  /* 0x08180000080c7fae */ /* 0x0003e20008121848 */
[----:B------:R-:W-:-:S05]  /*19270*/  IADD3 R15, P2, R15, R4, RZ ;  /* 0x000000040f0f7210 */ /* 0x000fca0007f5e0ff */
[----:B------:R-:W-:Y:S01]  /*19280*/  STL [R1+0x31c], R15 ;  /* 0x00031c0f01007387 */ /* 0x000fe20000100800 */
[----:B-1----:R-:W-:Y:S01]  /*19290*/  IMAD.MOV.U32 R8, RZ, RZ, R15 ;  /* 0x000000ffff087224 */ /* 0x002fe200078e000f */
[----:B--2---:R-:W-:Y:S01]  /*192a0*/  IADD3 R23, P3, R23, R4, RZ ;  /* 0x0000000417177210 */ /* 0x004fe20007f7e0ff */
[----:B---3--:R-:W-:-:S03]  /*192b0*/  IMAD.X R22, R22, 0x1, R3, P2 ;  /* 0x0000000116167824 */ /* 0x008fc600010e0603 */
[----:B----4-:R-:W-:Y:S02]  /*192c0*/  IADD3.X R25, R25, R3, RZ, P3, !PT ;  /* 0x0000000319197210 */ /* 0x010fe40001ffe4ff */
[----:B------:R1:W-:Y:S01]  /*192d0*/  STL [R1+0x318], R22 ;  /* 0x0003181601007387 */ /* 0x0003e20000100800 */
[----:B------:R-:W-:-:S03]  /*192e0*/  IMAD.MOV.U32 R9, RZ, RZ, R22 ;  /* 0x000000ffff097224 */ /* 0x000fc600078e0016 */
[----:B------:R-:W-:Y:S04]  /*192f0*/  STL [R1+0x324], R23 ;  /* 0x0003241701007387 */ /* 0x000fe80000100800 */
[----:B------:R2:W-:Y:S04]  /*19300*/  LDGSTS.E [R12+0x8900], desc[UR8][R8.64], P1 ;  /* 0x08900000080c7fae */ /* 0x0005e80008921848 */
[----:B-1----:R-:W3:Y:S04]  /*19310*/  LDL.LU R22, [R1+0x49c] ;  /* 0x00049c0001167983 */ /* 0x002ee80000300800 */
[----:B------:R1:W-:Y:S01]  /*19320*/  STL [R1+0x320], R25 ;  /* 0x0003201901007387 */ /* 0x0003e20000100800 */
[----:B------:R-:W-:-:S03]  /*19330*/  IADD3 R26, P2, R26, R4, RZ ;  /* 0x000000041a1a7210 */ /* 0x000fc60007f5e0ff */
[----:B------:R-:W4:Y:S01]  /*19340*/  LDL.LU R15, [R1+0x4a4] ;  /* 0x0004a400010f7983 */ /* 0x000f220000300800 */
[----:B--2---:R-:W-:Y:S01]  /*19350*/  MOV R8, R23 ;  /* 0x0000001700087202 */ /* 0x004fe20000000f00 */
[----:B------:R-:W-:Y:S02]  /*19360*/  IMAD.MOV.U32 R9, RZ, RZ, R25 ;  /* 0x000000ffff097224 */ /* 0x000fe400078e0019 */
[----:B-1----:R-:W2:Y:S01]  /*19370*/  LDL.LU R25, [R1+0x498] ;  /* 0x0004980001197983 */ /* 0x002ea20000300800 */
[----:B------:R-:W-:-:S03]  /*19380*/  IADD3 R16, P3, R16, R4, RZ ;  /* 0x0000000410107210 */ /* 0x000fc60007f7e0ff */
[----:B------:R-:W2:Y:S01]  /*19390*/  LDL.LU R23, [R1+0x4a0] ;  /* 0x0004a00001177983 */ /* 0x000ea20000300800 */
[----:B------:R-:W-:-:S03]  /*193a0*/  IMAD.X R28, R28, 0x1, R3, P2 ;  /* 0x000000011c1c7824 */ /* 0x000fc600010e0603 */
[----:B------:R1:W-:Y:S01]  /*193b0*/  LDGSTS.E [R12+0x8980], desc[UR8][R8.64], P0 ;  /* 0x08980000080c7fae */ /* 0x0003e20008121848 */
[----:B------:R-:W-:-:S03]  /*193c0*/  IADD3.X R27, R27, R3, RZ, P3, !PT ;  /* 0x000000031b1b7210 */ /* 0x000fc60001ffe4ff */
[----:B------:R1:W-:Y:S04]  /*193d0*/  STL [R1+0x39c], R26 ;  /* 0x00039c1a01007387 */ /* 0x0003e80000100800 */
[----:B------:R-:W-:Y:S01]  /*193e0*/  STL [R1+0x398], R28 ;  /* 0x0003981c01007387 */ /* 0x000fe20000100800 */
[----:B-1----:R-:W-:-:S03]  /*193f0*/  IMAD.MOV.U32 R8, RZ, RZ, R26 ;  /* 0x000000ffff087224 */ /* 0x002fc600078e001a */
[----:B------:R-:W-:Y:S01]  /*19400*/  STL [R1+0x3a4], R16 ;  /* 0x0003a41001007387 */ /* 0x000fe20000100800 */
[----:B------:R-:W-:-:S03]  /*19410*/  IMAD.MOV.U32 R9, RZ, RZ, R28 ;  /* 0x000000ffff097224 */ /* 0x000fc600078e001c */
[----:B------:R-:W2:Y:S04]  /*19420*/  LDL.LU R26, [R1+0x51c] ;  /* 0x00051c00011a7983 */ /* 0x000ea80000300800 */
[----:B------:R1:W-:Y:S01]  /*19430*/  STL [R1+0x3a0], R27 ;  /* 0x0003a01b01007387 */ /* 0x0003e20000100800 */
[----:B-----5:R-:W-:-:S03]  /*19440*/  IADD3 R19, P2, R19, R4, RZ ;  /* 0x0000000413137210 */ /* 0x020fc60007f5e0ff */
[----:B------:R5:W-:Y:S04]  /*19450*/  LDGSTS.E [R12+0x9100], desc[UR8][R8.64], P1 ;  /* 0x09100000080c7fae */ /* 0x000be80008921848 */
[----:B------:R-:W2:Y:S01]  /*19460*/  LDL.LU R13, [R1+0x524] ;  /* 0x00052400010d7983 */ /* 0x000ea20000300800 */
[----:B-----5:R-:W-:-:S03]  /*19470*/  IMAD.MOV.U32 R9, RZ, RZ, R27 ;  /* 0x000000ffff097224 */ /* 0x020fc600078e001b */
[----:B-1----:R-:W5:Y:S01]  /*19480*/  LDL.LU R27, [R1+0x518] ;  /* 0x00051800011b7983 */ /* 0x002f620000300800 */
[----:B------:R-:W-:Y:S02]  /*19490*/  MOV R8, R16 ;  /* 0x0000001000087202 */ /* 0x000fe40000000f00 */
[----:B------:R-:W-:Y:S01]  /*194a0*/  IADD3 R18, P3, R18, R4, RZ ;  /* 0x0000000412127210 */ /* 0x000fe20007f7e0ff */
[----:B------:R-:W5:Y:S04]  /*194b0*/  LDL.LU R16, [R1+0x520] ;  /* 0x0005200001107983 */ /* 0x000f680000300800 */
[----:B------:R1:W-:Y:S01]  /*194c0*/  LDGSTS.E [R12+0x9180], desc[UR8][R8.64], P0 ;  /* 0x09180000080c7fae */ /* 0x0003e20008121848 */
[----:B------:R-:W-:-:S03]  /*194d0*/  IMAD.X R21, R21, 0x1, R3, P2 ;  /* 0x0000000115157824 */ /* 0x000fc600010e0603 */
[----:B------:R1:W-:Y:S01]  /*194e0*/  STL [R1+0x41c], R19 ;  /* 0x00041c1301007387 */ /* 0x0003e20000100800 */
[----:B------:R-:W-:-:S03]  /*194f0*/  IADD3.X R20, R20, R3, RZ, P3, !PT ;  /* 0x0000000314147210 */ /* 0x000fc60001ffe4ff */
[----:B------:R-:W-:Y:S01]  /*19500*/  STL [R1+0x418], R21 ;  /* 0x0004181501007387 */ /* 0x000fe20000100800 */
[----:B-1----:R-:W-:-:S03]  /*19510*/  IMAD.MOV.U32 R8, RZ, RZ, R19 ;  /* 0x000000ffff087224 */ /* 0x002fc600078e0013 */
[----:B------:R-:W-:Y:S01]  /*19520*/  STL [R1+0x424], R18 ;  /* 0x0004241201007387 */ /* 0x000fe20000100800 */
[----:B------:R-:W-:-:S03]  /*19530*/  IMAD.MOV.U32 R9, RZ, RZ, R21 ;  /* 0x000000ffff097224 */ /* 0x000fc600078e0015 */
[----:B------:R-:W5:Y:S04]  /*19540*/  LDL.LU R19, [R1+0x59c] ;  /* 0x00059c0001137983 */ /* 0x000f680000300800 */
[----:B------:R1:W-:Y:S04]  /*19550*/  STL [R1+0x420], R20 ;  /* 0x0004201401007387 */ /* 0x0003e80000100800 */
[----:B------:R1:W-:Y:S04]  /*19560*/  LDGSTS.E [R12+0x9900], desc[UR8][R8.64], P1 ;  /* 0x09900000080c7fae */ /* 0x0003e80008921848 */
[----:B------:R-:W5:Y:S01]  /*19570*/  LDL.LU R28, [R1+0x5a4] ;  /* 0x0005a400011c7983 */ /* 0x000f620000300800 */
[----:B-1----:R-:W-:-:S03]  /*19580*/  IMAD.MOV.U32 R9, RZ, RZ, R20 ;  /* 0x000000ffff097224 */ /* 0x002fc600078e0014 */
[----:B------:R-:W5:Y:S04]  /*19590*/  LDL.LU R20, [R1+0x598] ;  /* 0x0005980001147983 */ /* 0x000f680000300800 */
[----:B------:R-:W5:Y:S01]  /*195a0*/  LDL.LU R29, [R1+0x5a0] ;  /* 0x0005a000011d7983 */ /* 0x000f620000300800 */
[----:B------:R-:W-:-:S03]  /*195b0*/  MOV R8, R18 ;  /* 0x0000001200087202 */ /* 0x000fc60000000f00 */
[----:B------:R-:W5:Y:S04]  /*195c0*/  LDL.LU R18, [R1+0x61c] ;  /* 0x00061c0001127983 */ /* 0x000f680000300800 */
[----:B------:R-:W5:Y:S04]  /*195d0*/  LDL.LU R21, [R1+0x624] ;  /* 0x0006240001157983 */ /* 0x000f680000300800 */
[----:B------:R1:W-:Y:S01]  /*195e0*/  LDGSTS.E [R12+0x9980], desc[UR8][R8.64], P0 ;  /* 0x09980000080c7fae */ /* 0x0003e20008121848 */
[----:B---3--:R-:W-:-:S05]  /*195f0*/  IADD3 R22, P2, R22, R4, RZ ;  /* 0x0000000416167210 */ /* 0x008fca0007f5e0ff */
[----:B------:R3:W-:Y:S01]  /*19600*/  STL [R1+0x49c], R22 ;  /* 0x00049c1601007387 */ /* 0x0007e20000100800 */
[----:B----4-:R-:W-:Y:S01]  /*19610*/  IADD3 R15, P3, R15, R4, RZ ;  /* 0x000000040f0f7210 */ /* 0x010fe20007f7e0ff */
[----:B--2---:R-:W-:Y:S02]  /*19620*/  IMAD.X R25, R25, 0x1, R3, P2 ;  /* 0x0000000119197824 */ /* 0x004fe400010e0603 */
[----:B-1----:R-:W-:Y:S01]  /*19630*/  IMAD.MOV.U32 R8, RZ, RZ, R22 ;  /* 0x000000ffff087224 */ /* 0x002fe200078e0016 */
[----:B------:R-:W-:Y:S02]  /*19640*/  IADD3.X R23, R23, R3, RZ, P3, !PT ;  /* 0x0000000317177210 */ /* 0x000fe40001ffe4ff */
[----:B------:R1:W-:Y:S01]  /*19650*/  STL [R1+0x498], R25 ;  /* 0x0004981901007387 */ /* 0x0003e20000100800 */
[----:B------:R-:W-:-:S03]  /*19660*/  IMAD.MOV.U32 R9, RZ, RZ, R25 ;  /* 0x000000ffff097224 */ /* 0x000fc600078e0019 */
[----:B------:R-:W-:Y:S04]  /*19670*/  STL [R1+0x4a4], R15 ;  /* 0x0004a40f01007387 */ /* 0x000fe80000100800 */
[----:B---3--:R-:W2:Y:S04]  /*19680*/  LDL.LU R22, [R1+0x618] ;  /* 0x0006180001167983 */ /* 0x008ea80000300800 */
[----:B------:R3:W-:Y:S04]  /*19690*/  STL [R1+0x4a0], R23 ;  /* 0x0004a01701007387 */ /* 0x0007e80000100800 */
[----:B------:R4:W-:Y:S01]  /*196a0*/  LDGSTS.E [R12+0xa100], desc[UR8][R8.64], P1 ;  /* 0x0a100000080c7fae */ /* 0x0009e20008921848 */
[----:B------:R-:W-:-:S03]  /*196b0*/  IADD3 R26, P2, R26, R4, RZ ;  /* 0x000000041a1a7210 */ /* 0x000fc60007f5e0ff */
[----:B-1----:R-:W2:Y:S01]  /*196c0*/  LDL.LU R25, [R1+0x620] ;  /* 0x0006200001197983 */ /* 0x002ea20000300800 */
[----:B----4-:R-:W-:Y:S01]  /*196d0*/  MOV R8, R15 ;  /* 0x0000000f00087202 */ /* 0x010fe20000000f00 */
[----:B------:R-:W-:Y:S02]  /*196e0*/  IMAD.MOV.U32 R9, RZ, RZ, R23 ;  /* 0x000000ffff097224 */ /* 0x000fe400078e0017 */
[----:B---3--:R-:W3:Y:S01]  /*196f0*/  LDL.LU R23, [R1+0x2ac] ;  /* 0x0002ac0001177983 */ /* 0x008ee20000300800 */
[----:B------:R-:W-:-:S03]  /*19700*/  IADD3 R13, P3, R13, R4, RZ ;  /* 0x000000040d0d7210 */ /* 0x000fc60007f7e0ff */
[----:B------:R-:W4:Y:S01]  /*19710*/  LDL.LU R15, [R1+0x2b4] ;  /* 0x0002b400010f7983 */ /* 0x000f220000300800 */
[----:B-----5:R-:W-:-:S03]  /*19720*/  IMAD.X R27, R27, 0x1, R3, P2 ;  /* 0x000000011b1b7824 */ /* 0x020fc600010e0603 */
[----:B------:R-:W-:Y:S01]  /*19730*/  STL [R1+0x51c], R26 ;  /* 0x00051c1a01007387 */ /* 0x000fe20000100800 */
[----:B------:R-:W-:-:S03]  /*19740*/  IADD3.X R16, R16, R3, RZ, P3, !PT ;  /* 0x0000000310107210 */ /* 0x000fc60001ffe4ff */
[----:B------:R1:W-:Y:S04]  /*19750*/  LDGSTS.E [R12+0xa180], desc[UR8][R8.64], P0 ;  /* 0x0a180000080c7fae */ /* 0x0003e80008121848 */
[----:B------:R5:W-:Y:S04]  /*19760*/  STL [R1+0x518], R27 ;  /* 0x0005181b01007387 */ /* 0x000be80000100800 */
[----:B------:R-:W-:Y:S01]  /*19770*/  STL [R1+0x524], R13 ;  /* 0x0005240d01007387 */ /* 0x000fe20000100800 */
[----:B-1----:R-:W-:-:S03]  /*19780*/  IMAD.MOV.U32 R9, RZ, RZ, R27 ;  /* 0x000000ffff097224 */ /* 0x002fc600078e001b */
[----:B-----5:R-:W5:Y:S01]  /*19790*/  LDL.LU R27, [R1+0x2a8] ;  /* 0x0002a800011b7983 */ /* 0x020f620000300800 */
[----:B------:R-:W-:-:S03]  /*197a0*/  IMAD.MOV.U32 R8, RZ, RZ, R26 ;  /* 0x000000ffff087224 */ /* 0x000fc600078e001a */
[----:B------:R1:W-:Y:S01]  /*197b0*/  STL [R1+0x520], R16 ;  /* 0x0005201001007387 */ /* 0x0003e20000100800 */
[----:B------:R-:W-:-:S03]  /*197c0*/  IADD3 R19, P2, R19, R4, RZ ;  /* 0x0000000413137210 */ /* 0x000fc60007f5e0ff */
[----:B------:R-:W5:Y:S04]  /*197d0*/  LDL.LU R26, [R1+0x2b0] ;  /* 0x0002b000011a7983 */ /* 0x000f680000300800 */
[----:B------:R1:W-:Y:S01]  /*197e0*/  LDGSTS.E [R12+0xa900], desc[UR8][R8.64], P1 ;  /* 0x0a900000080c7fae */ /* 0x0003e20008921848 */
[----:B------:R-:W-:Y:S02]  /*197f0*/  IADD3 R28, P3, R28, R4, RZ ;  /* 0x000000041c1c7210 */ /* 0x000fe40007f7e0ff */
[----:B-1----:R-:W-:Y:S01]  /*19800*/  MOV R8, R13 ;  /* 0x0000000d00087202 */ /* 0x002fe20000000f00 */
[----:B------:R-:W-:Y:S02]  /*19810*/  IMAD.MOV.U32 R9, RZ, RZ, R16 ;  /* 0x000000ffff097224 */ /* 0x000fe400078e0010 */
[----:B------:R-:W5:Y:S01]  /*19820*/  LDL.LU R16, [R1+0x32c] ;  /* 0x00032c0001107983 */ /* 0x000f620000300800 */
[----:B------:R-:W-:-:S03]  /*19830*/  IMAD.X R20, R20, 0x1, R3, P2 ;  /* 0x0000000114147824 */ /* 0x000fc600010e0603 */
[----:B------:R-:W5:Y:S01]  /*19840*/  LDL.LU R13, [R1+0x334] ;  /* 0x00033400010d7983 */ /* 0x000f620000300800 */
[----:B------:R-:W-:-:S03]  /*19850*/  IADD3.X R29, R29, R3, RZ, P3, !PT ;  /* 0x000000031d1d7210 */ /* 0x000fc60001ffe4ff */
[----:B------:R-:W-:Y:S04]  /*19860*/  STL [R1+0x59c], R19 ;  /* 0x00059c1301007387 */ /* 0x000fe80000100800 */
[----:B------:R1:W-:Y:S04]  /*19870*/  LDGSTS.E [R12+0xa980], desc[UR8][R8.64], P0 ;  /* 0x0a980000080c7fae */ /* 0x0003e80008121848 */
[----:B------:R1:W-:Y:S04]  /*19880*/  STL [R1+0x598], R20 ;  /* 0x0005981401007387 */ /* 0x0003e80000100800 */
[----:B------:R-:W-:Y:S01]  /*19890*/  STL [R1+0x5a4], R28 ;  /* 0x0005a41c01007387 */ /* 0x000fe20000100800 */
[----:B-1----:R-:W-:-:S03]  /*198a0*/  IMAD.MOV.U32 R9, RZ, RZ, R20 ;  /* 0x000000ffff097224 */ /* 0x002fc600078e0014 */
[----:B------:R-:W5:Y:S01]  /*198b0*/  LDL.LU R20, [R1+0x328] ;  /* 0x0003280001147983 */ /* 0x000f620000300800 */
[----:B------:R-:W-:-:S03]  /*198c0*/  IMAD.MOV.U32 R8, RZ, RZ, R19 ;  /* 0x000000ffff087224 */ /* 0x000fc600078e0013 */
[----:B------:R-:W-:Y:S04]  /*198d0*/  STL [R1+0x5a0], R29 ;  /* 0x0005a01d01007387 */ /* 0x000fe80000100800 */
[----:B------:R-:W5:Y:S01]  /*198e0*/  LDL.LU R19, [R1+0x330] ;  /* 0x0003300001137983 */ /* 0x000f620000300800 */
[----:B------:R-:W-:-:S03]  /*198f0*/  IADD3 R18, P2, R18, R4, RZ ;  /* 0x0000000412127210 */ /* 0x000fc60007f5e0ff */
[----:B------:R1:W-:Y:S01]  /*19900*/  LDGSTS.E [R12+0xb100], desc[UR8][R8.64], P1 ;  /* 0x0b100000080c7fae */ /* 0x0003e20008921848 */
[----:B------:R-:W-:-:S03]  /*19910*/  IADD3 R21, P3, R21, R4, RZ ;  /* 0x0000000415157210 */ /* 0x000fc60007f7e0ff */
[----:B------:R2:W-:Y:S01]  /*19920*/  STL [R1+0x61c], R18 ;  /* 0x00061c1201007387 */ /* 0x0005e20000100800 */
[----:B-1----:R-:W-:Y:S01]  /*19930*/  MOV R8, R28 ;  /* 0x0000001c00087202 */ /* 0x002fe20000000f00 */
[----:B------:R-:W-:-:S05]  /*19940*/  IMAD.MOV.U32 R9, RZ, RZ, R29 ;  /* 0x000000ffff097224 */ /* 0x000fca00078e001d */
[----:B------:R1:W-:Y:S02]  /*19950*/  LDGSTS.E [R12+0xb180], desc[UR8][R8.64], P0 ;  /* 0x0b180000080c7fae */ /* 0x0003e40008121848 */
[----:B-1----:R-:W-:Y:S02]  /*19960*/  IMAD.MOV.U32 R8, RZ, RZ, R18 ;  /* 0x000000ffff087224 */ /* 0x002fe400078e0012 */
[----:B--2---:R-:W-:-:S04]  /*19970*/  IMAD.X R22, R22, 0x1, R3, P2 ;  /* 0x0000000116167824 */ /* 0x004fc800010e0603 */
[----:B------:R-:W-:Y:S01]  /*19980*/  IMAD.MOV.U32 R9, RZ, RZ, R22 ;  /* 0x000000ffff097224 */ /* 0x000fe200078e0016 */
[----:B------:R1:W-:Y:S04]  /*19990*/  STL [R1+0x618], R22 ;  /* 0x0006181601007387 */ /* 0x0003e80000100800 */
[----:B------:R2:W-:Y:S01]  /*199a0*/  STL [R1+0x624], R21 ;  /* 0x0006241501007387 */ /* 0x0005e20000100800 */
[----:B------:R-:W-:-:S03]  /*199b0*/  IADD3.X R25, R25, R3, RZ, P3, !PT ;  /* 0x0000000319197210 */ /* 0x000fc60001ffe4ff */
[----:B------:R-:W5:Y:S04]  /*199c0*/  LDL.LU R18, [R1+0x3ac] ;  /* 0x0003ac0001127983 */ /* 0x000f680000300800 */
[----:B------:R2:W-:Y:S04]  /*199d0*/  STL [R1+0x620], R25 ;  /* 0x0006201901007387 */ /* 0x0005e80000100800 */
[----:B------:R2:W-:Y:S01]  /*199e0*/  LDGSTS.E [R12+0xb900], desc[UR8][R8.64], P1 ;  /* 0x0b900000080c7fae */ /* 0x0005e20008921848 */
[----:B---3--:R-:W-:-:S03]  /*199f0*/  IADD3 R23, P2, R23, R4, RZ ;  /* 0x0000000417177210 */ /* 0x008fc60007f5e0ff */
[----:B-1----:R-:W3:Y:S01]  /*19a00*/  LDL.LU R22, [R1+0x3b4] ;  /* 0x0003b40001167983 */ /* 0x002ee20000300800 */
[----:B----4-:R-:W-:Y:S02]  /*19a10*/  IADD3 R15, P3, R15, R4, RZ ;  /* 0x000000040f0f7210 */ /* 0x010fe40007f7e0ff */
[----:B--2---:R-:W-:Y:S01]  /*19a20*/  MOV R8, R21 ;  /* 0x0000001500087202 */ /* 0x004fe20000000f00 */
[----:B------:R-:W-:Y:S01]  /*19a30*/  IMAD.MOV.U32 R9, RZ, RZ, R25 ;  /* 0x000000ffff097224 */ /* 0x000fe200078e0019 */
[----:B------:R-:W2:Y:S04]  /*19a40*/  LDL.LU R21, [R1+0x3a8] ;  /* 0x0003a80001157983 */ /* 0x000ea80000300800 */
[----:B------:R-:W4:Y:S04]  /*19a50*/  LDL.LU R25, [R1+0x3b0] ;  /* 0x0003b00001197983 */ /* 0x000f280000300800 */
[----:B------:R1:W-:Y:S04]  /*19a60*/  LDGSTS.E [R12+0xb980], desc[UR8][R8.64], P0 ;  /* 0x0b980000080c7fae */ /* 0x0003e80008121848 */
[----:B------:R1:W-:Y:S01]  /*19a70*/  STL [R1+0x2ac], R23 ;  /* 0x0002ac1701007387 */ /* 0x0003e20000100800 */
[----:B-----5:R-:W-:-:S02]  /*19a80*/  IMAD.X R27, R27, 0x1, R3, P2 ;  /* 0x000000011b1b7824 */ /* 0x020fc400010e0603 */
[----:B-1----:R-:W-:-:S03]  /*19a90*/  IMAD.MOV.U32 R8, RZ, RZ, R23 ;  /* 0x000000ffff087224 */ /* 0x002fc600078e0017 */
[----:B------:R-:W-:Y:S01]  /*19aa0*/  STL [R1+0x2a8], R27 ;  /* 0x0002a81b01007387 */ /* 0x000fe20000100800 */
[----:B------:R-:W-:Y:S01]  /*19ab0*/  IMAD.MOV.U32 R9, RZ, RZ, R27 ;  /* 0x000000ffff097224 */ /* 0x000fe200078e001b */
[----:B------:R-:W-:Y:S02]  /*19ac0*/  IADD3.X R26, R26, R3, RZ, P3, !PT ;  /* 0x000000031a1a7210 */ /* 0x000fe40001ffe4ff */
[----:B------:R-:W-:Y:S04]  /*19ad0*/  STL [R1+0x2b4], R15 ;  /* 0x0002b40f01007387 */ /* 0x000fe80000100800 */
[----:B------:R-:W5:Y:S04]  /*19ae0*/  LDL.LU R23, [R1+0x42c] ;  /* 0x00042c0001177983 */ /* 0x000f680000300800 */
[----:B------:R1:W-:Y:S04]  /*19af0*/  STL [R1+0x2b0], R26 ;  /* 0x0002b01a01007387 */ /* 0x0003e80000100800 */
[----:B------:R1:W-:Y:S04]  /*19b00*/  LDGSTS.E [R10+0x8200], desc[UR8][R8.64], P1 ;  /* 0x08200000080a7fae */ /* 0x0003e80008921848 */
[----:B------:R-:W5:Y:S01]  /*19b10*/  LDL.LU R12, [R1+0x434] ;  /* 0x00043400010c7983 */ /* 0x000f620000300800 */
[----:B------:R-:W-:Y:S01]  /*19b20*/  IADD3 R16, P2, R16, R4, RZ ;  /* 0x0000000410107210 */ /* 0x000fe20007f5e0ff */
[----:B-1----:R-:W-:-:S02]  /*19b30*/  IMAD.MOV.U32 R9, RZ, RZ, R26 ;  /* 0x000000ffff097224 */ /* 0x002fc400078e001a */
[----:B------:R-:W5:Y:S01]  /*19b40*/  LDL.LU R26, [R1+0x428] ;  /* 0x00042800011a7983 */ /* 0x000f620000300800 */
[----:B------:R-:W-:Y:S02]  /*19b50*/  MOV R8, R15 ;  /* 0x0000000f00087202 */ /* 0x000fe40000000f00 */
[----:B------:R-:W-:Y:S01]  /*19b60*/  IADD3 R13, P3, R13, R4, RZ ;  /* 0x000000040d0d7210 */ /* 0x000fe20007f7e0ff */
[----:B------:R-:W5:Y:S04]  /*19b70*/  LDL.LU R15, [R1+0x430] ;  /* 0x00043000010f7983 */ /* 0x000f680000300800 */
[----:B------:R1:W-:Y:S04]  /*19b80*/  LDGSTS.E [R10+0x8280], desc[UR8][R8.64], P0 ;  /* 0x08280000080a7fae */ /* 0x0003e80008121848 */
[----:B------:R1:W-:Y:S01]  /*19b90*/  STL [R1+0x32c], R16 ;  /* 0x00032c1001007387 */ /* 0x0003e20000100800 */
[----:B------:R-:W-:-:S02]  /*19ba0*/  IMAD.X R20, R20, 0x1, R3, P2 ;  /* 0x0000000114147824 */ /* 0x000fc400010e0603 */
[----:B-1----:R-:W-:Y:S02]  /*19bb0*/  IMAD.MOV.U32 R8, RZ, RZ, R16 ;  /* 0x000000ffff087224 */ /* 0x002fe400078e0010 */
[----:B------:R-:W-:Y:S01]  /*19bc0*/  IMAD.MOV.U32 R9, RZ, RZ, R20 ;  /* 0x000000ffff097224 */ /* 0x000fe200078e0014 */
[----:B------:R-:W-:Y:S01]  /*19bd0*/  STL [R1+0x328], R20 ;  /* 0x0003281401007387 */ /* 0x000fe20000100800 */
[----:B------:R-:W-:-:S03]  /*19be0*/  IADD3.X R19, R19, R3, RZ, P3, !PT ;  /* 0x0000000313137210 */ /* 0x000fc60001ffe4ff */
[----:B------:R-:W-:Y:S04]  /*19bf0*/  STL [R1+0x334], R13 ;  /* 0x0003340d01007387 */ /* 0x000fe80000100800 */
        /* <DEDUP_REMOVED lines=11> */
[----:B------:R-:W-:-:S05]  /*19cb0*/  IADD3 R18, P2, R18, R4, RZ ;  /* 0x0000000412127210 */ /* 0x000fca0007f5e0ff */
[----:B------:R4:W-:Y:S01]  /*19cc0*/  STL [R1+0x3ac], R18 ;  /* 0x0003ac1201007387 */ /* 0x0009e20000100800 */
[----:B-1----:R-:W-:Y:S01]  /*19cd0*/  IMAD.MOV.U32 R8, RZ, RZ, R18 ;  /* 0x000000ffff087224 */ /* 0x002fe200078e0012 */
[----:B---3--:R-:W-:Y:S01]  /*19ce0*/  IADD3 R22, P3, R22, R4, RZ ;  /* 0x0000000416167210 */ /* 0x008fe20007f7e0ff */
[----:B--2---:R-:W-:-:S03]  /*19cf0*/  IMAD.X R21, R21, 0x1, R3, P2 ;  /* 0x0000000115157824 */ /* 0x004fc600010e0603 */
[----:B----4-:R-:W-:Y:S02]  /*19d00*/  IADD3.X R25, R25, R3, RZ, P3, !PT ;  /* 0x0000000319197210 */ /* 0x010fe40001ffe4ff */
[----:B------:R1:W-:Y:S01]  /*19d10*/  STL [R1+0x3a8], R21 ;  /* 0x0003a81501007387 */ /* 0x0003e20000100800 */
[----:B------:R-:W-:-:S03]  /*19d20*/  IMAD.MOV.U32 R9, RZ, RZ, R21 ;  /* 0x000000ffff097224 */ /* 0x000fc600078e0015 */
[----:B------:R-:W-:Y:S04]  /*19d30*/  STL [R1+0x3b4], R22 ;  /* 0x0003b41601007387 */ /* 0x000fe80000100800 */
[----:B------:R-:W2:Y:S04]  /*19d40*/  LDL.LU R18, [R1+0x528] ;  /* 0x0005280001127983 */ /* 0x000ea80000300800 */
[----:B------:R3:W-:Y:S04]  /*19d50*/  STL [R1+0x3b0], R25 ;  /* 0x0003b01901007387 */ /* 0x0007e80000100800 */
[----:B------:R4:W-:Y:S04]  /*19d60*/  LDGSTS.E [R10+0x9200], desc[UR8][R8.64], P1 ;  /* 0x09200000080a7fae */ /* 0x0009e80008921848 */
[----:B-1----:R-:W2:Y:S01]  /*19d70*/  LDL.LU R21, [R1+0x530] ;  /* 0x0005300001157983 */ /* 0x002ea20000300800 */
[----:B-----5:R-:W-:-:S02]  /*19d80*/  IADD3 R23, P2, R23, R4, RZ ;  /* 0x0000000417177210 */ /* 0x020fc40007f5e0ff */
[----:B----4-:R-:W-:Y:S01]  /*19d90*/  MOV R8, R22 ;  /* 0x0000001600087202 */ /* 0x010fe20000000f00 */
[----:B------:R-:W-:Y:S02]  /*19da0*/  IMAD.MOV.U32 R9, RZ, RZ, R25 ;  /* 0x000000ffff097224 */ /* 0x000fe400078e0019 */
[----:B---3--:R-:W3:Y:S04]  /*19db0*/  LDL.LU R25, [R1+0x5ac] ;  /* 0x0005ac0001197983 */ /* 0x008ee80000300800 */
[----:B------:R-:W4:Y:S01]  /*19dc0*/  LDL.LU R22, [R1+0x5b4] ;  /* 0x0005b40001167983 */ /* 0x000f220000300800 */
[----:B------:R-:W-:-:S03]  /*19dd0*/  IADD3 R12, P3, R12, R4, RZ ;  /* 0x000000040c0c7210 */ /* 0x000fc60007f7e0ff */
[----:B------:R-:W-:Y:S04]  /*19de0*/  STL [R1+0x42c], R23 ;  /* 0x00042c1701007387 */ /* 0x000fe80000100800 */
[----:B------:R1:W-:Y:S01]  /*19df0*/  LDGSTS.E [R10+0x9280], desc[UR8][R8.64], P0 ;  /* 0x09280000080a7fae */ /* 0x0003e20008121848 */
[----:B------:R-:W-:Y:S01]  /*19e00*/  IMAD.X R26, R26, 0x1, R3, P2 ;  /* 0x000000011a1a7824 */ /* 0x000fe200010e0603 */
[----:B------:R-:W-:-:S04]  /*19e10*/  IADD3.X R15, R15, R3, RZ, P3, !PT ;  /* 0x000000030f0f7210 */ /* 0x000fc80001ffe4ff */
[----:B------:R5:W-:Y:S01]  /*19e20*/  STL [R1+0x428], R26 ;  /* 0x0004281a01007387 */ /* 0x000be20000100800 */
[----:B-1----:R-:W-:-:S03]  /*19e30*/  IMAD.MOV.U32 R9, RZ, RZ, R26 ;  /* 0x000000ffff097224 */ /* 0x002fc600078e001a */
[----:B------:R1:W-:Y:S01]  /*19e40*/  STL [R1+0x434], R12 ;  /* 0x0004340c01007387 */ /* 0x0003e20000100800 */
[----:B------:R-:W-:-:S03]  /*19e50*/  IMAD.MOV.U32 R8, RZ, RZ, R23 ;  /* 0x000000ffff087224 */ /* 0x000fc600078e0017 */
[----:B-----5:R-:W5:Y:S04]  /*19e60*/  LDL.LU R26, [R1+0x5a8] ;  /* 0x0005a800011a7983 */ /* 0x020f680000300800 */
[----:B------:R1:W-:Y:S04]  /*19e70*/  STL [R1+0x430], R15 ;  /* 0x0004300f01007387 */ /* 0x0003e80000100800 */
[----:B------:R-:W5:Y:S04]  /*19e80*/  LDL.LU R23, [R1+0x5b0] ;  /* 0x0005b00001177983 */ /* 0x000f680000300800 */
[----:B------:R1:W-:Y:S01]  /*19e90*/  LDGSTS.E [R10+0x9a00], desc[UR8][R8.64], P1 ;  /* 0x09a00000080a7fae */ /* 0x0003e20008921848 */
[----:B------:R-:W-:-:S02]  /*19ea0*/  IADD3 R16, P2, R16, R4, RZ ;  /* 0x0000000410107210 */ /* 0x000fc40007f5e0ff */
[----:B-1----:R-:W-:Y:S01]  /*19eb0*/  MOV R8, R12 ;  /* 0x0000000c00087202 */ /* 0x002fe20000000f00 */
[----:B------:R-:W-:Y:S01]  /*19ec0*/  IMAD.MOV.U32 R9, RZ, RZ, R15 ;  /* 0x000000ffff097224 */ /* 0x000fe200078e000f */
[----:B------:R-:W5:Y:S01]  /*19ed0*/  LDL.LU R12, [R1+0x62c] ;  /* 0x00062c00010c7983 */ /* 0x000f620000300800 */
[----:B------:R-:W-:-:S03]  /*19ee0*/  IADD3 R27, P3, R27, R4, RZ ;  /* 0x000000041b1b7210 */ /* 0x000fc60007f7e0ff */
[----:B------:R-:W5:Y:S04]  /*19ef0*/  LDL.LU R15, [R1+0x634] ;  /* 0x00063400010f7983 */ /* 0x000f680000300800 */
[----:B------:R1:W-:Y:S01]  /*19f00*/  STL [R1+0x4ac], R16 ;  /* 0x0004ac1001007387 */ /* 0x0003e20000100800 */
[----:B------:R-:W-:-:S03]  /*19f10*/  IMAD.X R19, R19, 0x1, R3, P2 ;  /* 0x0000000113137824 */ /* 0x000fc600010e0603 */
[----:B------:R1:W-:Y:S01]  /*19f20*/  LDGSTS.E [R10+0x9a80], desc[UR8][R8.64], P0 ;  /* 0x09a80000080a7fae */ /* 0x0003e20008121848 */
[----:B------:R-:W-:-:S03]  /*19f30*/  IADD3.X R28, R28, R3, RZ, P3, !PT ;  /* 0x000000031c1c7210 */ /* 0x000fc60001ffe4ff */
        /* <DEDUP_REMOVED lines=10> */
[----:B------:R-:W-:Y:S01]  /*19fe0*/  STL [R1+0x52c], R13 ;  /* 0x00052c0d01007387 */ /* 0x000fe20000100800 */
[----:B-1----:R-:W-:Y:S01]  /*19ff0*/  MOV R8, R27 ;  /* 0x0000001b00087202 */ /* 0x002fe20000000f00 */
[----:B------:R-:W-:-:S05]  /*1a000*/  IMAD.MOV.U32 R9, RZ, RZ, R28 ;  /* 0x000000ffff097224 */ /* 0x000fca00078e001c */
[----:B------:R1:W-:Y:S02]  /*1a010*/  LDGSTS.E [R10+0xa280], desc[UR8][R8.64], P0 ;  /* 0x0a280000080a7fae */ /* 0x0003e40008121848 */
[----:B-1----:R-:W-:Y:S02]  /*1a020*/  IMAD.MOV.U32 R8, RZ, RZ, R13 ;  /* 0x000000ffff087224 */ /* 0x002fe400078e000d */
[----:B--2---:R-:W-:-:S04]  /*1a030*/  IMAD.X R18, R18, 0x1, R3, P2 ;  /* 0x0000000112127824 */ /* 0x004fc800010e0603 */
[----:B------:R-:W-:Y:S01]  /*1a040*/  IMAD.MOV.U32 R9, RZ, RZ, R18 ;  /* 0x000000ffff097224 */ /* 0x000fe200078e0012 */
[----:B------:R1:W-:Y:S04]  /*1a050*/  STL [R1+0x528], R18 ;  /* 0x0005281201007387 */ /* 0x0003e80000100800 */
[----:B------:R-:W-:Y:S01]  /*1a060*/  STL [R1+0x534], R20 ;  /* 0x0005341401007387 */ /* 0x000fe20000100800 */
[----:B------:R-:W-:-:S03]  /*1a070*/  IADD3.X R21, R21, R3, RZ, P3, !PT ;  /* 0x0000000315157210 */ /* 0x000fc60001ffe4ff */
[----:B------:R2:W-:Y:S04]  /*1a080*/  LDGSTS.E [R10+0xaa00], desc[UR8][R8.64], P1 ;  /* 0x0aa00000080a7fae */ /* 0x0005e80008921848 */
[----:B-1----:R-:W5:Y:S01]  /*1a090*/  LDL.LU R18, [R1+0x2bc] ;  /* 0x0002bc0001127983 */ /* 0x002f620000300800 */
[----:B---3--:R-:W-:Y:S02]  /*1a0a0*/  IADD3 R25, P2, R25, R4, RZ ;  /* 0x0000000419197210 */ /* 0x008fe40007f5e0ff */
[----:B--2---:R-:W-:Y:S01]  /*1a0b0*/  MOV R8, R20 ;  /* 0x0000001400087202 */ /* 0x004fe20000000f00 */
[----:B------:R-:W-:Y:S01]  /*1a0c0*/  IMAD.MOV.U32 R9, RZ, RZ, R21 ;  /* 0x000000ffff097224 */ /* 0x000fe200078e0015 */
[----:B------:R1:W-:Y:S01]  /*1a0d0*/  STL [R1+0x530], R21 ;  /* 0x0005301501007387 */ /* 0x0003e20000100800 */
[----:B----4-:R-:W-:-:S03]  /*1a0e0*/  IADD3 R22, P3, R22, R4, RZ ;  /* 0x0000000416167210 */ /* 0x010fc60007f7e0ff */
[----:B------:R-:W2:Y:S04]  /*1a0f0*/  LDL.LU R13, [R1+0x2c4] ;  /* 0x0002c400010d7983 */ /* 0x000ea80000300800 */
[----:B------:R3:W-:Y:S04]  /*1a100*/  LDGSTS.E [R10+0xaa80], desc[UR8][R8.64], P0 ;  /* 0x0aa80000080a7fae */ /* 0x0007e80008121848 */
[----:B-1----:R-:W4:Y:S04]  /*1a110*/  LDL.LU R21, [R1+0x2b8] ;  /* 0x0002b80001157983 */ /* 0x002f280000300800 */
[----:B------:R-:W4:Y:S01]  /*1a120*/  LDL.LU R20, [R1+0x2c0] ;  /* 0x0002c00001147983 */ /* 0x000f220000300800 */
[----:B---3--:R-:W-:-:S02]  /*1a130*/  IMAD.MOV.U32 R8, RZ, RZ, R25 ;  /* 0x000000ffff087224 */ /* 0x008fc400078e0019 */
[----:B-----5:R-:W-:Y:S01]  /*1a140*/  IMAD.X R26, R26, 0x1, R3, P2 ;  /* 0x000000011a1a7824 */ /* 0x020fe200010e0603 */
[----:B------:R-:W-:Y:S03]  /*1a150*/  STL [R1+0x5ac], R25 ;  /* 0x0005ac1901007387 */ /* 0x000fe60000100800 */
[----:B------:R-:W-:Y:S01]  /*1a160*/  IMAD.MOV.U32 R9, RZ, RZ, R26 ;  /* 0x000000ffff097224 */ /* 0x000fe200078e001a */
[----:B------:R-:W-:Y:S01]  /*1a170*/  STL [R1+0x5a8], R26 ;  /* 0x0005a81a01007387 */ /* 0x000fe20000100800 */
[----:B------:R-:W-:-:S03]  /*1a180*/  IADD3.X R23, R23, R3, RZ, P3, !PT ;  /* 0x0000000317177210 */ /* 0x000fc60001ffe4ff */
[----:B------:R-:W-:Y:S04]  /*1a190*/  STL [R1+0x5b4], R22 ;  /* 0x0005b41601007387 */ /* 0x000fe80000100800 */
[----:B------:R1:W-:Y:S04]  /*1a1a0*/  LDGSTS.E [R10+0xb200], desc[UR8][R8.64], P1 ;  /* 0x0b200000080a7fae */ /* 0x0003e80008921848 */
[----:B------:R3:W-:Y:S01]  /*1a1b0*/  STL [R1+0x5b0], R23 ;  /* 0x0005b01701007387 */ /* 0x0007e20000100800 */
[----:B-1----:R-:W-:Y:S01]  /*1a1c0*/  IMAD.MOV.U32 R9, RZ, RZ, R23 ;  /* 0x000000ffff097224 */ /* 0x002fe200078e0017 */
[----:B------:R-:W-:-:S02]  /*1a1d0*/  MOV R8, R22 ;  /* 0x0000001600087202 */ /* 0x000fc40000000f00 */
[----:B---3--:R-:W3:Y:S01]  /*1a1e0*/  LDL.LU R23, [R1+0x338] ;  /* 0x0003380001177983 */ /* 0x008ee20000300800 */
[----:B------:R-:W-:-:S03]  /*1a1f0*/  IADD3 R12, P2, R12, R4, RZ ;  /* 0x000000040c0c7210 */ /* 0x000fc60007f5e0ff */
[----:B------:R-:W5:Y:S01]  /*1a200*/  LDL.LU R22, [R1+0x33c] ;  /* 0x00033c0001167983 */ /* 0x000f620000300800 */
[----:B------:R-:W-:-:S03]  /*1a210*/  IADD3 R15, P3, R15, R4, RZ ;  /* 0x000000040f0f7210 */ /* 0x000fc60007f7e0ff */
[----:B------:R-:W3:Y:S04]  /*1a220*/  LDL.LU R28, [R1+0x340] ;  /* 0x00034000011c7983 */ /* 0x000ee80000300800 */
[----:B------:R-:W3:Y:S04]  /*1a230*/  LDL.LU R27, [R1+0x344] ;  /* 0x00034400011b7983 */ /* 0x000ee80000300800 */
[----:B------:R1:W-:Y:S04]  /*1a240*/  STL [R1+0x62c], R12 ;  /* 0x00062c0c01007387 */ /* 0x0003e80000100800 */
[----:B------:R1:W-:Y:S01]  /*1a250*/  LDGSTS.E [R10+0xb280], desc[UR8][R8.64], P0 ;  /* 0x0b280000080a7fae */ /* 0x0003e20008121848 */
[----:B------:R-:W-:-:S05]  /*1a260*/  IMAD.X R16, R16, 0x1, R3, P2 ;  /* 0x0000000110107824 */ /* 0x000fca00010e0603 */
[----:B------:R1:W-:Y:S02]  /*1a270*/  STL [R1+0x628], R16 ;  /* 0x0006281001007387 */ /* 0x0003e40000100800 */
[----:B-1----:R-:W-:Y:S01]  /*1a280*/  IMAD.MOV.U32 R8, RZ, RZ, R12 ;  /* 0x000000ffff087224 */ /* 0x002fe200078e000c */
[----:B------:R-:W-:Y:S01]  /*1a290*/  IADD3.X R19, R19, R3, RZ, P3, !PT ;  /* 0x0000000313137210 */ /* 0x000fe20001ffe4ff */
[----:B------:R1:W-:Y:S01]  /*1a2a0*/  STL [R1+0x634], R15 ;  /* 0x0006340f01007387 */ /* 0x0003e20000100800 */
[----:B------:R-:W-:-:S03]  /*1a2b0*/  IMAD.MOV.U32 R9, RZ, RZ, R16 ;  /* 0x000000ffff097224 */ /* 0x000fc600078e0010 */
[----:B------:R-:W3:Y:S04]  /*1a2c0*/  LDL.LU R12, [R1+0x3bc] ;  /* 0x0003bc00010c7983 */ /* 0x000ee80000300800 */
[----:B------:R1:W-:Y:S04]  /*1a2d0*/  STL [R1+0x630], R19 ;  /* 0x0006301301007387 */ /* 0x0003e80000100800 */
[----:B------:R-:W3:Y:S04]  /*1a2e0*/  LDL.LU R16, [R1+0x3c4] ;  /* 0x0003c40001107983 */ /* 0x000ee80000300800 */
[----:B------:R-:W3:Y:S04]  /*1a2f0*/  LDL.LU R25, [R1+0x3b8] ;  /* 0x0003b80001197983 */ /* 0x000ee80000300800 */
[----:B------:R-:W3:Y:S04]  /*1a300*/  LDL.LU R26, [R1+0x3c0] ;  /* 0x0003c000011a7983 */ /* 0x000ee80000300800 */
[----:B------:R1:W-:Y:S02]  /*1a310*/  LDGSTS.E [R10+0xba00], desc[UR8][R8.64], P1 ;  /* 0x0ba00000080a7fae */ /* 0x0003e40008921848 */
[----:B-1----:R-:W-:Y:S01]  /*1a320*/  MOV R8, R15 ;  /* 0x0000000f00087202 */ /* 0x002fe20000000f00 */
[----:B------:R-:W-:Y:S01]  /*1a330*/  IMAD.MOV.U32 R9, RZ, RZ, R19 ;  /* 0x000000ffff097224 */ /* 0x000fe200078e0013 */
[----:B------:R-:W3:Y:S04]  /*1a340*/  LDL.LU R15, [R1+0x43c] ;  /* 0x00043c00010f7983 */ /* 0x000ee80000300800 */
[----:B------:R-:W3:Y:S04]  /*1a350*/  LDL.LU R19, [R1+0x444] ;  /* 0x0004440001137983 */ /* 0x000ee80000300800 */
[----:B------:R1:W-:Y:S02]  /*1a360*/  LDGSTS.E [R10+0xba80], desc[UR8][R8.64], P0 ;  /* 0x0ba80000080a7fae */ /* 0x0003e40008121848 */
[----:B-1----:R-:W-:-:S04]  /*1a370*/  LOP3.LUT R10, R24, 0x30, RZ, 0x3c, !PT ;  /* 0x00000030180a7812 */ /* 0x002fc800078e3cff */
[----:B------:R-:W-:Y:S02]  /*1a380*/  IADD3 R10, R10, UR7, RZ ;  /* 0x000000070a0a7c10 */ /* 0x000fe4000fffe0ff */
[----:B------:R-:W-:-:S05]  /*1a390*/  IADD3 R18, P2, R18, R4, RZ ;  /* 0x0000000412127210 */ /* 0x000fca0007f5e0ff */
[----:B------:R1:W-:Y:S01]  /*1a3a0*/  STL [R1+0x2bc], R18 ;  /* 0x0002bc1201007387 */ /* 0x0003e20000100800 */
[----:B------:R-:W-:Y:S01]  /*1a3b0*/  IMAD.MOV.U32 R8, RZ, RZ, R18 ;  /* 0x000000ffff087224 */ /* 0x000fe200078e0012 */
[----:B--2---:R-:W-:Y:S01]  /*1a3c0*/  IADD3 R13, P3, R13, R4, RZ ;  /* 0x000000040d0d7210 */ /* 0x004fe20007f7e0ff */
[----:B----4-:R-:W-:-:S04]  /*1a3d0*/  IMAD.X R21, R21, 0x1, R3, P2 ;  /* 0x0000000115157824 */ /* 0x010fc800010e0603 */
[----:B------:R-:W-:Y:S04]  /*1a3e0*/  STL [R1+0x2c4], R13 ;  /* 0x0002c40d01007387 */ /* 0x000fe80000100800 */
[----:B------:R2:W-:Y:S01]  /*1a3f0*/  STL [R1+0x2b8], R21 ;  /* 0x0002b81501007387 */ /* 0x0005e20000100800 */
[----:B------:R-:W-:-:S03]  /*1a400*/  MOV R9, R21 ;  /* 0x0000001500097202 */ /* 0x000fc60000000f00 */
[----:B-1----:R-:W4:Y:S01]  /*1a410*/  LDL.LU R18, [R1+0x438] ;  /* 0x0004380001127983 */ /* 0x002f220000300800 */
[----:B------:R-:W-:-:S03]  /*1a420*/  IMAD.X R20, R20, 0x1, R3, P3 ;  /* 0x0000000114147824 */ /* 0x000fc600018e0603 */
[----:B------:R1:W-:Y:S04]  /*1a430*/  LDGSTS.E [R10+0x8300], desc[UR8][R8.64], P1 ;  /* 0x08300000080a7fae */ /* 0x0003e80008921848 */
[----:B--2---:R-:W2:Y:S04]  /*1a440*/  LDL.LU R21, [R1+0x440] ;  /* 0x0004400001157983 */ /* 0x004ea80000300800 */
[----:B------:R1:W-:Y:S02]  /*1a450*/  STL [R1+0x2c0], R20 ;  /* 0x0002c01401007387 */ /* 0x0003e40000100800 */
[----:B-1----:R-:W-:-:S02]  /*1a460*/  IMAD.MOV.U32 R8, RZ, RZ, R13 ;  /* 0x000000ffff087224 */ /* 0x002fc400078e000d */
[----:B------:R-:W-:Y:S02]  /*1a470*/  IMAD.MOV.U32 R9, RZ, RZ, R20 ;  /* 0x000000ffff097224 */ /* 0x000fe400078e0014 */
[----:B------:R-:W2:Y:S04]  /*1a480*/  LDL.LU R20, [R1+0x4bc] ;  /* 0x0004bc0001147983 */ /* 0x000ea80000300800 */
[----:B------:R-:W2:Y:S04]  /*1a490*/  LDL.LU R13, [R1+0x4c4] ;  /* 0x0004c400010d7983 */ /* 0x000ea80000300800 */
[----:B------:R1:W-:Y:S01]  /*1a4a0*/  LDGSTS.E [R10+0x8380], desc[UR8][R8.64], P0 ;  /* 0x08380000080a7fae */ /* 0x0003e20008121848 */
[----:B-----5:R-:W-:-:S04]  /*1a4b0*/  IADD3 R22, P2, R22, R4, RZ ;  /* 0x0000000416167210 */ /* 0x020fc80007f5e0ff */
[----:B---3--:R-:W-:Y:S01]  /*1a4c0*/  IADD3.X R23, R23, R3, RZ, P2, !PT ;  /* 0x0000000317177210 */ /* 0x008fe200017fe4ff */
[----:B------:R-:W-:Y:S01]  /*1a4d0*/  STL [R1+0x33c], R22 ;  /* 0x00033c1601007387 */ /* 0x000fe20000100800 */
[----:B------:R-:W-:-:S03]  /*1a4e0*/  IADD3 R27, P3, R27, R4, RZ ;  /* 0x000000041b1b7210 */ /* 0x000fc60007f7e0ff */
[----:B------:R3:W-:Y:S01]  /*1a4f0*/  STL [R1+0x338], R23 ;  /* 0x0003381701007387 */ /* 0x0007e20000100800 */
[----:B-1----:R-:W-:Y:S01]  /*1a500*/  MOV R9, R23 ;  /* 0x0000001700097202 */ /* 0x002fe20000000f00 */
[----:B------:R-:W-:Y:S02]  /*1a510*/  IMAD.MOV.U32 R8, RZ, RZ, R22 ;  /* 0x000000ffff087224 */ /* 0x000fe400078e0016 */
[----:B------:R-:W-:Y:S01]  /*1a520*/  IMAD.X R28, R28, 0x1, R3, P3 ;  /* 0x000000011c1c7824 */ /* 0x000fe200018e0603 */
[----:B------:R-:W-:Y:S04]  /*1a530*/  STL [R1+0x344], R27 ;  /* 0x0003441b01007387 */ /* 0x000fe80000100800 */
[----:B------:R1:W-:Y:S04]  /*1a540*/  LDGSTS.E [R10+0x8b00], desc[UR8][R8.64], P1 ;  /* 0x08b00000080a7fae */ /* 0x0003e80008921848 */
[----:B---3--:R-:W3:Y:S04]  /*1a550*/  LDL.LU R23, [R1+0x4b8] ;  /* 0x0004b80001177983 */ /* 0x008ee80000300800 */
[----:B------:R-:W-:Y:S04]  /*1a560*/  STL [R1+0x340], R28 ;  /* 0x0003401c01007387 */ /* 0x000fe80000100800 */
[----:B------:R-:W5:Y:S01]  /*1a570*/  LDL.LU R22, [R1+0x4c0] ;  /* 0x0004c00001167983 */ /* 0x000f620000300800 */
[----:B-1----:R-:W-:Y:S01]  /*1a580*/  IMAD.MOV.U32 R8, RZ, RZ, R27 ;  /* 0x000000ffff087224 */ /* 0x002fe200078e001b */
[----:B------:R-:W-:-:S02]  /*1a590*/  IADD3 R12, P2, R12, R4, RZ ;  /* 0x000000040c0c7210 */ /* 0x000fc40007f5e0ff */
[----:B------:R-:W-:-:S03]  /*1a5a0*/  MOV R9, R28 ;  /* 0x0000001c00097202 */ /* 0x000fc60000000f00 */
[----:B------:R-:W-:Y:S01]  /*1a5b0*/  STL [R1+0x3bc], R12 ;  /* 0x0003bc0c01007387 */ /* 0x000fe20000100800 */
[----:B------:R-:W-:-:S03]  /*1a5c0*/  IADD3 R16, P3, R16, R4, RZ ;  /* 0x0000000410107210 */ /* 0x000fc60007f7e0ff */
[----:B------:R1:W-:Y:S01]  /*1a5d0*/  LDGSTS.E [R10+0x8b80], desc[UR8][R8.64], P0 ;  /* 0x08b80000080a7fae */ /* 0x0003e20008121848 */
[----:B------:R-:W-:Y:S01]  /*1a5e0*/  IMAD.X R25, R25, 0x1, R3, P2 ;  /* 0x0000000119197824 */ /* 0x000fe200010e0603 */
[----:B------:R-:W-:-:S04]  /*1a5f0*/  IADD3.X R26, R26, R3, RZ, P3, !PT ;  /* 0x000000031a1a7210 */ /* 0x000fc80001ffe4ff */
[----:B------:R1:W-:Y:S02]  /*1a600*/  STL [R1+0x3b8], R25 ;  /* 0x0003b81901007387 */ /* 0x0003e40000100800 */
[----:B-1----:R-:W-:Y:S01]  /*1a610*/  IMAD.MOV.U32 R8, RZ, RZ, R12 ;  /* 0x000000ffff087224 */ /* 0x002fe200078e000c */
[----:B------:R-:W-:Y:S01]  /*1a620*/  MOV R9, R25 ;  /* 0x0000001900097202 */ /* 0x000fe20000000f00 */
[----:B------:R-:W-:Y:S04]  /*1a630*/  STL [R1+0x3c4], R16 ;  /* 0x0003c41001007387 */ /* 0x000fe80000100800 */
[----:B------:R-:W5:Y:S04]  /*1a640*/  LDL.LU R25, [R1+0x53c] ;  /* 0x00053c0001197983 */ /* 0x000f680000300800 */
[----:B------:R1:W-:Y:S04]  /*1a650*/  STL [R1+0x3c0], R26 ;  /* 0x0003c01a01007387 */ /* 0x0003e80000100800 */
[----:B------:R1:W-:Y:S04]  /*1a660*/  LDGSTS.E [R10+0x9300], desc[UR8][R8.64], P1 ;  /* 0x09300000080a7fae */ /* 0x0003e80008921848 */
[----:B------:R-:W5:Y:S01]  /*1a670*/  LDL.LU R12, [R1+0x544] ;  /* 0x00054400010c7983 */ /* 0x000f620000300800 */
[----:B-1----:R-:W-:-:S03]  /*1a680*/  MOV R9, R26 ;  /* 0x0000001a00097202 */ /* 0x002fc60000000f00 */
[----:B------:R-:W5:Y:S01]  /*1a690*/  LDL.LU R26, [R1+0x538] ;  /* 0x00053800011a7983 */ /* 0x000f620000300800 */
[----:B------:R-:W-:-:S03]  /*1a6a0*/  IMAD.MOV.U32 R8, RZ, RZ, R16 ;  /* 0x000000ffff087224 */ /* 0x000fc600078e0010 */
[----:B------:R-:W5:Y:S01]  /*1a6b0*/  LDL.LU R16, [R1+0x540] ;  /* 0x0005400001107983 */ /* 0x000f620000300800 */
[-C--:B------:R-:W-:Y:S02]  /*1a6c0*/  IADD3 R15, P2, R15, R4.reuse, RZ ;  /* 0x000000040f0f7210 */ /* 0x080fe40007f5e0ff */
[----:B------:R-:W-:Y:S01]  /*1a6d0*/  IADD3 R19, P3, R19, R4, RZ ;  /* 0x0000000413137210 */ /* 0x000fe20007f7e0ff */
[----:B------:R1:W-:Y:S04]  /*1a6e0*/  LDGSTS.E [R10+0x9380], desc[UR8][R8.64], P0 ;  /* 0x09380000080a7fae */ /* 0x0003e80008121848 */
[----:B------:R2:W-:Y:S01]  /*1a6f0*/  STL [R1+0x43c], R15 ;  /* 0x00043c0f01007387 */ /* 0x0005e20000100800 */
[----:B-1----:R-:W-:Y:S02]  /*1a700*/  IMAD.MOV.U32 R8, RZ, RZ, R15 ;  /* 0x000000ffff087224 */ /* 0x002fe400078e000f */
[----:B----4-:R-:W-:-:S05]  /*1a710*/  IMAD.X R18, R18, 0x1, R3, P2 ;  /* 0x0000000112127824 */ /* 0x010fca00010e0603 */
[----:B------:R1:W-:Y:S01]  /*1a720*/  STL [R1+0x438], R18 ;  /* 0x0004381201007387 */ /* 0x0003e20000100800 */
[----:B------:R-:W-:Y:S02]  /*1a730*/  MOV R9, R18 ;  /* 0x0000001200097202 */ /* 0x000fe40000000f00 */
[----:B--2---:R-:W-:Y:S01]  /*1a740*/  IADD3.X R21, R21, R3, RZ, P3, !PT ;  /* 0x0000000315157210 */ /* 0x004fe20001ffe4ff */
[----:B------:R-:W-:Y:S04]  /*1a750*/  STL [R1+0x444], R19 ;  /* 0x0004441301007387 */ /* 0x000fe80000100800 */
[----:B------:R-:W2:Y:S04]  /*1a760*/  LDL.LU R15, [R1+0x5bc] ;  /* 0x0005bc00010f7983 */ /* 0x000ea80000300800 */
[----:B------:R4:W-:Y:S04]  /*1a770*/  STL [R1+0x440], R21 ;  /* 0x0004401501007387 */ /* 0x0009e80000100800 */
[----:B------:R4:W-:Y:S01]  /*1a780*/  LDGSTS.E [R10+0x9b00], desc[UR8][R8.64], P1 ;  /* 0x09b00000080a7fae */ /* 0x0009e20008921848 */
[----:B------:R-:W-:-:S03]  /*1a790*/  IADD3 R20, P2, R20, R4, RZ ;  /* 0x0000000414147210 */ /* 0x000fc60007f5e0ff */
[----:B-1----:R-:W2:Y:S01]  /*1a7a0*/  LDL.LU R18, [R1+0x5c4] ;  /* 0x0005c40001127983 */ /* 0x002ea20000300800 */
[----:B------:R-:W-:Y:S02]  /*1a7b0*/  IADD3 R13, P3, R13, R4, RZ ;  /* 0x000000040d0d7210 */ /* 0x000fe40007f7e0ff */
[----:B----4-:R-:W-:Y:S02]  /*1a7c0*/  MOV R9, R21 ;  /* 0x0000001500097202 */ /* 0x010fe40000000f00 */
[----:B------:R-:W4:Y:S01]  /*1a7d0*/  LDL.LU R21, [R1+0x5b8] ;  /* 0x0005b80001157983 */ /* 0x000f220000300800 */
[----:B------:R-:W-:-:S03]  /*1a7e0*/  IMAD.MOV.U32 R8, RZ, RZ, R19 ;  /* 0x000000ffff087224 */ /* 0x000fc600078e0013 */
[----:B------:R-:W4:Y:S04]  /*1a7f0*/  LDL.LU R19, [R1+0x5c0] ;  /* 0x0005c00001137983 */ /* 0x000f280000300800 */
[----:B------:R1:W-:Y:S04]  /*1a800*/  STL [R1+0x4bc], R20 ;  /* 0x0004bc1401007387 */ /* 0x0003e80000100800 */
[----:B------:R1:W-:Y:S01]  /*1a810*/  LDGSTS.E [R10+0x9b80], desc[UR8][R8.64], P0 ;  /* 0x09b80000080a7fae */ /* 0x0003e20008121848 */
[----:B---3--:R-:W-:Y:S02]  /*1a820*/  IMAD.X R23, R23, 0x1, R3, P2 ;  /* 0x0000000117177824 */ /* 0x008fe400010e0603 */
[----:B-1----:R-:W-:-:S03]  /*1a830*/  IMAD.MOV.U32 R8, RZ, RZ, R20 ;  /* 0x000000ffff087224 */ /* 0x002fc600078e0014 */
[----:B------:R1:W-:Y:S01]  /*1a840*/  STL [R1+0x4b8], R23 ;  /* 0x0004b81701007387 */ /* 0x0003e20000100800 */
[----:B-----5:R-:W-:-:S03]  /*1a850*/  IADD3.X R22, R22, R3, RZ, P3, !PT ;  /* 0x0000000316167210 */ /* 0x020fc60001ffe4ff */
[----:B------:R-:W-:Y:S04]  /*1a860*/  STL [R1+0x4c4], R13 ;  /* 0x0004c40d01007387 */ /* 0x000fe80000100800 */
[----:B------:R-:W3:Y:S01]  /*1a870*/  LDL.LU R20, [R1+0x63c] ;  /* 0x00063c0001147983 */ /* 0x000ee20000300800 */
[----:B------:R-:W-:-:S03]  /*1a880*/  MOV R9, R23 ;  /* 0x0000001700097202 */ /* 0x000fc60000000f00 */
[----:B------:R5:W-:Y:S04]  /*1a890*/  STL [R1+0x4c0], R22 ;  /* 0x0004c01601007387 */ /* 0x000be80000100800 */
[----:B------:R-:W3:Y:S04]  /*1a8a0*/  LDL.LU R27, [R1+0x644] ;  /* 0x00064400011b7983 */ /* 0x000ee80000300800 */
[----:B-1----:R-:W3:Y:S04]  /*1a8b0*/  LDL.LU R23, [R1+0x638] ;  /* 0x0006380001177983 */ /* 0x002ee80000300800 */
[----:B------:R1:W-:Y:S04]  /*1a8c0*/  LDGSTS.E [R10+0xa300], desc[UR8][R8.64], P1 ;  /* 0x0a300000080a7fae */ /* 0x0003e80008921848 */
[----:B------:R-:W3:Y:S01]  /*1a8d0*/  LDL.LU R28, [R1+0x640] ;  /* 0x00064000011c7983 */ /* 0x000ee20000300800 */
[----:B------:R-:W-:Y:S01]  /*1a8e0*/  IADD3 R25, P2, R25, R4, RZ ;  /* 0x0000000419197210 */ /* 0x000fe20007f5e0ff */
[----:B-1----:R-:W-:Y:S01]  /*1a8f0*/  IMAD.MOV.U32 R8, RZ, RZ, R13 ;  /* 0x000000ffff087224 */ /* 0x002fe200078e000d */
[----:B------:R-:W-:-:S02]  /*1a900*/  MOV R9, R22 ;  /* 0x0000001600097202 */ /* 0x000fc40000000f00 */
[----:B-----5:R-:W5:Y:S04]  /*1a910*/  LDL.LU R22, [R1+0x2cc] ;  /* 0x0002cc0001167983 */ /* 0x020f680000300800 */
[----:B------:R-:W5:Y:S01]  /*1a920*/  LDL.LU R13, [R1+0x2d4] ;  /* 0x0002d400010d7983 */ /* 0x000f620000300800 */
[----:B------:R-:W-:-:S03]  /*1a930*/  IADD3 R12, P3, R12, R4, RZ ;  /* 0x000000040c0c7210 */ /* 0x000fc60007f7e0ff */
[----:B------:R-:W-:Y:S04]  /*1a940*/  STL [R1+0x53c], R25 ;  /* 0x00053c1901007387 */ /* 0x000fe80000100800 */
[----:B------:R1:W-:Y:S01]  /*1a950*/  LDGSTS.E [R10+0xa380], desc[UR8][R8.64], P0 ;  /* 0x0a380000080a7fae */ /* 0x0003e20008121848 */
[----:B------:R-:W-:Y:S01]  /*1a960*/  IMAD.X R26, R26, 0x1, R3, P2 ;  /* 0x000000011a1a7824 */ /* 0x000fe200010e0603 */
[----:B------:R-:W-:-:S04]  /*1a970*/  IADD3.X R16, R16, R3, RZ, P3, !PT ;  /* 0x0000000310107210 */ /* 0x000fc80001ffe4ff */
[----:B------:R1:W-:Y:S02]  /*1a980*/  STL [R1+0x538], R26 ;  /* 0x0005381a01007387 */ /* 0x0003e40000100800 */
[----:B-1----:R-:W-:Y:S02]  /*1a990*/  MOV R9, R26 ;  /* 0x0000001a00097202 */ /* 0x002fe40000000f00 */
[----:B------:R1:W-:Y:S01]  /*1a9a0*/  STL [R1+0x544], R12 ;  /* 0x0005440c01007387 */ /* 0x0003e20000100800 */
[----:B------:R-:W-:-:S03]  /*1a9b0*/  IMAD.MOV.U32 R8, RZ, RZ, R25 ;  /* 0x000000ffff087224 */ /* 0x000fc600078e0019 */
[----:B------:R-:W5:Y:S04]  /*1a9c0*/  LDL.LU R26, [R1+0x2c8] ;  /* 0x0002c800011a7983 */ /* 0x000f680000300800 */
[----:B------:R1:W-:Y:S04]  /*1a9d0*/  STL [R1+0x540], R16 ;  /* 0x0005401001007387 */ /* 0x0003e80000100800 */
[----:B------:R-:W5:Y:S04]  /*1a9e0*/  LDL.LU R25, [R1+0x2d0] ;  /* 0x0002d00001197983 */ /* 0x000f680000300800 */
[----:B------:R1:W-:Y:S02]  /*1a9f0*/  LDGSTS.E [R10+0xab00], desc[UR8][R8.64], P1 ;  /* 0x0ab00000080a7fae */ /* 0x0003e40008921848 */
[----:B-1----:R-:W-:Y:S01]  /*1aa00*/  IMAD.MOV.U32 R8, RZ, RZ, R12 ;  /* 0x000000ffff087224 */ /* 0x002fe200078e000c */
[----:B------:R-:W-:Y:S01]  /*1aa10*/  MOV R9, R16 ;  /* 0x0000001000097202 */ /* 0x000fe20000000f00 */
[----:B------:R-:W5:Y:S04]  /*1aa20*/  LDL.LU R12, [R1+0x34c] ;  /* 0x00034c00010c7983 */ /* 0x000f680000300800 */
[----:B------:R-:W5:Y:S04]  /*1aa30*/  LDL.LU R16, [R1+0x354] ;  /* 0x0003540001107983 */ /* 0x000f680000300800 */
[----:B------:R1:W-:Y:S01]  /*1aa40*/  LDGSTS.E [R10+0xab80], desc[UR8][R8.64], P0 ;  /* 0x0ab80000080a7fae */ /* 0x0003e20008121848 */
[----:B--2---:R-:W-:-:S05]  /*1aa50*/  IADD3 R15, P2, R15, R4, RZ ;  /* 0x000000040f0f7210 */ /* 0x004fca0007f5e0ff */
[----:B------:R2:W-:Y:S01]  /*1aa60*/  STL [R1+0x5bc], R15 ;  /* 0x0005bc0f01007387 */ /* 0x0005e20000100800 */
[----:B-1----:R-:W-:Y:S01]  /*1aa70*/  IMAD.MOV.U32 R8, RZ, RZ, R15 ;  /* 0x000000ffff087224 */ /* 0x002fe200078e000f */
[----:B------:R-:W-:Y:S01]  /*1aa80*/  IADD3 R18, P3, R18, R4, RZ ;  /* 0x0000000412127210 */ /* 0x000fe20007f7e0ff */
[----:B----4-:R-:W-:-:S03]  /*1aa90*/  IMAD.X R21, R21, 0x1, R3, P2 ;  /* 0x0000000115157824 */ /* 0x010fc600010e0603 */
[----:B------:R-:W-:Y:S02]  /*1aaa0*/  IADD3.X R19, R19, R3, RZ, P3, !PT ;  /* 0x0000000313137210 */ /* 0x000fe40001ffe4ff */
[----:B------:R1:W-:Y:S01]  /*1aab0*/  STL [R1+0x5b8], R21 ;  /* 0x0005b81501007387 */ /* 0x0003e20000100800 */
[----:B------:R-:W-:-:S03]  /*1aac0*/  MOV R9, R21 ;  /* 0x0000001500097202 */ /* 0x000fc60000000f00 */
[----:B------:R4:W-:Y:S04]  /*1aad0*/  STL [R1+0x5c4], R18 ;  /* 0x0005c41201007387 */ /* 0x0009e80000100800 */
[----:B--2---:R-:W2:Y:S04]  /*1aae0*/  LDL.LU R15, [R1+0x348] ;  /* 0x00034800010f7983 */ /* 0x004ea80000300800 */
[----:B------:R4:W-:Y:S04]  /*1aaf0*/  STL [R1+0x5c0], R19 ;  /* 0x0005c01301007387 */ /* 0x0009e80000100800 */
[----:B-1----:R-:W2:Y:S04]  /*1ab00*/  LDL.LU R21, [R1+0x350] ;  /* 0x0003500001157983 */ /* 0x002ea80000300800 */
[----:B------:R1:W-:Y:S01]  /*1ab10*/  LDGSTS.E [R10+0xb300], desc[UR8][R8.64], P1 ;  /* 0x0b300000080a7fae */ /* 0x0003e20008921848 */
[-C--:B---3--:R-:W-:Y:S01]  /*1ab20*/  IADD3 R20, P2, R20, R4.reuse, RZ ;  /* 0x0000000414147210 */ /* 0x088fe20007f5e0ff */
[----:B-1----:R-:W-:Y:S01]  /*1ab30*/  IMAD.MOV.U32 R8, RZ, RZ, R18 ;  /* 0x000000ffff087224 */ /* 0x002fe200078e0012 */
[----:B------:R-:W-:Y:S01]  /*1ab40*/  MOV R9, R19 ;  /* 0x0000001300097202 */ /* 0x000fe20000000f00 */
[----:B----4-:R-:W3:Y:S04]  /*1ab50*/  LDL.LU R18, [R1+0x3cc] ;  /* 0x0003cc0001127983 */ /* 0x010ee80000300800 */
[----:B------:R-:W4:Y:S01]  /*1ab60*/  LDL.LU R19, [R1+0x3d4] ;  /* 0x0003d40001137983 */ /* 0x000f220000300800 */
[----:B------:R-:W-:Y:S01]  /*1ab70*/  IADD3 R27, P3, R27, R4, RZ ;  /* 0x000000041b1b7210 */ /* 0x000fe20007f7e0ff */
[----:B------:R-:W-:-:S02]  /*1ab80*/  IMAD.X R23, R23, 0x1, R3, P2 ;  /* 0x0000000117177824 */ /* 0x000fc400010e0603 */
[----:B------:R-:W-:Y:S04]  /*1ab90*/  STL [R1+0x63c], R20 ;  /* 0x00063c1401007387 */ /* 0x000fe80000100800 */
[----:B------:R1:W-:Y:S01]  /*1aba0*/  LDGSTS.E [R10+0xb380], desc[UR8][R8.64], P0 ;  /* 0x0b380000080a7fae */ /* 0x0003e20008121848 */
[----:B------:R-:W-:-:S03]  /*1abb0*/  IADD3.X R28, R28, R3, RZ, P3, !PT ;  /* 0x000000031c1c7210 */ /* 0x000fc60001ffe4ff */
[----:B------:R5:W-:Y:S04]  /*1abc0*/  STL [R1+0x638], R23 ;  /* 0x0006381701007387 */ /* 0x000be80000100800 */
[----:B------:R-:W-:Y:S01]  /*1abd0*/  STL [R1+0x644], R27 ;  /* 0x0006441b01007387 */ /* 0x000fe20000100800 */
[----:B-1----:R-:W-:Y:S01]  /*1abe0*/  MOV R9, R23 ;  /* 0x0000001700097202 */ /* 0x002fe20000000f00 */
[----:B------:R-:W-:Y:S02]  /*1abf0*/  IMAD.MOV.U32 R8, RZ, RZ, R20 ;  /* 0x000000ffff087224 */ /* 0x000fe400078e0014 */
[----:B-----5:R-:W5:Y:S01]  /*1ac00*/  LDL.LU R23, [R1+0x3c8] ;  /* 0x0003c80001177983 */ /* 0x020f620000300800 */
[----:B------:R-:W-:-:S03]  /*1ac10*/  IADD3 R22, P2, R22, R4, RZ ;  /* 0x0000000416167210 */ /* 0x000fc60007f5e0ff */
[----:B------:R-:W-:Y:S01]  /*1ac20*/  STL [R1+0x640], R28 ;  /* 0x0006401c01007387 */ /* 0x000fe20000100800 */
[----:B------:R-:W-:-:S03]  /*1ac30*/  IADD3 R13, P3, R13, R4, RZ ;  /* 0x000000040d0d7210 */ /* 0x000fc60007f7e0ff */
[----:B------:R-:W5:Y:S04]  /*1ac40*/  LDL.LU R20, [R1+0x3d0] ;  /* 0x0003d00001147983 */ /* 0x000f680000300800 */
[----:B------:R1:W-:Y:S04]  /*1ac50*/  LDGSTS.E [R10+0xbb00], desc[UR8][R8.64], P1 ;  /* 0x0bb00000080a7fae */ /* 0x0003e80008921848 */
[----:B------:R1:W-:Y:S02]  /*1ac60*/  STL [R1+0x2cc], R22 ;  /* 0x0002cc1601007387 */ /* 0x0003e40000100800 */
[----:B-1----:R-:W-:Y:S01]  /*1ac70*/  IMAD.MOV.U32 R8, RZ, RZ, R27 ;  /* 0x000000ffff087224 */ /* 0x002fe200078e001b */
[----:B------:R-:W-:-:S05]  /*1ac80*/  MOV R9, R28 ;  /* 0x0000001c00097202 */ /* 0x000fca0000000f00 */
[----:B------:R1:W-:Y:S01]  /*1ac90*/  LDGSTS.E [R10+0xbb80], desc[UR8][R8.64], P0 ;  /* 0x0bb80000080a7fae */ /* 0x0003e20008121848 */
[----:B------:R-:W-:-:S05]  /*1aca0*/  IMAD.X R26, R26, 0x1, R3, P2 ;  /* 0x000000011a1a7824 */ /* 0x000fca00010e0603 */
[----:B------:R-:W-:Y:S01]  /*1acb0*/  STL [R1+0x2c8], R26 ;  /* 0x0002c81a01007387 */ /* 0x000fe20000100800 */
[----:B------:R-:W-:Y:S01]  /*1acc0*/  IADD3.X R25, R25, R3, RZ, P3, !PT ;  /* 0x0000000319197210 */ /* 0x000fe20001ffe4ff */
        /* <DEDUP_REMOVED lines=16> */
[----:B--2---:R-:W-:-:S05]  /*1add0*/  IMAD.X R15, R15, 0x1, R3, P2 ;  /* 0x000000010f0f7824 */ /* 0x004fca00010e0603 */
[----:B------:R1:W-:Y:S01]  /*1ade0*/  STL [R1+0x348], R15 ;  /* 0x0003480f01007387 */ /* 0x0003e20000100800 */
[----:B------:R-:W-:Y:S02]  /*1adf0*/  MOV R9, R15 ;  /* 0x0000000f00097202 */ /* 0x000fe40000000f00 */
[----:B------:R-:W-:Y:S01]  /*1ae00*/  IADD3.X R21, R21, R3, RZ, P3, !PT ;  /* 0x0000000315157210 */ /* 0x000fe20001ffe4ff */
[----:B------:R-:W-:Y:S04]  /*1ae10*/  STL [R1+0x354], R16 ;  /* 0x0003541001007387 */ /* 0x000fe80000100800 */
[----:B------:R-:W2:Y:S04]  /*1ae20*/  LDL.LU R12, [R1+0x4cc] ;  /* 0x0004cc00010c7983 */ /* 0x000ea80000300800 */
[----:B------:R3:W-:Y:S04]  /*1ae30*/  STL [R1+0x350], R21 ;  /* 0x0003501501007387 */ /* 0x0007e80000100800 */
[----:B------:R3:W-:Y:S04]  /*1ae40*/  LDGSTS.E [R11+0x8c00], desc[UR8][R8.64], P1 ;  /* 0x08c00000080b7fae */ /* 0x0007e80008921848 */
[----:B-1----:R-:W2:Y:S01]  /*1ae50*/  LDL.LU R15, [R1+0x4d4] ;  /* 0x0004d400010f7983 */ /* 0x002ea20000300800 */
[----:B---3--:R-:W-:-:S02]  /*1ae60*/  IADD3 R18, P2, R18, R4, RZ ;  /* 0x0000000412127210 */ /* 0x008fc40007f5e0ff */
[----:B------:R-:W-:Y:S02]  /*1ae70*/  MOV R9, R21 ;  /* 0x0000001500097202 */ /* 0x000fe40000000f00 */
[----:B------:R-:W3:Y:S01]  /*1ae80*/  LDL.LU R21, [R1+0x4c8] ;  /* 0x0004c80001157983 */ /* 0x000ee20000300800 */
[----:B------:R-:W-:Y:S01]  /*1ae90*/  IMAD.MOV.U32 R8, RZ, RZ, R16 ;  /* 0x000000ffff087224 */ /* 0x000fe200078e0010 */
[----:B----4-:R-:W-:Y:S02]  /*1aea0*/  IADD3 R19, P3, R19, R4, RZ ;  /* 0x0000000413137210 */ /* 0x010fe40007f7e0ff */
[----:B------:R-:W4:Y:S04]  /*1aeb0*/  LDL.LU R16, [R1+0x4d0] ;  /* 0x0004d00001107983 */ /* 0x000f280000300800 */
[----:B------:R1:W-:Y:S04]  /*1aec0*/  LDGSTS.E [R11+0x8c80], desc[UR8][R8.64], P0 ;  /* 0x08c80000080b7fae */ /* 0x0003e80008121848 */
[----:B------:R1:W-:Y:S01]  /*1aed0*/  STL [R1+0x3cc], R18 ;  /* 0x0003cc1201007387 */ /* 0x0003e20000100800 */
[----:B-----5:R-:W-:-:S02]  /*1aee0*/  IMAD.X R23, R23, 0x1, R3, P2 ;  /* 0x0000000117177824 */ /* 0x020fc400010e0603 */
[----:B-1----:R-:W-:-:S03]  /*1aef0*/  IMAD.MOV.U32 R8, RZ, RZ, R18 ;  /* 0x000000ffff087224 */ /* 0x002fc600078e0012 */
[----:B------:R-:W-:Y:S01]  /*1af00*/  STL [R1+0x3c8], R23 ;  /* 0x0003c81701007387 */ /* 0x000fe20000100800 */
[----:B------:R-:W-:Y:S02]  /*1af10*/  MOV R9, R23 ;  /* 0x0000001700097202 */ /* 0x000fe40000000f00 */
[----:B------:R-:W-:Y:S01]  /*1af20*/  IADD3.X R20, R20, R3, RZ, P3, !PT ;  /* 0x0000000314147210 */ /* 0x000fe20001ffe4ff */
[----:B------:R1:W-:Y:S04]  /*1af30*/  STL [R1+0x3d4], R19 ;  /* 0x0003d41301007387 */ /* 0x0003e80000100800 */
[----:B------:R-:W5:Y:S04]  /*1af40*/  LDL.LU R18, [R1+0x54c] ;  /* 0x00054c0001127983 */ /* 0x000f680000300800 */
[----:B------:R1:W-:Y:S04]  /*1af50*/  STL [R1+0x3d0], R20 ;  /* 0x0003d01401007387 */ /* 0x0003e80000100800 */
[----:B------:R1:W-:Y:S04]  /*1af60*/  LDGSTS.E [R11+0x9400], desc[UR8][R8.64], P1 ;  /* 0x09400000080b7fae */ /* 0x0003e80008921848 */
[----:B------:R-:W5:Y:S01]  /*1af70*/  LDL.LU R26, [R1+0x554] ;  /* 0x00055400011a7983 */ /* 0x000f620000300800 */
[----:B-1----:R-:W-:-:S03]  /*1af80*/  IMAD.MOV.U32 R8, RZ, RZ, R19 ;  /* 0x000000ffff087224 */ /* 0x002fc600078e0013 */
[----:B------:R-:W5:Y:S01]  /*1af90*/  LDL.LU R19, [R1+0x548] ;  /* 0x0005480001137983 */ /* 0x000f620000300800 */
[----:B------:R-:W-:-:S03]  /*1afa0*/  MOV R9, R20 ;  /* 0x0000001400097202 */ /* 0x000fc60000000f00 */
[----:B------:R-:W5:Y:S04]  /*1afb0*/  LDL.LU R27, [R1+0x550] ;  /* 0x00055000011b7983 */ /* 0x000f680000300800 */
[----:B------:R-:W5:Y:S04]  /*1afc0*/  LDL.LU R23, [R1+0x5cc] ;  /* 0x0005cc0001177983 */ /* 0x000f680000300800 */
[----:B------:R-:W5:Y:S01]  /*1afd0*/  LDL.LU R20, [R1+0x5d4] ;  /* 0x0005d40001147983 */ /* 0x000f620000300800 */
[----:B------:R-:W-:-:S03]  /*1afe0*/  IADD3 R22, P2, R22, R4, RZ ;  /* 0x0000000416167210 */ /* 0x000fc60007f5e0ff */
[----:B------:R1:W-:Y:S04]  /*1aff0*/  LDGSTS.E [R11+0x9480], desc[UR8][R8.64], P0 ;  /* 0x09480000080b7fae */ /* 0x0003e80008121848 */
[----:B------:R-:W-:Y:S01]  /*1b000*/  STL [R1+0x44c], R22 ;  /* 0x00044c1601007387 */ /* 0x000fe20000100800 */
[----:B------:R-:W-:Y:S01]  /*1b010*/  IADD3 R10, P3, R10, R4, RZ ;  /* 0x000000040a0a7210 */ /* 0x000fe20007f7e0ff */
[----:B------:R-:W-:-:S05]  /*1b020*/  IMAD.X R25, R25, 0x1, R3, P2 ;  /* 0x0000000119197824 */ /* 0x000fca00010e0603 */
[----:B------:R1:W-:Y:S02]  /*1b030*/  STL [R1+0x448], R25 ;  /* 0x0004481901007387 */ /* 0x0003e40000100800 */
[----:B-1----:R-:W-:Y:S02]  /*1b040*/  MOV R9, R25 ;  /* 0x0000001900097202 */ /* 0x002fe40000000f00 */
[----:B------:R-:W-:Y:S01]  /*1b050*/  IADD3.X R13, R13, R3, RZ, P3, !PT ;  /* 0x000000030d0d7210 */ /* 0x000fe20001ffe4ff */
[----:B------:R-:W-:Y:S01]  /*1b060*/  STL [R1+0x454], R10 ;  /* 0x0004540a01007387 */ /* 0x000fe20000100800 */
[----:B------:R-:W-:-:S03]  /*1b070*/  IMAD.MOV.U32 R8, RZ, RZ, R22 ;  /* 0x000000ffff087224 */ /* 0x000fc600078e0016 */
[----:B------:R-:W5:Y:S04]  /*1b080*/  LDL.LU R25, [R1+0x5c8] ;  /* 0x0005c80001197983 */ /* 0x000f680000300800 */
[----:B------:R1:W-:Y:S04]  /*1b090*/  STL [R1+0x450], R13 ;  /* 0x0004500d01007387 */ /* 0x0003e80000100800 */
[----:B------:R-:W5:Y:S04]  /*1b0a0*/  LDL.LU R22, [R1+0x5d0] ;  /* 0x0005d00001167983 */ /* 0x000f680000300800 */
[----:B------:R1:W-:Y:S02]  /*1b0b0*/  LDGSTS.E [R11+0x9c00], desc[UR8][R8.64], P1 ;  /* 0x09c00000080b7fae */ /* 0x0003e40008921848 */
[----:B-1----:R-:W-:Y:S01]  /*1b0c0*/  IMAD.MOV.U32 R8, RZ, RZ, R10 ;  /* 0x000000ffff087224 */ /* 0x002fe200078e000a */
[----:B------:R-:W-:-:S02]  /*1b0d0*/  MOV R9, R13 ;  /* 0x0000000d00097202 */ /* 0x000fc40000000f00 */
[----:B------:R-:W5:Y:S04]  /*1b0e0*/  LDL.LU R13, [R1+0x64c] ;  /* 0x00064c00010d7983 */ /* 0x000f680000300800 */
[----:B------:R-:W5:Y:S04]  /*1b0f0*/  LDL.LU R10, [R1+0x654] ;  /* 0x00065400010a7983 */ /* 0x000f680000300800 */
[----:B------:R1:W-:Y:S01]  /*1b100*/  LDGSTS.E [R11+0x9c80], desc[UR8][R8.64], P0 ;  /* 0x09c80000080b7fae */ /* 0x0003e20008121848 */
[----:B--2---:R-:W-:-:S05]  /*1b110*/  IADD3 R12, P2, R12, R4, RZ ;  /* 0x000000040c0c7210 */ /* 0x004fca0007f5e0ff */
[----:B------:R-:W-:Y:S01]  /*1b120*/  STL [R1+0x4cc], R12 ;  /* 0x0004cc0c01007387 */ /* 0x000fe20000100800 */
[----:B------:R-:W-:Y:S01]  /*1b130*/  IADD3 R15, P3, R15, R4, RZ ;  /* 0x000000040f0f7210 */ /* 0x000fe20007f7e0ff */
[----:B-1----:R-:W-:Y:S02]  /*1b140*/  IMAD.MOV.U32 R8, RZ, RZ, R12 ;  /* 0x000000ffff087224 */ /* 0x002fe400078e000c */
[----:B---3--:R-:W-:Y:S01]  /*1b150*/  IMAD.X R21, R21, 0x1, R3, P2 ;  /* 0x0000000115157824 */ /* 0x008fe200010e0603 */
[----:B----4-:R-:W-:-:S04]  /*1b160*/  IADD3.X R16, R16, R3, RZ, P3, !PT ;  /* 0x0000000310107210 */ /* 0x010fc80001ffe4ff */
[----:B------:R1:W-:Y:S01]  /*1b170*/  STL [R1+0x4c8], R21 ;  /* 0x0004c81501007387 */ /* 0x0003e20000100800 */
[----:B------:R-:W-:-:S03]  /*1b180*/  MOV R9, R21 ;  /* 0x0000001500097202 */ /* 0x000fc60000000f00 */
[----:B------:R-:W-:Y:S04]  /*1b190*/  STL [R1+0x4d4], R15 ;  /* 0x0004d40f01007387 */ /* 0x000fe80000100800 */
[----:B------:R2:W-:Y:S04]  /*1b1a0*/  LDGSTS.E [R11+0xa400], desc[UR8][R8.64], P1 ;  /* 0x0a400000080b7fae */ /* 0x0005e80008921848 */
[----:B-1----:R-:W3:Y:S04]  /*1b1b0*/  LDL.LU R21, [R1+0x648] ;  /* 0x0006480001157983 */ /* 0x002ee80000300800 */
[----:B------:R1:W-:Y:S04]  /*1b1c0*/  STL [R1+0x4d0], R16 ;  /* 0x0004d01001007387 */ /* 0x0003e80000100800 */
[----:B------:R-:W4:Y:S01]  /*1b1d0*/  LDL.LU R12, [R1+0x650] ;  /* 0x00065000010c7983 */ /* 0x000f220000300800 */
[----:B--2---:R-:W-:Y:S01]  /*1b1e0*/  IMAD.MOV.U32 R8, RZ, RZ, R15 ;  /* 0x000000ffff087224 */ /* 0x004fe200078e000f */
[----:B------:R-:W-:-:S02]  /*1b1f0*/  MOV R9, R16 ;  /* 0x0000001000097202 */ /* 0x000fc40000000f00 */
[----:B-1----:R-:W2:Y:S01]  /*1b200*/  LDL.LU R16, [R1+0x2dc] ;  /* 0x0002dc0001107983 */ /* 0x002ea20000300800 */
[----:B-----5:R-:W-:-:S03]  /*1b210*/  IADD3 R18, P2, R18, R4, RZ ;  /* 0x0000000412127210 */ /* 0x020fc60007f5e0ff */
[----:B------:R-:W5:Y:S04]  /*1b220*/  LDL.LU R15, [R1+0x2e4] ;  /* 0x0002e400010f7983 */ /* 0x000f680000300800 */
[----:B------:R1:W-:Y:S04]  /*1b230*/  STL [R1+0x54c], R18 ;  /* 0x00054c1201007387 */ /* 0x0003e80000100800 */
[----:B------:R1:W-:Y:S01]  /*1b240*/  LDGSTS.E [R11+0xa480], desc[UR8][R8.64], P0 ;  /* 0x0a480000080b7fae */ /* 0x0003e20008121848 */
[----:B------:R-:W-:Y:S01]  /*1b250*/  IADD3 R26, P3, R26, R4, RZ ;  /* 0x000000041a1a7210 */ /* 0x000fe20007f7e0ff */
[----:B------:R-:W-:-:S02]  /*1b260*/  IMAD.X R19, R19, 0x1, R3, P2 ;  /* 0x0000000113137824 */ /* 0x000fc400010e0603 */
[----:B-1----:R-:W-:Y:S01]  /*1b270*/  IMAD.MOV.U32 R8, RZ, RZ, R18 ;  /* 0x000000ffff087224 */ /* 0x002fe200078e0012 */
[----:B------:R-:W-:Y:S02]  /*1b280*/  IADD3.X R27, R27, R3, RZ, P3, !PT ;  /* 0x000000031b1b7210 */ /* 0x000fe40001ffe4ff */
[----:B------:R1:W-:Y:S01]  /*1b290*/  STL [R1+0x548], R19 ;  /* 0x0005481301007387 */ /* 0x0003e20000100800 */
[----:B------:R-:W-:-:S03]  /*1b2a0*/  MOV R9, R19 ;  /* 0x0000001300097202 */ /* 0x000fc60000000f00 */
[----:B------:R-:W-:Y:S01]  /*1b2b0*/  STL [R1+0x554], R26 ;  /* 0x0005541a01007387 */ /* 0x000fe20000100800 */
[----:B------:R-:W-:-:S03]  /*1b2c0*/  IADD3 R23, P2, R23, R4, RZ ;  /* 0x0000000417177210 */ /* 0x000fc60007f5e0ff */
[----:B------:R-:W5:Y:S04]  /*1b2d0*/  LDL.LU R18, [R1+0x2d8] ;  /* 0x0002d80001127983 */ /* 0x000f680000300800 */
[----:B------:R-:W-:Y:S04]  /*1b2e0*/  STL [R1+0x550], R27 ;  /* 0x0005501b01007387 */ /* 0x000fe80000100800 */
[----:B-1----:R-:W5:Y:S04]  /*1b2f0*/  LDL.LU R19, [R1+0x2e0] ;  /* 0x0002e00001137983 */ /* 0x002f680000300800 */
[----:B------:R1:W-:Y:S01]  /*1b300*/  LDGSTS.E [R11+0xac00], desc[UR8][R8.64], P1 ;  /* 0x0ac00000080b7fae */ /* 0x0003e20008921848 */
[----:B------:R-:W-:Y:S01]  /*1b310*/  IADD3 R20, P3, R20, R4, RZ ;  /* 0x0000000414147210 */ /* 0x000fe20007f7e0ff */
[----:B-1----:R-:W-:Y:S01]  /*1b320*/  IMAD.MOV.U32 R8, RZ, RZ, R26 ;  /* 0x000000ffff087224 */ /* 0x002fe200078e001a */
[----:B------:R-:W-:Y:S01]  /*1b330*/  MOV R9, R27 ;  /* 0x0000001b00097202 */ /* 0x000fe20000000f00 */
[----:B------:R-:W-:Y:S04]  /*1b340*/  STL [R1+0x5cc], R23 ;  /* 0x0005cc1701007387 */ /* 0x000fe80000100800 */
[----:B------:R1:W-:Y:S01]  /*1b350*/  LDGSTS.E [R11+0xac80], desc[UR8][R8.64], P0 ;  /* 0x0ac80000080b7fae */ /* 0x0003e20008121848 */
[----:B------:R-:W-:-:S02]  /*1b360*/  IMAD.X R25, R25, 0x1, R3, P2 ;  /* 0x0000000119197824 */ /* 0x000fc400010e0603 */
[----:B-1----:R-:W-:-:S03]  /*1b370*/  IMAD.MOV.U32 R8, RZ, RZ, R23 ;  /* 0x000000ffff087224 */ /* 0x002fc600078e0017 */
[----:B------:R-:W-:Y:S02]  /*1b380*/  MOV R9, R25 ;  /* 0x0000001900097202 */ /* 0x000fe40000000f00 */
[----:B------:R-:W-:Y:S01]  /*1b390*/  IADD3.X R22, R22, R3, RZ, P3, !PT ;  /* 0x0000000316167210 */ /* 0x000fe20001ffe4ff */
[----:B------:R-:W-:Y:S04]  /*1b3a0*/  STL [R1+0x5c8], R25 ;  /* 0x0005c81901007387 */ /* 0x000fe80000100800 */
[----:B------:R-:W-:Y:S04]  /*1b3b0*/  STL [R1+0x5d4], R20 ;  /* 0x0005d41401007387 */ /* 0x000fe80000100800 */
[----:B------:R1:W-:Y:S04]  /*1b3c0*/  LDGSTS.E [R11+0xb400], desc[UR8][R8.64], P1 ;  /* 0x0b400000080b7fae */ /* 0x0003e80008921848 */
[----:B------:R1:W-:Y:S02]  /*1b3d0*/  STL [R1+0x5d0], R22 ;  /* 0x0005d01601007387 */ /* 0x0003e40000100800 */
[----:B-1----:R-:W-:Y:S01]  /*1b3e0*/  MOV R9, R22 ;  /* 0x0000001600097202 */ /* 0x002fe20000000f00 */
[----:B------:R-:W-:Y:S01]  /*1b3f0*/  IMAD.MOV.U32 R8, RZ, RZ, R20 ;  /* 0x000000ffff087224 */ /* 0x000fe200078e0014 */
[----:B------:R-:W5:Y:S04]  /*1b400*/  LDL.LU R22, [R1+0x358] ;  /* 0x0003580001167983 */ /* 0x000f680000300800 */
[----:B------:R-:W5:Y:S04]  /*1b410*/  LDL.LU R20, [R1+0x35c] ;  /* 0x00035c0001147983 */ /* 0x000f680000300800 */
[----:B------:R-:W5:Y:S04]  /*1b420*/  LDL.LU R27, [R1+0x360] ;  /* 0x00036000011b7983 */ /* 0x000f680000300800 */
[----:B------:R-:W5:Y:S01]  /*1b430*/  LDL.LU R26, [R1+0x364] ;  /* 0x00036400011a7983 */ /* 0x000f620000300800 */
[----:B------:R-:W-:-:S02]  /*1b440*/  IADD3 R13, P2, R13, R4, RZ ;  /* 0x000000040d0d7210 */ /* 0x000fc40007f5e0ff */
[----:B------:R-:W-:Y:S01]  /*1b450*/  IADD3 R10, P3, R10, R4, RZ ;  /* 0x000000040a0a7210 */ /* 0x000fe20007f7e0ff */
[----:B------:R1:W-:Y:S04]  /*1b460*/  LDGSTS.E [R11+0xb480], desc[UR8][R8.64], P0 ;  /* 0x0b480000080b7fae */ /* 0x0003e80008121848 */
[----:B------:R-:W-:Y:S01]  /*1b470*/  STL [R1+0x64c], R13 ;  /* 0x00064c0d01007387 */ /* 0x000fe20000100800 */
[----:B-1----:R-:W-:Y:S02]  /*1b480*/  IMAD.MOV.U32 R8, RZ, RZ, R13 ;  /* 0x000000ffff087224 */ /* 0x002fe400078e000d */
[----:B------:R-:W-:Y:S02]  /*1b490*/  IMAD.SHL.U32 R219, R17, 0x4, RZ ;  /* 0x0000000411db7824 */ /* 0x000fe400078e00ff */
[----:B---3--:R-:W-:-:S05]  /*1b4a0*/  IMAD.X R21, R21, 0x1, R3, P2 ;  /* 0x0000000115157824 */ /* 0x008fca00010e0603 */
[----:B------:R1:W-:Y:S01]  /*1b4b0*/  STL [R1+0x648], R21 ;  /* 0x0006481501007387 */ /* 0x0003e20000100800 */
[----:B------:R-:W-:Y:S02]  /*1b4c0*/  MOV R9, R21 ;  /* 0x0000001500097202 */ /* 0x000fe40000000f00 */
[----:B----4-:R-:W-:Y:S01]  /*1b4d0*/  IADD3.X R12, R12, R3, RZ, P3, !PT ;  /* 0x000000030c0c7210 */ /* 0x010fe20001ffe4ff */
[----:B------:R-:W-:Y:S04]  /*1b4e0*/  STL [R1+0x654], R10 ;  /* 0x0006540a01007387 */ /* 0x000fe80000100800 */
[----:B------:R3:W-:Y:S04]  /*1b4f0*/  LDGSTS.E [R11+0xbc00], desc[UR8][R8.64], P1 ;  /* 0x0bc00000080b7fae */ /* 0x0007e80008921848 */
[----:B-1----:R-:W4:Y:S01]  /*1b500*/  LDL.LU R21, [R1+0x3dc] ;  /* 0x0003dc0001157983 */ /* 0x002f220000300800 */
[----:B--2---:R-:W-:-:S03]  /*1b510*/  IADD3 R16, P2, R16, R4, RZ ;  /* 0x0000000410107210 */ /* 0x004fc60007f5e0ff */
[----:B------:R1:W-:Y:S04]  /*1b520*/  STL [R1+0x650], R12 ;  /* 0x0006500c01007387 */ /* 0x0003e80000100800 */
[----:B------:R-:W2:Y:S01]  /*1b530*/  LDL.LU R13, [R1+0x3e4] ;  /* 0x0003e400010d7983 */ /* 0x000ea20000300800 */
[----:B-----5:R-:W-:-:S03]  /*1b540*/  IADD3 R15, P3, R15, R4, RZ ;  /* 0x000000040f0f7210 */ /* 0x020fc60007f7e0ff */
[----:B------:R-:W5:Y:S01]  /*1b550*/  LDL.LU R25, [R1+0x3d8] ;  /* 0x0003d80001197983 */ /* 0x000f620000300800 */
[----:B---3--:R-:W-:-:S03]  /*1b560*/  IMAD.MOV.U32 R8, RZ, RZ, R10 ;  /* 0x000000ffff087224 */ /* 0x008fc600078e000a */
[----:B------:R-:W3:Y:S01]  /*1b570*/  LDL.LU R23, [R1+0x3e0] ;  /* 0x0003e00001177983 */ /* 0x000ee20000300800 */
[----:B------:R-:W-:-:S03]  /*1b580*/  MOV R9, R12 ;  /* 0x0000000c00097202 */ /* 0x000fc60000000f00 */
[----:B------:R1:W-:Y:S04]  /*1b590*/  STL [R1+0x2dc], R16 ;  /* 0x0002dc1001007387 */ /* 0x0003e80000100800 */
[----:B------:R1:W-:Y:S01]  /*1b5a0*/  LDGSTS.E [R11+0xbc80], desc[UR8][R8.64], P0 ;  /* 0x0bc80000080b7fae */ /* 0x0003e20008121848 */
[----:B------:R-:W-:-:S05]  /*1b5b0*/  IADD3.X R18, R18, R3, RZ, P2, !PT ;  /* 0x0000000312127210 */ /* 0x000fca00017fe4ff */
[----:B------:R1:W-:Y:S01]  /*1b5c0*/  STL [R1+0x2d8], R18 ;  /* 0x0002d81201007387 */ /* 0x0003e20000100800 */
[----:B------:R-:W-:-:S03]  /*1b5d0*/  IMAD.X R19, R19, 0x1, R3, P3 ;  /* 0x0000000113137824 */ /* 0x000fc600018e0603 */
[----:B------:R-:W-:Y:S04]  /*1b5e0*/  STL [R1+0x2e4], R15 ;  /* 0x0002e40f01007387 */ /* 0x000fe80000100800 */
[----:B-1----:R-:W3:Y:S01]  /*1b5f0*/  LDL.LU R12, [R1+0x45c] ;  /* 0x00045c00010c7983 */ /* 0x002ee20000300800 */
[----:B------:R-:W-:-:S03]  /*1b600*/  IMAD.MOV.U32 R8, RZ, RZ, R16 ;  /* 0x000000ffff087224 */ /* 0x000fc600078e0010 */
[----:B------:R1:W-:Y:S04]  /*1b610*/  STL [R1+0x2e0], R19 ;  /* 0x0002e01301007387 */ /* 0x0003e80000100800 */
[----:B------:R-:W3:Y:S01]  /*1b620*/  LDL.LU R17, [R1+0x464] ;  /* 0x0004640001117983 */ /* 0x000ee20000300800 */
[----:B------:R-:W-:-:S03]  /*1b630*/  LOP3.LUT R10, R219, 0x50, RZ, 0x3c, !PT ;  /* 0x00000050db0a7812 */ /* 0x000fc600078e3cff */
[----:B------:R-:W3:Y:S01]  /*1b640*/  LDL.LU R16, [R1+0x458] ;  /* 0x0004580001107983 */ /* 0x000ee20000300800 */
[----:B------:R-:W-:-:S03]  /*1b650*/  MOV R9, R18 ;  /* 0x0000001200097202 */ /* 0x000fc60000000f00 */
[----:B------:R-:W3:Y:S01]  /*1b660*/  LDL.LU R18, [R1+0x460] ;  /* 0x0004600001127983 */ /* 0x000ee20000300800 */
[----:B------:R-:W-:-:S05]  /*1b670*/  IADD3 R10, R10, UR7, RZ ;  /* 0x000000070a0a7c10 */ /* 0x000fca000fffe0ff */
[----:B------:R1:W-:Y:S02]  /*1b680*/  LDGSTS.E [R10+0x8500], desc[UR8][R8.64], P1 ;  /* 0x08500000080a7fae */ /* 0x0003e40008921848 */
[----:B-1----:R-:W-:Y:S01]  /*1b690*/  IMAD.MOV.U32 R8, RZ, RZ, R15 ;  /* 0x000000ffff087224 */ /* 0x002fe200078e000f */
[----:B------:R-:W-:Y:S02]  /*1b6a0*/  MOV R9, R19 ;  /* 0x0000001300097202 */ /* 0x000fe40000000f00 */
[----:B------:R-:W3:Y:S04]  /*1b6b0*/  LDL.LU R19, [R1+0x4dc] ;  /* 0x0004dc0001137983 */ /* 0x000ee80000300800 */
[----:B------:R-:W3:Y:S04]  /*1b6c0*/  LDL.LU R15, [R1+0x4e4] ;  /* 0x0004e400010f7983 */ /* 0x000ee80000300800 */
[----:B------:R1:W-:Y:S01]  /*1b6d0*/  LDGSTS.E [R10+0x8580], desc[UR8][R8.64], P0 ;  /* 0x08580000080a7fae */ /* 0x0003e20008121848 */
[----:B------:R-:W-:-:S05]  /*1b6e0*/  IADD3 R20, P2, R20, R4, RZ ;  /* 0x0000000414147210 */ /* 0x000fca0007f5e0ff */
[----:B------:R-:W-:Y:S01]  /*1b6f0*/  IMAD.X R22, R22, 0x1, R3, P2 ;  /* 0x0000000116167824 */ /* 0x000fe200010e0603 */
[----:B------:R-:W-:Y:S01]  /*1b700*/  IADD3 R26, P3, R26, R4, RZ ;  /* 0x000000041a1a7210 */ /* 0x000fe20007f7e0ff */
[----:B------:R-:W-:Y:S03]  /*1b710*/  STL [R1+0x35c], R20 ;  /* 0x00035c1401007387 */ /* 0x000fe60000100800 */
[----:B-1----:R-:W-:Y:S02]  /*1b720*/  MOV R9, R22 ;  /* 0x0000001600097202 */ /* 0x002fe40000000f00 */
[----:B------:R-:W-:Y:S01]  /*1b730*/  IADD3.X R27, R27, R3, RZ, P3, !PT ;  /* 0x000000031b1b7210 */ /* 0x000fe20001ffe4ff */
[----:B------:R1:W-:Y:S04]  /*1b740*/  STL [R1+0x358], R22 ;  /* 0x0003581601007387 */ /* 0x0003e80000100800 */
[----:B------:R-:W-:Y:S01]  /*1b750*/  STL [R1+0x364], R26 ;  /* 0x0003641a01007387 */ /* 0x000fe20000100800 */
[----:B------:R-:W-:-:S03]  /*1b760*/  IMAD.MOV.U32 R8, RZ, RZ, R20 ;  /* 0x000000ffff087224 */ /* 0x000fc600078e0014 */
[----:B-1----:R-:W3:Y:S04]  /*1b770*/  LDL.LU R22, [R1+0x4d8] ;  /* 0x0004d80001167983 */ /* 0x002ee80000300800 */
[----:B------:R-:W-:Y:S04]  /*1b780*/  STL [R1+0x360], R27 ;  /* 0x0003601b01007387 */ /* 0x000fe80000100800 */
[----:B------:R-:W3:Y:S04]  /*1b790*/  LDL.LU R20, [R1+0x4e0] ;  /* 0x0004e00001147983 */ /* 0x000ee80000300800 */
[----:B------:R1:W-:Y:S02]  /*1b7a0*/  LDGSTS.E [R10+0x8d00], desc[UR8][R8.64], P1 ;  /* 0x08d00000080a7fae */ /* 0x0003e40008921848 */
[----:B-1----:R-:W-:Y:S01]  /*1b7b0*/  IMAD.MOV.U32 R8, RZ, RZ, R26 ;  /* 0x000000ffff087224 */ /* 0x002fe200078e001a */
[----:B------:R-:W-:-:S05]  /*1b7c0*/  MOV R9, R27 ;  /* 0x0000001b00097202 */ /* 0x000fca0000000f00 */
[----:B------:R1:W-:Y:S01]  /*1b7d0*/  LDGSTS.E [R10+0x8d80], desc[UR8][R8.64], P0 ;  /* 0x08d80000080a7fae */ /* 0x0003e20008121848 */
[----:B----4-:R-:W-:-:S05]  /*1b7e0*/  IADD3 R21, P2, R21, R4, RZ ;  /* 0x0000000415157210 */ /* 0x010fca0007f5e0ff */
[----:B------:R4:W-:Y:S01]  /*1b7f0*/  STL [R1+0x3dc], R21 ;  /* 0x0003dc1501007387 */ /* 0x0009e20000100800 */
[----:B--2---:R-:W-:Y:S01]  /*1b800*/  IADD3 R13, P3, R13, R4, RZ ;  /* 0x000000040d0d7210 */ /* 0x004fe20007f7e0ff */
[----:B-----5:R-:W-:Y:S02]  /*1b810*/  IMAD.X R25, R25, 0x1, R3, P2 ;  /* 0x0000000119197824 */ /* 0x020fe400010e0603 */
[----:B-1----:R-:W-:Y:S01]  /*1b820*/  IMAD.MOV.U32 R8, RZ, RZ, R21 ;  /* 0x000000ffff087224 */ /* 0x002fe200078e0015 */
[----:B---3--:R-:W-:Y:S02]  /*1b830*/  IADD3.X R23, R23, R3, RZ, P3, !PT ;  /* 0x0000000317177210 */ /* 0x008fe40001ffe4ff */
[----:B------:R-:W-:Y:S01]  /*1b840*/  STL [R1+0x3d8], R25 ;  /* 0x0003d81901007387 */ /* 0x000fe20000100800 */
[----:B------:R-:W-:-:S03]  /*1b850*/  MOV R9, R25 ;  /* 0x0000001900097202 */ /* 0x000fc60000000f00 */
[----:B------:R-:W-:Y:S04]  /*1b860*/  STL [R1+0x3e4], R13 ;  /* 0x0003e40d01007387 */ /* 0x000fe80000100800 */
[----:B----4-:R-:W2:Y:S04]  /*1b870*/  LDL.LU R21, [R1+0x55c] ;  /* 0x00055c0001157983 */ /* 0x010ea80000300800 */
[----:B------:R1:W-:Y:S04]  /*1b880*/  STL [R1+0x3e0], R23 ;  /* 0x0003e01701007387 */ /* 0x0003e80000100800 */
[----:B------:R3:W-:Y:S04]  /*1b890*/  LDGSTS.E [R10+0x9500], desc[UR8][R8.64], P1 ;  /* 0x09500000080a7fae */ /* 0x0007e80008921848 */
[----:B------:R-:W4:Y:S01]  /*1b8a0*/  LDL.LU R11, [R1+0x564] ;  /* 0x00056400010b7983 */ /* 0x000f220000300800 */
[----:B---3--:R-:W-:-:S02]  /*1b8b0*/  MOV R9, R23 ;  /* 0x0000001700097202 */ /* 0x008fc40000000f00 */
[----:B------:R-:W-:Y:S01]  /*1b8c0*/  IADD3 R12, P2, R12, R4, RZ ;  /* 0x000000040c0c7210 */ /* 0x000fe20007f5e0ff */
[----:B-1----:R-:W3:Y:S01]  /*1b8d0*/  LDL.LU R23, [R1+0x558] ;  /* 0x0005580001177983 */ /* 0x002ee20000300800 */
[----:B------:R-:W-:-:S03]  /*1b8e0*/  IMAD.MOV.U32 R8, RZ, RZ, R13 ;  /* 0x000000ffff087224 */ /* 0x000fc600078e000d */
[----:B------:R-:W5:Y:S01]  /*1b8f0*/  LDL.LU R13, [R1+0x560] ;  /* 0x00056000010d7983 */ /* 0x000f620000300800 */
[----:B------:R-:W-:-:S03]  /*1b900*/  IADD3 R17, P3, R17, R4, RZ ;  /* 0x0000000411117210 */ /* 0x000fc60007f7e0ff */
[----:B------:R1:W-:Y:S01]  /*1b910*/  LDGSTS.E [R10+0x9580], desc[UR8][R8.64], P0 ;  /* 0x09580000080a7fae */ /* 0x0003e20008121848 */
[----:B------:R-:W-:-:S03]  /*1b920*/  IMAD.X R16, R16, 0x1, R3, P2 ;  /* 0x0000000110107824 */ /* 0x000fc600010e0603 */
[----:B------:R-:W-:Y:S01]  /*1b930*/  STL [R1+0x45c], R12 ;  /* 0x00045c0c01007387 */ /* 0x000fe20000100800 */
[----:B------:R-:W-:-:S03]  /*1b940*/  IADD3.X R18, R18, R3, RZ, P3, !PT ;  /* 0x0000000312127210 */ /* 0x000fc60001ffe4ff */
[----:B------:R1:W-:Y:S02]  /*1b950*/  STL [R1+0x458], R16 ;  /* 0x0004581001007387 */ /* 0x0003e40000100800 */
[----:B-1----:R-:W-:Y:S01]  /*1b960*/  IMAD.MOV.U32 R8, RZ, RZ, R12 ;  /* 0x000000ffff087224 */ /* 0x002fe200078e000c */
[----:B------:R-:W-:Y:S01]  /*1b970*/  MOV R9, R16 ;  /* 0x0000001000097202 */ /* 0x000fe20000000f00 */
[----:B------:R1:W-:Y:S04]  /*1b980*/  STL [R1+0x464], R17 ;  /* 0x0004641101007387 */ /* 0x0003e80000100800 */
[----:B------:R-:W5:Y:S04]  /*1b990*/  LDL.LU R16, [R1+0x5dc] ;  /* 0x0005dc0001107983 */ /* 0x000f680000300800 */
[----:B------:R1:W-:Y:S04]  /*1b9a0*/  STL [R1+0x460], R18 ;  /* 0x0004601201007387 */ /* 0x0003e80000100800 */
[----:B------:R1:W-:Y:S04]  /*1b9b0*/  LDGSTS.E [R10+0x9d00], desc[UR8][R8.64], P1 ;  /* 0x09d00000080a7fae */ /* 0x0003e80008921848 */
[----:B------:R-:W5:Y:S01]  /*1b9c0*/  LDL.LU R12, [R1+0x5e4] ;  /* 0x0005e400010c7983 */ /* 0x000f620000300800 */
[----:B------:R-:W-:Y:S01]  /*1b9d0*/  IADD3 R19, P2, R19, R4, RZ ;  /* 0x0000000413137210 */ /* 0x000fe20007f5e0ff */
[----:B-1----:R-:W-:-:S02]  /*1b9e0*/  IMAD.MOV.U32 R8, RZ, RZ, R17 ;  /* 0x000000ffff087224 */ /* 0x002fc400078e0011 */
[----:B------:R-:W5:Y:S01]  /*1b9f0*/  LDL.LU R17, [R1+0x5d8] ;  /* 0x0005d80001117983 */ /* 0x000f620000300800 */
[----:B------:R-:W-:-:S03]  /*1ba00*/  MOV R9, R18 ;  /* 0x0000001200097202 */ /* 0x000fc60000000f00 */
[----:B------:R-:W5:Y:S01]  /*1ba10*/  LDL.LU R18, [R1+0x5e0] ;  /* 0x0005e00001127983 */ /* 0x000f620000300800 */
[----:B------:R-:W-:-:S03]  /*1ba20*/  IADD3 R15, P3, R15, R4, RZ ;  /* 0x000000040f0f7210 */ /* 0x000fc60007f7e0ff */
[----:B------:R1:W-:Y:S04]  /*1ba30*/  STL [R1+0x4dc], R19 ;  /* 0x0004dc1301007387 */ /* 0x0003e80000100800 */
[----:B------:R1:W-:Y:S02]  /*1ba40*/  LDGSTS.E [R10+0x9d80], desc[UR8][R8.64], P0 ;  /* 0x09d80000080a7fae */ /* 0x0003e40008121848 */
[----:B-1----:R-:W-:Y:S02]  /*1ba50*/  IMAD.MOV.U32 R8, RZ, RZ, R19 ;  /* 0x000000ffff087224 */ /* 0x002fe400078e0013 */
[----:B------:R-:W-:-:S05]  /*1ba60*/  IMAD.X R22, R22, 0x1, R3, P2 ;  /* 0x0000000116167824 */ /* 0x000fca00010e0603 */
[----:B------:R1:W-:Y:S01]  /*1ba70*/  STL [R1+0x4d8], R22 ;  /* 0x0004d81601007387 */ /* 0x0003e20000100800 */
[----:B------:R-:W-:-:S03]  /*1ba80*/  IADD3.X R20, R20, R3, RZ, P3, !PT ;  /* 0x0000000314147210 */ /* 0x000fc60001ffe4ff */
[----:B------:R-:W-:Y:S04]  /*1ba90*/  STL [R1+0x4e4], R15 ;  /* 0x0004e40f01007387 */ /* 0x000fe80000100800 */
[----:B------:R-:W5:Y:S01]  /*1baa0*/  LDL.LU R19, [R1+0x65c] ;  /* 0x00065c0001137983 */ /* 0x000f620000300800 */
[----:B------:R-:W-:-:S03]  /*1bab0*/  MOV R9, R22 ;  /* 0x0000001600097202 */ /* 0x000fc60000000f00 */
[----:B------:R1:W-:Y:S04]  /*1bac0*/  STL [R1+0x4e0], R20 ;  /* 0x0004e01401007387 */ /* 0x0003e80000100800 */
[----:B------:R-:W5:Y:S04]  /*1bad0*/  LDL.LU R25, [R1+0x664] ;  /* 0x0006640001197983 */ /* 0x000f680000300800 */
[----:B-1----:R-:W5:Y:S04]  /*1bae0*/  LDL.LU R22, [R1+0x658] ;  /* 0x0006580001167983 */ /* 0x002f680000300800 */
        /* <DEDUP_REMOVED lines=9> */
[----:B----4-:R-:W-:Y:S01]  /*1bb80*/  IADD3 R11, P3, R11, R4, RZ ;  /* 0x000000040b0b7210 */ /* 0x010fe20007f7e0ff */
[----:B-1----:R-:W-:Y:S02]  /*1bb90*/  IMAD.MOV.U32 R8, RZ, RZ, R21 ;  /* 0x000000ffff087224 */ /* 0x002fe400078e0015 */
[----:B---3--:R-:W-:Y:S01]  /*1bba0*/  IMAD.X R23, R23, 0x1, R3, P2 ;  /* 0x0000000117177824 */ /* 0x008fe200010e0603 */
[----:B-----5:R-:W-:-:S04]  /*1bbb0*/  IADD3.X R13, R13, R3, RZ, P3, !PT ;  /* 0x000000030d0d7210 */ /* 0x020fc80001ffe4ff */
[----:B------:R1:W-:Y:S01]  /*1bbc0*/  STL [R1+0x558], R23 ;  /* 0x0005581701007387 */ /* 0x0003e20000100800 */
[----:B------:R-:W-:-:S03]  /*1bbd0*/  MOV R9, R23 ;  /* 0x0000001700097202 */ /* 0x000fc60000000f00 */
[----:B------:R2:W-:Y:S04]  /*1bbe0*/  STL [R1+0x564], R11 ;  /* 0x0005640b01007387 */ /* 0x0005e80000100800 */
[----:B------:R3:W-:Y:S04]  /*1bbf0*/  LDGSTS.E [R10+0xad00], desc[UR8][R8.64], P1 ;  /* 0x0ad00000080a7fae */ /* 0x0007e80008921848 */
[----:B-1----:R-:W4:Y:S04]  /*1bc00*/  LDL.LU R23, [R1+0x2e8] ;  /* 0x0002e80001177983 */ /* 0x002f280000300800 */
[----:B------:R1:W-:Y:S04]  /*1bc10*/  STL [R1+0x560], R13 ;  /* 0x0005600d01007387 */ /* 0x0003e80000100800 */
[----:B------:R-:W5:Y:S01]  /*1bc20*/  LDL.LU R21, [R1+0x2f0] ;  /* 0x0002f00001157983 */ /* 0x000f620000300800 */
[-C--:B------:R-:W-:Y:S01]  /*1bc30*/  IADD3 R16, P2, R16, R4.reuse, RZ ;  /* 0x0000000410107210 */ /* 0x080fe20007f5e0ff */
[----:B---3--:R-:W-:Y:S01]  /*1bc40*/  IMAD.MOV.U32 R8, RZ, RZ, R11 ;  /* 0x000000ffff087224 */ /* 0x008fe200078e000b */
[----:B------:R-:W-:Y:S01]  /*1bc50*/  MOV R9, R13 ;  /* 0x0000000d00097202 */ /* 0x000fe20000000f00 */
[----:B--2---:R-:W2:Y:S04]  /*1bc60*/  LDL.LU R11, [R1+0x36c] ;  /* 0x00036c00010b7983 */ /* 0x004ea80000300800 */
[----:B-1----:R-:W3:Y:S01]  /*1bc70*/  LDL.LU R13, [R1+0x374] ;  /* 0x00037400010d7983 */ /* 0x002ee20000300800 */
[----:B------:R-:W-:-:S03]  /*1bc80*/  IADD3 R12, P3, R12, R4, RZ ;  /* 0x000000040c0c7210 */ /* 0x000fc60007f7e0ff */
[----:B------:R1:W-:Y:S04]  /*1bc90*/  STL [R1+0x5dc], R16 ;  /* 0x0005dc1001007387 */ /* 0x0003e80000100800 */
[----:B------:R1:W-:Y:S01]  /*1bca0*/  LDGSTS.E [R10+0xad80], desc[UR8][R8.64], P0 ;  /* 0x0ad80000080a7fae */ /* 0x0003e20008121848 */
[----:B------:R-:W-:Y:S01]  /*1bcb0*/  IMAD.X R17, R17, 0x1, R3, P2 ;  /* 0x0000000111117824 */ /* 0x000fe200010e0603 */
[----:B------:R-:W-:-:S04]  /*1bcc0*/  IADD3.X R18, R18, R3, RZ, P3, !PT ;  /* 0x0000000312127210 */ /* 0x000fc80001ffe4ff */
[----:B------:R1:W-:Y:S02]  /*1bcd0*/  STL [R1+0x5d8], R17 ;  /* 0x0005d81101007387 */ /* 0x0003e40000100800 */
[----:B-1----:R-:W-:Y:S02]  /*1bce0*/  IMAD.MOV.U32 R8, RZ, RZ, R16 ;  /* 0x000000ffff087224 */ /* 0x002fe400078e0010 */
[----:B------:R1:W-:Y:S04]  /*1bcf0*/  STL [R1+0x5e4], R12 ;  /* 0x0005e40c01007387 */ /* 0x0003e80000100800 */
[----:B------:R-:W3:Y:S01]  /*1bd00*/  LDL.LU R16, [R1+0x368] ;  /* 0x0003680001107983 */ /* 0x000ee20000300800 */
[----:B------:R-:W-:-:S03]  /*1bd10*/  MOV R9, R17 ;  /* 0x0000001100097202 */ /* 0x000fc60000000f00 */
[----:B------:R1:W-:Y:S04]  /*1bd20*/  STL [R1+0x5e0], R18 ;  /* 0x0005e01201007387 */ /* 0x0003e80000100800 */
[----:B------:R-:W3:Y:S04]  /*1bd30*/  LDL.LU R17, [R1+0x370] ;  /* 0x0003700001117983 */ /* 0x000ee80000300800 */
[----:B------:R1:W-:Y:S02]  /*1bd40*/  LDGSTS.E [R10+0xb500], desc[UR8][R8.64], P1 ;  /* 0x0b500000080a7fae */ /* 0x0003e40008921848 */
[----:B-1----:R-:W-:Y:S01]  /*1bd50*/  IMAD.MOV.U32 R8, RZ, RZ, R12 ;  /* 0x000000ffff087224 */ /* 0x002fe200078e000c */
[----:B------:R-:W-:Y:S01]  /*1bd60*/  MOV R9, R18 ;  /* 0x0000001200097202 */ /* 0x000fe20000000f00 */
[----:B------:R-:W3:Y:S04]  /*1bd70*/  LDL.LU R12, [R1+0x3ec] ;  /* 0x0003ec00010c7983 */ /* 0x000ee80000300800 */
[----:B------:R-:W3:Y:S01]  /*1bd80*/  LDL.LU R18, [R1+0x3f4] ;  /* 0x0003f40001127983 */ /* 0x000ee20000300800 */
[----:B------:R-:W-:-:S03]  /*1bd90*/  IADD3 R19, P2, R19, R4, RZ ;  /* 0x0000000413137210 */ /* 0x000fc60007f5e0ff */
[----:B------:R1:W-:Y:S04]  /*1bda0*/  LDGSTS.E [R10+0xb580], desc[UR8][R8.64], P0 ;  /* 0x0b580000080a7fae */ /* 0x0003e80008121848 */
[----:B------:R-:W-:Y:S01]  /*1bdb0*/  STL [R1+0x65c], R19 ;  /* 0x00065c1301007387 */ /* 0x000fe20000100800 */
[----:B------:R-:W-:Y:S01]  /*1bdc0*/  IADD3 R25, P3, R25, R4, RZ ;  /* 0x0000000419197210 */ /* 0x000fe20007f7e0ff */
[----:B------:R-:W-:-:S03]  /*1bdd0*/  IMAD.X R22, R22, 0x1, R3, P2 ;  /* 0x0000000116167824 */ /* 0x000fc600010e0603 */
[----:B------:R-:W-:Y:S02]  /*1bde0*/  IADD3.X R26, R26, R3, RZ, P3, !PT ;  /* 0x000000031a1a7210 */ /* 0x000fe40001ffe4ff */
[----:B------:R1:W-:Y:S02]  /*1bdf0*/  STL [R1+0x658], R22 ;  /* 0x0006581601007387 */ /* 0x0003e40000100800 */
[----:B-1----:R-:W-:Y:S02]  /*1be00*/  MOV R9, R22 ;  /* 0x0000001600097202 */ /* 0x002fe40000000f00 */
[----:B------:R-:W-:Y:S01]  /*1be10*/  STL [R1+0x664], R25 ;  /* 0x0006641901007387 */ /* 0x000fe20000100800 */
[----:B------:R-:W-:-:S03]  /*1be20*/  IMAD.MOV.U32 R8, RZ, RZ, R19 ;  /* 0x000000ffff087224 */ /* 0x000fc600078e0013 */
[----:B------:R-:W3:Y:S04]  /*1be30*/  LDL.LU R22, [R1+0x3e8] ;  /* 0x0003e80001167983 */ /* 0x000ee80000300800 */
[----:B------:R-:W-:Y:S04]  /*1be40*/  STL [R1+0x660], R26 ;  /* 0x0006601a01007387 */ /* 0x000fe80000100800 */
[----:B------:R-:W3:Y:S01]  /*1be50*/  LDL.LU R19, [R1+0x3f0] ;  /* 0x0003f00001137983 */ /* 0x000ee20000300800 */
[----:B------:R-:W-:-:S03]  /*1be60*/  IADD3 R20, P2, R20, R4, RZ ;  /* 0x0000000414147210 */ /* 0x000fc60007f5e0ff */
[----:B------:R1:W-:Y:S01]  /*1be70*/  LDGSTS.E [R10+0xbd00], desc[UR8][R8.64], P1 ;  /* 0x0bd00000080a7fae */ /* 0x0003e20008921848 */
[----:B------:R-:W-:-:S03]  /*1be80*/  IADD3 R15, P3, R15, R4, RZ ;  /* 0x000000040f0f7210 */ /* 0x000fc60007f7e0ff */
[----:B------:R5:W-:Y:S01]  /*1be90*/  STL [R1+0x2ec], R20 ;  /* 0x0002ec1401007387 */ /* 0x000be20000100800 */
[----:B-1----:R-:W-:Y:S01]  /*1bea0*/  IMAD.MOV.U32 R8, RZ, RZ, R25 ;  /* 0x000000ffff087224 */ /* 0x002fe200078e0019 */
[----:B------:R-:W-:-:S05]  /*1beb0*/  MOV R9, R26 ;  /* 0x0000001a00097202 */ /* 0x000fca0000000f00 */
[----:B------:R1:W-:Y:S02]  /*1bec0*/  LDGSTS.E [R10+0xbd80], desc[UR8][R8.64], P0 ;  /* 0x0bd80000080a7fae */ /* 0x0003e40008121848 */
[----:B-1----:R-:W-:Y:S02]  /*1bed0*/  IMAD.MOV.U32 R8, RZ, RZ, R20 ;  /* 0x000000ffff087224 */ /* 0x002fe400078e0014 */
[----:B----4-:R-:W-:-:S05]  /*1bee0*/  IMAD.X R23, R23, 0x1, R3, P2 ;  /* 0x0000000117177824 */ /* 0x010fca00010e0603 */
[----:B------:R-:W-:Y:S01]  /*1bef0*/  STL [R1+0x2e8], R23 ;  /* 0x0002e81701007387 */ /* 0x000fe20000100800 */
[----:B------:R-:W-:Y:S02]  /*1bf00*/  MOV R9, R23 ;  /* 0x0000001700097202 */ /* 0x000fe40000000f00 */
[----:B-----5:R-:W-:Y:S01]  /*1bf10*/  IADD3.X R21, R21, R3, RZ, P3, !PT ;  /* 0x0000000315157210 */ /* 0x020fe20001ffe4ff */
[----:B------:R-:W-:Y:S04]  /*1bf20*/  STL [R1+0x2f4], R15 ;  /* 0x0002f40f01007387 */ /* 0x000fe80000100800 */
[----:B------:R-:W4:Y:S01]  /*1bf30*/  LDL.LU R20, [R1+0x46c] ;  /* 0x00046c0001147983 */ /* 0x000f220000300800 */
[----:B--2---:R-:W-:-:S03]  /*1bf40*/  IADD3 R11, P2, R11, R4, RZ ;  /* 0x000000040b0b7210 */ /* 0x004fc60007f5e0ff */
[----:B------:R1:W-:Y:S04]  /*1bf50*/  STL [R1+0x2f0], R21 ;  /* 0x0002f01501007387 */ /* 0x0003e80000100800 */
[----:B------:R2:W-:Y:S04]  /*1bf60*/  LDGSTS.E [R14+0x8600], desc[UR8][R8.64], P1 ;  /* 0x08600000080e7fae */ /* 0x0005e80008921848 */
[----:B------:R-:W5:Y:S01]  /*1bf70*/  LDL.LU R10, [R1+0x474] ;  /* 0x00047400010a7983 */ /* 0x000f620000300800 */
[----:B---3--:R-:W-:Y:S02]  /*1bf80*/  IADD3 R13, P3, R13, R4, RZ ;  /* 0x000000040d0d7210 */ /* 0x008fe40007f7e0ff */
[----:B--2---:R-:W-:-:S02]  /*1bf90*/  MOV R9, R21 ;  /* 0x0000001500097202 */ /* 0x004fc40000000f00 */
[----:B-1----:R-:W2:Y:S01]  /*1bfa0*/  LDL.LU R21, [R1+0x468] ;  /* 0x0004680001157983 */ /* 0x002ea20000300800 */
[----:B------:R-:W-:-:S03]  /*1bfb0*/  IMAD.MOV.U32 R8, RZ, RZ, R15 ;  /* 0x000000ffff087224 */ /* 0x000fc600078e000f */
[----:B------:R-:W3:Y:S04]  /*1bfc0*/  LDL.LU R15, [R1+0x470] ;  /* 0x00047000010f7983 */ /* 0x000ee80000300800 */
[----:B------:R1:W-:Y:S01]  /*1bfd0*/  LDGSTS.E [R14+0x8680], desc[UR8][R8.64], P0 ;  /* 0x08680000080e7fae */ /* 0x0003e20008121848 */
[----:B------:R-:W-:-:S03]  /*1bfe0*/  IMAD.X R16, R16, 0x1, R3, P2 ;  /* 0x0000000110107824 */ /* 0x000fc600010e0603 */
[----:B------:R-:W-:Y:S04]  /*1bff0*/  STL [R1+0x36c], R11 ;  /* 0x00036c0b01007387 */ /* 0x000fe80000100800 */
[----:B------:R1:W-:Y:S01]  /*1c000*/  STL [R1+0x368], R16 ;  /* 0x0003681001007387 */ /* 0x0003e20000100800 */
[----:B------:R-:W-:Y:S01]  /*1c010*/  IADD3.X R17, R17, R3, RZ, P3, !PT ;  /* 0x0000000311117210 */ /* 0x000fe20001ffe4ff */
[----:B-1----:R-:W-:Y:S01]  /*1c020*/  IMAD.MOV.U32 R8, RZ, RZ, R11 ;  /* 0x000000ffff087224 */ /* 0x002fe200078e000b */
[----:B------:R-:W-:Y:S01]  /*1c030*/  MOV R9, R16 ;  /* 0x0000001000097202 */ /* 0x000fe20000000f00 */
[----:B------:R-:W-:Y:S04]  /*1c040*/  STL [R1+0x374], R13 ;  /* 0x0003740d01007387 */ /* 0x000fe80000100800 */
[----:B------:R-:W3:Y:S04]  /*1c050*/  LDL.LU R16, [R1+0x4ec] ;  /* 0x0004ec0001107983 */ /* 0x000ee80000300800 */
[----:B------:R1:W-:Y:S04]  /*1c060*/  STL [R1+0x370], R17 ;  /* 0x0003701101007387 */ /* 0x0003e80000100800 */
[----:B------:R1:W-:Y:S04]  /*1c070*/  LDGSTS.E [R14+0x8e00], desc[UR8][R8.64], P1 ;  /* 0x08e00000080e7fae */ /* 0x0003e80008921848 */
[----:B------:R-:W3:Y:S01]  /*1c080*/  LDL.LU R11, [R1+0x4f4] ;  /* 0x0004f400010b7983 */ /* 0x000ee20000300800 */
[----:B------:R-:W-:-:S02]  /*1c090*/  IADD3 R12, P2, R12, R4, RZ ;  /* 0x000000040c0c7210 */ /* 0x000fc40007f5e0ff */
[----:B-1----:R-:W-:Y:S02]  /*1c0a0*/  MOV R9, R17 ;  /* 0x0000001100097202 */ /* 0x002fe40000000f00 */
[----:B------:R-:W3:Y:S01]  /*1c0b0*/  LDL.LU R17, [R1+0x4e8] ;  /* 0x0004e80001117983 */ /* 0x000ee20000300800 */
[----:B------:R-:W-:-:S03]  /*1c0c0*/  IMAD.MOV.U32 R8, RZ, RZ, R13 ;  /* 0x000000ffff087224 */ /* 0x000fc600078e000d */
[----:B------:R-:W3:Y:S01]  /*1c0d0*/  LDL.LU R13, [R1+0x4f0] ;  /* 0x0004f000010d7983 */ /* 0x000ee20000300800 */
[----:B------:R-:W-:-:S03]  /*1c0e0*/  IADD3 R18, P3, R18, R4, RZ ;  /* 0x0000000412127210 */ /* 0x000fc60007f7e0ff */
[----:B------:R1:W-:Y:S04]  /*1c0f0*/  STL [R1+0x3ec], R12 ;  /* 0x0003ec0c01007387 */ /* 0x0003e80000100800 */
[----:B------:R1:W-:Y:S01]  /*1c100*/  LDGSTS.E [R14+0x8e80], desc[UR8][R8.64], P0 ;  /* 0x08e80000080e7fae */ /* 0x0003e20008121848 */
[----:B------:R-:W-:Y:S02]  /*1c110*/  IMAD.X R22, R22, 0x1, R3, P2 ;  /* 0x0000000116167824 */ /* 0x000fe400010e0603 */
[----:B-1----:R-:W-:-:S03]  /*1c120*/  IMAD.MOV.U32 R8, RZ, RZ, R12 ;  /* 0x000000ffff087224 */ /* 0x002fc600078e000c */
[----:B------:R1:W-:Y:S01]  /*1c130*/  STL [R1+0x3e8], R22 ;  /* 0x0003e81601007387 */ /* 0x0003e20000100800 */
[----:B------:R-:W-:-:S03]  /*1c140*/  IADD3.X R19, R19, R3, RZ, P3, !PT ;  /* 0x0000000313137210 */ /* 0x000fc60001ffe4ff */
[----:B------:R-:W-:Y:S01]  /*1c150*/  STL [R1+0x3f4], R18 ;  /* 0x0003f41201007387 */ /* 0x000fe20000100800 */
[----:B------:R-:W-:-:S03]  /*1c160*/  MOV R9, R22 ;  /* 0x0000001600097202 */ /* 0x000fc60000000f00 */
[----:B------:R-:W3:Y:S04]  /*1c170*/  LDL.LU R12, [R1+0x56c] ;  /* 0x00056c00010c7983 */ /* 0x000ee80000300800 */
[----:B------:R1:W-:Y:S04]  /*1c180*/  STL [R1+0x3f0], R19 ;  /* 0x0003f01301007387 */ /* 0x0003e80000100800 */
[----:B-1----:R-:W3:Y:S04]  /*1c190*/  LDL.LU R22, [R1+0x574] ;  /* 0x0005740001167983 */ /* 0x002ee80000300800 */
[----:B------:R-:W3:Y:S04]  /*1c1a0*/  LDL.LU R23, [R1+0x568] ;  /* 0x0005680001177983 */ /* 0x000ee80000300800 */
[----:B------:R-:W3:Y:S04]  /*1c1b0*/  LDL.LU R25, [R1+0x570] ;  /* 0x0005700001197983 */ /* 0x000ee80000300800 */
[----:B------:R1:W-:Y:S02]  /*1c1c0*/  LDGSTS.E [R14+0x9600], desc[UR8][R8.64], P1 ;  /* 0x09600000080e7fae */ /* 0x0003e40008921848 */
[----:B-1----:R-:W-:Y:S01]  /*1c1d0*/  IMAD.MOV.U32 R8, RZ, RZ, R18 ;  /* 0x000000ffff087224 */ /* 0x002fe200078e0012 */
[----:B------:R-:W-:-:S02]  /*1c1e0*/  MOV R9, R19 ;  /* 0x0000001300097202 */ /* 0x000fc40000000f00 */
[----:B------:R-:W3:Y:S04]  /*1c1f0*/  LDL.LU R19, [R1+0x5ec] ;  /* 0x0005ec0001137983 */ /* 0x000ee80000300800 */
[----:B------:R-:W3:Y:S04]  /*1c200*/  LDL.LU R18, [R1+0x5f4] ;  /* 0x0005f40001127983 */ /* 0x000ee80000300800 */
[----:B------:R1:W-:Y:S01]  /*1c210*/  LDGSTS.E [R14+0x9680], desc[UR8][R8.64], P0 ;  /* 0x09680000080e7fae */ /* 0x0003e20008121848 */
[----:B----4-:R-:W-:-:S05]  /*1c220*/  IADD3 R20, P2, R20, R4, RZ ;  /* 0x0000000414147210 */ /* 0x010fca0007f5e0ff */
[----:B------:R-:W-:Y:S01]  /*1c230*/  STL [R1+0x46c], R20 ;  /* 0x00046c1401007387 */ /* 0x000fe20000100800 */
[----:B-----5:R-:W-:Y:S01]  /*1c240*/  IADD3 R10, P3, R10, R4, RZ ;  /* 0x000000040a0a7210 */ /* 0x020fe20007f7e0ff */
[----:B-1----:R-:W-:Y:S02]  /*1c250*/  IMAD.MOV.U32 R8, RZ, RZ, R20 ;  /* 0x000000ffff087224 */ /* 0x002fe400078e0014 */
[----:B--2---:R-:W-:Y:S01]  /*1c260*/  IMAD.X R21, R21, 0x1, R3, P2 ;  /* 0x0000000115157824 */ /* 0x004fe200010e0603 */
[----:B---3--:R-:W-:-:S04]  /*1c270*/  IADD3.X R15, R15, R3, RZ, P3, !PT ;  /* 0x000000030f0f7210 */ /* 0x008fc80001ffe4ff */
[----:B------:R1:W-:Y:S01]  /*1c280*/  STL [R1+0x468], R21 ;  /* 0x0004681501007387 */ /* 0x0003e20000100800 */
[----:B------:R-:W-:-:S03]  /*1c290*/  MOV R9, R21 ;  /* 0x0000001500097202 */ /* 0x000fc60000000f00 */
[----:B------:R-:W-:Y:S04]  /*1c2a0*/  STL [R1+0x474], R10 ;  /* 0x0004740a01007387 */ /* 0x000fe80000100800 */
[----:B------:R2:W-:Y:S04]  /*1c2b0*/  LDGSTS.E [R14+0x9e00], desc[UR8][R8.64], P1 ;  /* 0x09e00000080e7fae */ /* 0x0005e80008921848 */
[----:B-1----:R-:W3:Y:S04]  /*1c2c0*/  LDL.LU R21, [R1+0x5e8] ;  /* 0x0005e80001157983 */ /* 0x002ee80000300800 */
[----:B------:R1:W-:Y:S04]  /*1c2d0*/  STL [R1+0x470], R15 ;  /* 0x0004700f01007387 */ /* 0x0003e80000100800 */
[----:B------:R-:W4:Y:S01]  /*1c2e0*/  LDL.LU R20, [R1+0x5f0] ;  /* 0x0005f00001147983 */ /* 0x000f220000300800 */
[----:B------:R-:W-:Y:S01]  /*1c2f0*/  IADD3 R16, P2, R16, R4, RZ ;  /* 0x0000000410107210 */ /* 0x000fe20007f5e0ff */
[----:B--2---:R-:W-:Y:S01]  /*1c300*/  IMAD.MOV.U32 R8, RZ, RZ, R10 ;  /* 0x000000ffff087224 */ /* 0x004fe200078e000a */
[----:B------:R-:W-:-:S02]  /*1c310*/  MOV R9, R15 ;  /* 0x0000000f00097202 */ /* 0x000fc40000000f00 */
[----:B-1----:R-:W2:Y:S04]  /*1c320*/  LDL.LU R15, [R1+0x66c] ;  /* 0x00066c00010f7983 */ /* 0x002ea80000300800 */
        /* <DEDUP_REMOVED lines=8> */
[----:B------:R-:W-:Y:S01]  /*1c3b0*/  STL [R1+0x4f4], R11 ;  /* 0x0004f40b01007387 */ /* 0x000fe20000100800 */
[----:B------:R-:W-:-:S03]  /*1c3c0*/  IMAD.MOV.U32 R8, RZ, RZ, R16 ;  /* 0x000000ffff087224 */ /* 0x000fc600078e0010 */
[----:B------:R-:W5:Y:S04]  /*1c3d0*/  LDL.LU R17, [R1+0x668] ;  /* 0x0006680001117983 */ /* 0x000f680000300800 */
[----:B------:R1:W-:Y:S04]  /*1c3e0*/  STL [R1+0x4f0], R13 ;  /* 0x0004f00d01007387 */ /* 0x0003e80000100800 */
[----:B------:R-:W5:Y:S04]  /*1c3f0*/  LDL.LU R16, [R1+0x670] ;  /* 0x0006700001107983 */ /* 0x000f680000300800 */
[----:B------:R1:W-:Y:S01]  /*1c400*/  LDGSTS.E [R14+0xa600], desc[UR8][R8.64], P1 ;  /* 0x0a600000080e7fae */ /* 0x0003e20008921848 */
[----:B------:R-:W-:Y:S01]  /*1c410*/  IADD3 R12, P2, R12, R4, RZ ;  /* 0x000000040c0c7210 */ /* 0x000fe20007f5e0ff */
[----:B-1----:R-:W-:Y:S01]  /*1c420*/  IMAD.MOV.U32 R8, RZ, RZ, R11 ;  /* 0x000000ffff087224 */ /* 0x002fe200078e000b */
[----:B------:R-:W-:-:S02]  /*1c430*/  MOV R9, R13 ;  /* 0x0000000d00097202 */ /* 0x000fc40000000f00 */
[----:B------:R-:W-:Y:S01]  /*1c440*/  IADD3 R22, P3, R22, R4, RZ ;  /* 0x0000000416167210 */ /* 0x000fe20007f7e0ff */
        /* <DEDUP_REMOVED lines=8> */
[----:B-1----:R-:W-:-:S03]  /*1c4d0*/  MOV R9, R23 ;  /* 0x0000001700097202 */ /* 0x002fc60000000f00 */
[----:B------:R-:W5:Y:S01]  /*1c4e0*/  LDL.LU R23, [R1+0x2f8] ;  /* 0x0002f80001177983 */ /* 0x000f620000300800 */
[----:B------:R-:W-:-:S03]  /*1c4f0*/  IMAD.MOV.U32 R8, RZ, RZ, R12 ;  /* 0x000000ffff087224 */ /* 0x000fc600078e000c */
[----:B------:R-:W-:Y:S04]  /*1c500*/  STL [R1+0x570], R25 ;  /* 0x0005701901007387 */ /* 0x000fe80000100800 */
[----:B------:R-:W5:Y:S01]  /*1c510*/  LDL.LU R12, [R1+0x300] ;  /* 0x00030000010c7983 */ /* 0x000f620000300800 */
[-C--:B------:R-:W-:Y:S02]  /*1c520*/  IADD3 R19, P2, R19, R4.reuse, RZ ;  /* 0x0000000413137210 */ /* 0x080fe40007f5e0ff */
[----:B------:R-:W-:Y:S01]  /*1c530*/  IADD3 R18, P3, R18, R4, RZ ;  /* 0x0000000412127210 */ /* 0x000fe20007f7e0ff */
[----:B------:R1:W-:Y:S04]  /*1c540*/  LDGSTS.E [R14+0xae00], desc[UR8][R8.64], P1 ;  /* 0x0ae00000080e7fae */ /* 0x0003e80008921848 */
[----:B------:R-:W-:Y:S01]  /*1c550*/  STL [R1+0x5ec], R19 ;  /* 0x0005ec1301007387 */ /* 0x000fe20000100800 */
[----:B-1----:R-:W-:Y:S01]  /*1c560*/  IMAD.MOV.U32 R8, RZ, RZ, R22 ;  /* 0x000000ffff087224 */ /* 0x002fe200078e0016 */
[----:B------:R-:W-:-:S05]  /*1c570*/  MOV R9, R25 ;  /* 0x0000001900097202 */ /* 0x000fca0000000f00 */
[----:B------:R1:W-:Y:S02]  /*1c580*/  LDGSTS.E [R14+0xae80], desc[UR8][R8.64], P0 ;  /* 0x0ae80000080e7fae */ /* 0x0003e40008121848 */
[----:B-1----:R-:W-:Y:S02]  /*1c590*/  IMAD.MOV.U32 R8, RZ, RZ, R19 ;  /* 0x000000ffff087224 */ /* 0x002fe400078e0013 */
[----:B---3--:R-:W-:-:S05]  /*1c5a0*/  IMAD.X R21, R21, 0x1, R3, P2 ;  /* 0x0000000115157824 */ /* 0x008fca00010e0603 */
[----:B------:R1:W-:Y:S01]  /*1c5b0*/  STL [R1+0x5e8], R21 ;  /* 0x0005e81501007387 */ /* 0x0003e20000100800 */
[----:B----4-:R-:W-:-:S03]  /*1c5c0*/  IADD3.X R20, R20, R3, RZ, P3, !PT ;  /* 0x0000000314147210 */ /* 0x010fc60001ffe4ff */
[----:B------:R-:W-:Y:S01]  /*1c5d0*/  STL [R1+0x5f4], R18 ;  /* 0x0005f41201007387 */ /* 0x000fe20000100800 */
[----:B------:R-:W-:-:S03]  /*1c5e0*/  MOV R9, R21 ;  /* 0x0000001500097202 */ /* 0x000fc60000000f00 */
[----:B-1----:R-:W3:Y:S01]  /*1c5f0*/  LDL.LU R21, [R1+0x37c] ;  /* 0x00037c0001157983 */ /* 0x002ee20000300800 */
[----:B--2---:R-:W-:-:S03]  /*1c600*/  IADD3 R15, P2, R15, R4, RZ ;  /* 0x000000040f0f7210 */ /* 0x004fc60007f5e0ff */
[----:B------:R1:W-:Y:S04]  /*1c610*/  STL [R1+0x5f0], R20 ;  /* 0x0005f01401007387 */ /* 0x0003e80000100800 */
[----:B------:R-:W2:Y:S01]  /*1c620*/  LDL.LU R19, [R1+0x384] ;  /* 0x0003840001137983 */ /* 0x000ea20000300800 */
[----:B-----5:R-:W-:-:S03]  /*1c630*/  IADD3 R10, P3, R10, R4, RZ ;  /* 0x000000040a0a7210 */ /* 0x020fc60007f7e0ff */
[----:B------:R4:W-:Y:S04]  /*1c640*/  LDGSTS.E [R14+0xb600], desc[UR8][R8.64], P1 ;  /* 0x0b600000080e7fae */ /* 0x0009e80008921848 */
[----:B------:R-:W5:Y:S01]  /*1c650*/  LDL.LU R22, [R1+0x378] ;  /* 0x0003780001167983 */ /* 0x000f620000300800 */
[----:B----4-:R-:W-:Y:S01]  /*1c660*/  MOV R9, R20 ;  /* 0x0000001400097202 */ /* 0x010fe20000000f00 */
[----:B------:R-:W-:Y:S02]  /*1c670*/  IMAD.MOV.U32 R8, RZ, RZ, R18 ;  /* 0x000000ffff087224 */ /* 0x000fe400078e0012 */
[----:B-1----:R-:W4:Y:S01]  /*1c680*/  LDL.LU R20, [R1+0x380] ;  /* 0x0003800001147983 */ /* 0x002f220000300800 */
[----:B------:R-:W-:-:S03]  /*1c690*/  IMAD.X R17, R17, 0x1, R3, P2 ;  /* 0x0000000111117824 */ /* 0x000fc600010e0603 */
[----:B------:R-:W-:Y:S04]  /*1c6a0*/  STL [R1+0x66c], R15 ;  /* 0x00066c0f01007387 */ /* 0x000fe80000100800 */
[----:B------:R1:W-:Y:S01]  /*1c6b0*/  LDGSTS.E [R14+0xb680], desc[UR8][R8.64], P0 ;  /* 0x0b680000080e7fae */ /* 0x0003e20008121848 */
[----:B------:R-:W-:-:S03]  /*1c6c0*/  IADD3.X R16, R16, R3, RZ, P3, !PT ;  /* 0x0000000310107210 */ /* 0x000fc60001ffe4ff */
[----:B------:R1:W-:Y:S04]  /*1c6d0*/  STL [R1+0x668], R17 ;  /* 0x0006681101007387 */ /* 0x0003e80000100800 */
[----:B------:R-:W-:Y:S01]  /*1c6e0*/  STL [R1+0x674], R10 ;  /* 0x0006740a01007387 */ /* 0x000fe20000100800 */
[----:B-1----:R-:W-:Y:S01]  /*1c6f0*/  MOV R9, R17 ;  /* 0x0000001100097202 */ /* 0x002fe20000000f00 */
[----:B------:R-:W-:Y:S02]  /*1c700*/  IMAD.MOV.U32 R8, RZ, RZ, R15 ;  /* 0x000000ffff087224 */ /* 0x000fe400078e000f */
[----:B------:R-:W4:Y:S04]  /*1c710*/  LDL.LU R17, [R1+0x3fc] ;  /* 0x0003fc0001117983 */ /* 0x000f280000300800 */
[----:B------:R1:W-:Y:S04]  /*1c720*/  STL [R1+0x670], R16 ;  /* 0x0006701001007387 */ /* 0x0003e80000100800 */
[----:B------:R-:W4:Y:S04]  /*1c730*/  LDL.LU R15, [R1+0x404] ;  /* 0x00040400010f7983 */ /* 0x000f280000300800 */
[----:B------:R-:W4:Y:S01]  /*1c740*/  LDL.LU R18, [R1+0x3f8] ;  /* 0x0003f80001127983 */ /* 0x000f220000300800 */
[----:B------:R-:W-:-:S03]  /*1c750*/  IADD3 R13, P2, R13, R4, RZ ;  /* 0x000000040d0d7210 */ /* 0x000fc60007f5e0ff */
[----:B------:R1:W-:Y:S01]  /*1c760*/  LDGSTS.E [R14+0xbe00], desc[UR8][R8.64], P1 ;  /* 0x0be00000080e7fae */ /* 0x0003e20008921848 */
[----:B------:R-:W-:Y:S02]  /*1c770*/  IADD3 R11, P3, R11, R4, RZ ;  /* 0x000000040b0b7210 */ /* 0x000fe40007f7e0ff */
[----:B-1----:R-:W-:Y:S02]  /*1c780*/  MOV R9, R16 ;  /* 0x0000001000097202 */ /* 0x002fe40000000f00 */
[----:B------:R-:W4:Y:S01]  /*1c790*/  LDL.LU R16, [R1+0x400] ;  /* 0x0004000001107983 */ /* 0x000f220000300800 */
[----:B------:R-:W-:Y:S01]  /*1c7a0*/  IMAD.MOV.U32 R8, RZ, RZ, R10 ;  /* 0x000000ffff087224 */ /* 0x000fe200078e000a */
[----:B------:R-:W-:Y:S01]  /*1c7b0*/  LOP3.LUT R10, R24, 0x70, RZ, 0x3c, !PT ;  /* 0x00000070180a7812 */ /* 0x000fe200078e3cff */
[----:B------:R-:W-:-:S03]  /*1c7c0*/  IMAD.X R23, R23, 0x1, R3, P2 ;  /* 0x0000000117177824 */ /* 0x000fc600010e0603 */
[----:B------:R1:W-:Y:S01]  /*1c7d0*/  LDGSTS.E [R14+0xbe80], desc[UR8][R8.64], P0 ;  /* 0x0be80000080e7fae */ /* 0x0003e20008121848 */
[----:B------:R-:W-:-:S03]  /*1c7e0*/  VIADD R10, R10, UR7 ;  /* 0x000000070a0a7c36 */ /* 0x000fc60008000000 */
[----:B------:R-:W-:Y:S01]  /*1c7f0*/  STL [R1+0x2fc], R13 ;  /* 0x0002fc0d01007387 */ /* 0x000fe20000100800 */
[----:B------:R-:W-:-:S03]  /*1c800*/  IADD3.X R12, R12, R3, RZ, P3, !PT ;  /* 0x000000030c0c7210 */ /* 0x000fc60001ffe4ff */
[----:B------:R-:W-:Y:S01]  /*1c810*/  STL [R1+0x2f8], R23 ;  /* 0x0002f81701007387 */ /* 0x000fe20000100800 */
[----:B-1----:R-:W-:Y:S01]  /*1c820*/  MOV R8, R13 ;  /* 0x0000000d00087202 */ /* 0x002fe20000000f00 */
[----:B------:R-:W-:Y:S02]  /*1c830*/  IMAD.MOV.U32 R9, RZ, RZ, R23 ;  /* 0x000000ffff097224 */ /* 0x000fe400078e0017 */
[----:B------:R-:W-:Y:S04]  /*1c840*/  STL [R1+0x304], R11 ;  /* 0x0003040b01007387 */ /* 0x000fe80000100800 */
[----:B------:R1:W-:Y:S04]  /*1c850*/  STL [R1+0x300], R12 ;  /* 0x0003000c01007387 */ /* 0x0003e80000100800 */
[----:B------:R1:W-:Y:S04]  /*1c860*/  LDGSTS.E [R10+0x8700], desc[UR8][R8.64], P1 ;  /* 0x08700000080a7fae */ /* 0x0003e80008921848 */
[----:B------:R-:W4:Y:S01]  /*1c870*/  LDL.LU R14, [R1+0x478] ;  /* 0x00047800010e7983 */ /* 0x000f220000300800 */
[----:B-1----:R-:W-:-:S03]  /*1c880*/  IMAD.MOV.U32 R9, RZ, RZ, R12 ;  /* 0x000000ffff097224 */ /* 0x002fc600078e000c */
[----:B------:R-:W4:Y:S01]  /*1c890*/  LDL.LU R12, [R1+0x47c] ;  /* 0x00047c00010c7983 */ /* 0x000f220000300800 */
[----:B------:R-:W-:-:S03]  /*1c8a0*/  MOV R8, R11 ;  /* 0x0000000b00087202 */ /* 0x000fc60000000f00 */
[----:B------:R-:W4:Y:S04]  /*1c8b0*/  LDL.LU R13, [R1+0x480] ;  /* 0x00048000010d7983 */ /* 0x000f280000300800 */
[----:B------:R-:W4:Y:S04]  /*1c8c0*/  LDL.LU R11, [R1+0x484] ;  /* 0x00048400010b7983 */ /* 0x000f280000300800 */
[----:B------:R1:W-:Y:S01]  /*1c8d0*/  LDGSTS.E [R10+0x8780], desc[UR8][R8.64], P0 ;  /* 0x08780000080a7fae */ /* 0x0003e20008121848 */
[-C--:B---3--:R-:W-:Y:S02]  /*1c8e0*/  IADD3 R21, P2, R21, R4.reuse, RZ ;  /* 0x0000000415157210 */ /* 0x088fe40007f5e0ff */
[----:B--2---:R-:W-:-:S03]  /*1c8f0*/  IADD3 R19, P3, R19, R4, RZ ;  /* 0x0000000413137210 */ /* 0x004fc60007f7e0ff */
[----:B------:R-:W-:Y:S01]  /*1c900*/  STL [R1+0x37c], R21 ;  /* 0x00037c1501007387 */ /* 0x000fe20000100800 */
[----:B-----5:R-:W-:-:S05]  /*1c910*/  IADD3.X R22, R22, R3, RZ, P2, !PT ;  /* 0x0000000316167210 */ /* 0x020fca00017fe4ff */
[----:B------:R2:W-:Y:S01]  /*1c920*/  STL [R1+0x378], R22 ;  /* 0x0003781601007387 */ /* 0x0005e20000100800 */
[----:B----4-:R-:W-:-:S03]  /*1c930*/  IMAD.X R20, R20, 0x1, R3, P3 ;  /* 0x0000000114147824 */ /* 0x010fc600018e0603 */
[----:B------:R-:W-:Y:S04]  /*1c940*/  STL [R1+0x384], R19 ;  /* 0x0003841301007387 */ /* 0x000fe80000100800 */
[----:B------:R3:W-:Y:S04]  /*1c950*/  STL [R1+0x380], R20 ;  /* 0x0003801401007387 */ /* 0x0007e80000100800 */
[----:B------:R-:W4:Y:S04]  /*1c960*/  LDL.LU R27, [R1+0x4f8] ;  /* 0x0004f800011b7983 */ /* 0x000f280000300800 */
[----:B------:R-:W5:Y:S01]  /*1c970*/  LDL.LU R26, [R1+0x4fc] ;  /* 0x0004fc00011a7983 */ /* 0x000f620000300800 */
[----:B-1----:R-:W-:-:S03]  /*1c980*/  MOV R8, R21 ;  /* 0x0000001500087202 */ /* 0x002fc60000000f00 */
[----:B------:R-:W4:Y:S01]  /*1c990*/  LDL.LU R25, [R1+0x500] ;  /* 0x0005000001197983 */ /* 0x000f220000300800 */
[----:B------:R-:W-:-:S03]  /*1c9a0*/  IADD3 R17, P2, R17, R4, RZ ;  /* 0x0000000411117210 */ /* 0x000fc60007f5e0ff */
[----:B------:R-:W4:Y:S01]  /*1c9b0*/  LDL.LU R24, [R1+0x504] ;  /* 0x0005040001187983 */ /* 0x000f220000300800 */
[----:B------:R-:W-:Y:S01]  /*1c9c0*/  IMAD.MOV.U32 R9, RZ, RZ, R22 ;  /* 0x000000ffff097224 */ /* 0x000fe200078e0016 */
[----:B------:R-:W-:Y:S02]  /*1c9d0*/  IADD3 R15, P3, R15, R4, RZ ;  /* 0x000000040f0f7210 */ /* 0x000fe40007f7e0ff */
[----:B------:R-:W-:Y:S01]  /*1c9e0*/  IADD3.X R18, R18, R3, RZ, P2, !PT ;  /* 0x0000000312127210 */ /* 0x000fe200017fe4ff */
[----:B------:R-:W-:Y:S04]  /*1c9f0*/  STL [R1+0x3fc], R17 ;  /* 0x0003fc1101007387 */ /* 0x000fe80000100800 */
[----:B------:R1:W-:Y:S04]  /*1ca00*/  STL [R1+0x3f8], R18 ;  /* 0x0003f81201007387 */ /* 0x0003e80000100800 */
[----:B------:R-:W-:Y:S04]  /*1ca10*/  STL [R1+0x404], R15 ;  /* 0x0004040f01007387 */ /* 0x000fe80000100800 */
[----:B--2---:R-:W2:Y:S04]  /*1ca20*/  LDL.LU R22, [R1+0x57c] ;  /* 0x00057c0001167983 */ /* 0x004ea80000300800 */
[----:B------:R3:W-:Y:S01]  /*1ca30*/  LDGSTS.E [R10+0x8f00], desc[UR8][R8.64], P1 ;  /* 0x08f00000080a7fae */ /* 0x0007e20008921848 */
[----:B------:R-:W-:-:S05]  /*1ca40*/  IMAD.X R16, R16, 0x1, R3, P3 ;  /* 0x0000000110107824 */ /* 0x000fca00018e0603 */
[----:B------:R1:W-:Y:S01]  /*1ca50*/  STL [R1+0x400], R16 ;  /* 0x0004001001007387 */ /* 0x0003e20000100800 */
[----:B---3--:R-:W-:-:S03]  /*1ca60*/  IMAD.MOV.U32 R9, RZ, RZ, R20 ;  /* 0x000000ffff097224 */ /* 0x008fc600078e0014 */
[----:B------:R-:W3:Y:S01]  /*1ca70*/  LDL.LU R20, [R1+0x584] ;  /* 0x0005840001147983 */ /* 0x000ee20000300800 */
[----:B------:R-:W-:-:S03]  /*1ca80*/  MOV R8, R19 ;  /* 0x0000001300087202 */ /* 0x000fc60000000f00 */
[----:B------:R-:W3:Y:S04]  /*1ca90*/  LDL.LU R23, [R1+0x578] ;  /* 0x0005780001177983 */ /* 0x000ee80000300800 */
[----:B------:R1:W-:Y:S04]  /*1caa0*/  LDGSTS.E [R10+0x8f80], desc[UR8][R8.64], P0 ;  /* 0x08f80000080a7fae */ /* 0x0003e80008121848 */
[----:B------:R-:W3:Y:S04]  /*1cab0*/  LDL.LU R21, [R1+0x580] ;  /* 0x0005800001157983 */ /* 0x000ee80000300800 */
[----:B------:R-:W3:Y:S01]  /*1cac0*/  LDL.LU R19, [R1+0x5f8] ;  /* 0x0005f80001137983 */ /* 0x000ee20000300800 */
[----:B-1----:R-:W-:Y:S01]  /*1cad0*/  MOV R8, R17 ;  /* 0x0000001100087202 */ /* 0x002fe20000000f00 */
[----:B------:R-:W-:-:S02]  /*1cae0*/  IMAD.MOV.U32 R9, RZ, RZ, R18 ;  /* 0x000000ffff097224 */ /* 0x000fc400078e0012 */
[----:B------:R-:W3:Y:S04]  /*1caf0*/  LDL.LU R18, [R1+0x5fc] ;  /* 0x0005fc0001127983 */ /* 0x000ee80000300800 */
[----:B------:R1:W-:Y:S01]  /*1cb00*/  LDGSTS.E [R10+0x9700], desc[UR8][R8.64], P1 ;  /* 0x09700000080a7fae */ /* 0x0003e20008921848 */
[----:B------:R-:W-:-:S03]  /*1cb10*/  IADD3 R12, P2, R12, R4, RZ ;  /* 0x000000040c0c7210 */ /* 0x000fc60007f5e0ff */
[----:B------:R-:W3:Y:S01]  /*1cb20*/  LDL.LU R17, [R1+0x600] ;  /* 0x0006000001117983 */ /* 0x000ee20000300800 */
[----:B------:R-:W-:Y:S02]  /*1cb30*/  IADD3.X R14, R14, R3, RZ, P2, !PT ;  /* 0x000000030e0e7210 */ /* 0x000fe400017fe4ff */
[----:B------:R-:W-:Y:S02]  /*1cb40*/  IADD3 R11, P3, R11, R4, RZ ;  /* 0x000000040b0b7210 */ /* 0x000fe40007f7e0ff */
[----:B-1----:R-:W-:Y:S01]  /*1cb50*/  MOV R8, R15 ;  /* 0x0000000f00087202 */ /* 0x002fe20000000f00 */
[----:B------:R-:W-:Y:S02]  /*1cb60*/  IMAD.MOV.U32 R9, RZ, RZ, R16 ;  /* 0x000000ffff097224 */ /* 0x000fe400078e0010 */
[----:B------:R-:W3:Y:S01]  /*1cb70*/  LDL.LU R16, [R1+0x604] ;  /* 0x0006040001107983 */ /* 0x000ee20000300800 */
[----:B------:R-:W-:-:S03]  /*1cb80*/  IMAD.X R13, R13, 0x1, R3, P3 ;  /* 0x000000010d0d7824 */ /* 0x000fc600018e0603 */
[----:B------:R-:W-:Y:S04]  /*1cb90*/  STL [R1+0x47c], R12 ;  /* 0x00047c0c01007387 */ /* 0x000fe80000100800 */
[----:B------:R1:W-:Y:S04]  /*1cba0*/  LDGSTS.E [R10+0x9780], desc[UR8][R8.64], P0 ;  /* 0x09780000080a7fae */ /* 0x0003e80008121848 */
[----:B------:R1:W-:Y:S04]  /*1cbb0*/  STL [R1+0x478], R14 ;  /* 0x0004780e01007387 */ /* 0x0003e80000100800 */
[----:B------:R-:W-:Y:S01]  /*1cbc0*/  STL [R1+0x484], R11 ;  /* 0x0004840b01007387 */ /* 0x000fe20000100800 */
[----:B-1----:R-:W-:-:S03]  /*1cbd0*/  IMAD.MOV.U32 R9, RZ, RZ, R14 ;  /* 0x000000ffff097224 */ /* 0x002fc600078e000e */
[----:B------:R-:W3:Y:S01]  /*1cbe0*/  LDL.LU R14, [R1+0x67c] ;  /* 0x00067c00010e7983 */ /* 0x000ee20000300800 */
[----:B------:R-:W-:-:S03]  /*1cbf0*/  MOV R8, R12 ;  /* 0x0000000c00087202 */ /* 0x000fc60000000f00 */
[----:B------:R1:W-:Y:S04]  /*1cc00*/  STL [R1+0x480], R13 ;  /* 0x0004800d01007387 */ /* 0x0003e80000100800 */
[----:B------:R-:W3:Y:S04]  /*1cc10*/  LDL.LU R12, [R1+0x684] ;  /* 0x00068400010c7983 */ /* 0x000ee80000300800 */
[----:B------:R-:W3:Y:S04]  /*1cc20*/  LDL.LU R15, [R1+0x678] ;  /* 0x00067800010f7983 */ /* 0x000ee80000300800 */
[----:B------:R1:W-:Y:S02]  /*1cc30*/  LDGSTS.E [R10+0x9f00], desc[UR8][R8.64], P1 ;  /* 0x09f00000080a7fae */ /* 0x0003e40008921848 */
[----:B-1----:R-:W-:-:S02]  /*1cc40*/  IMAD.MOV.U32 R9, RZ, RZ, R13 ;  /* 0x000000ffff097224 */ /* 0x002fc400078e000d */
[----:B------:R-:W3:Y:S01]  /*1cc50*/  LDL.LU R13, [R1+0x680] ;  /* 0x00068000010d7983 */ /* 0x000ee20000300800 */
[----:B------:R-:W-:-:S03]  /*1cc60*/  MOV R8, R11 ;  /* 0x0000000b00087202 */ /* 0x000fc60000000f00 */
[----:B------:R-:W3:Y:S04]  /*1cc70*/  LDL R11, [R1+0x794] ;  /* 0x00079400010b7983 */ /* 0x000ee80000100800 */
[----:B------:R1:W-:Y:S01]  /*1cc80*/  LDGSTS.E [R10+0x9f80], desc[UR8][R8.64], P0 ;  /* 0x09f80000080a7fae */ /* 0x0003e20008121848 */
[----:B------:R-:W-:Y:S01]  /*1cc90*/  IADD3 R220, R220, 0x1, RZ ;  /* 0x00000001dcdc7810 */ /* 0x000fe20007ffe0ff */
[C---:B------:R-:W-:Y:S06]  /*1cca0*/  HMMA.1688.F32.TF32 R64, R204.reuse, R34, R64 ;  /* 0x00000022cc40723c */ /* 0x040fec0000081040 */
[----:B------:R-:W-:Y:S06]  /*1ccb0*/  HMMA.1688.F32.TF32 R68, R204, R38, R68 ;  /* 0x00000026cc44723c */ /* 0x000fec0000081044 */
[C---:B------:R-:W-:Y:S06]  /*1ccc0*/  HMMA.1688.F32.TF32 R96, R200.reuse, R34, R96 ;  /* 0x00000022c860723c */ /* 0x040fec0000081060 */
[----:B------:R-:W-:Y:S06]  /*1ccd0*/  HMMA.1688.F32.TF32 R100, R200, R38, R100 ;  /* 0x00000026c864723c */ /* 0x000fec0000081064 */
[C---:B------:R-:W-:Y:S06]  /*1cce0*/  HMMA.1688.F32.TF32 R128, R168.reuse, R34, R128 ;  /* 0x00000022a880723c */ /* 0x040fec0000081080 */
[----:B------:R-:W-:Y:S06]  /*1ccf0*/  HMMA.1688.F32.TF32 R132, R168, R38, R132 ;  /* 0x00000026a884723c */ /* 0x000fec0000081084 */
[C---:B------:R-:W-:Y:S06]  /*1cd00*/  HMMA.1688.F32.TF32 R160, R172.reuse, R34, R160 ;  /* 0x00000022aca0723c */ /* 0x040fec00000810a0 */
[----:B------:R-:W-:Y:S01]  /*1cd10*/  HMMA.1688.F32.TF32 R164, R172, R38, R164 ;  /* 0x00000026aca4723c */ /* 0x000fe200000810a4 */
[----:B-----5:R-:W-:-:S04]  /*1cd20*/  IADD3 R26, P2, R26, R4, RZ ;  /* 0x000000041a1a7210 */ /* 0x020fc80007f5e0ff */
[----:B----4-:R-:W-:Y:S02]  /*1cd30*/  IADD3.X R27, R27, R3, RZ, P2, !PT ;  /* 0x000000031b1b7210 */ /* 0x010fe400017fe4ff */
[----:B-1----:R-:W-:-:S03]  /*1cd40*/  MOV R8, R26 ;  /* 0x0000001a00087202 */ /* 0x002fc60000000f00 */
[----:B------:R-:W-:Y:S01]  /*1cd50*/  IMAD.MOV.U32 R9, RZ, RZ, R27 ;  /* 0x000000ffff097224 */ /* 0x000fe200078e001b */
[----:B------:R-:W-:-:S04]  /*1cd60*/  IADD3 R24, P3, R24, R4, RZ ;  /* 0x0000000418187210 */ /* 0x000fc80007f7e0ff */
[----:B------:R1:W-:Y:S01]  /*1cd70*/  LDGSTS.E [R10+0xa700], desc[UR8][R8.64], P1 ;  /* 0x0a700000080a7fae */ /* 0x0003e20008921848 */
[----:B------:R-:W-:Y:S01]  /*1cd80*/  IMAD.X R25, R25, 0x1, R3, P3 ;  /* 0x0000000119197824 */ /* 0x000fe200018e0603 */
[----:B-1----:R-:W-:-:S03]  /*1cd90*/  MOV R8, R24 ;  /* 0x0000001800087202 */ /* 0x002fc60000000f00 */
[----:B------:R-:W-:-:S05]  /*1cda0*/  IMAD.MOV.U32 R9, RZ, RZ, R25 ;  /* 0x000000ffff097224 */ /* 0x000fca00078e0019 */
[----:B------:R1:W-:Y:S01]  /*1cdb0*/  LDGSTS.E [R10+0xa780], desc[UR8][R8.64], P0 ;  /* 0x0a780000080a7fae */ /* 0x0003e20008121848 */
[----:B--2---:R-:W-:-:S04]  /*1cdc0*/  IADD3 R22, P2, R22, R4, RZ ;  /* 0x0000000416167210 */ /* 0x004fc80007f5e0ff */
[----:B-1----:R-:W-:Y:S02]  /*1cdd0*/  MOV R8, R22 ;  /* 0x0000001600087202 */ /* 0x002fe40000000f00 */
[----:B---3--:R-:W-:Y:S02]  /*1cde0*/  IADD3 R20, P3, R20, R4, RZ ;  /* 0x0000000414147210 */ /* 0x008fe40007f7e0ff */
[----:B------:R-:W-:-:S05]  /*1cdf0*/  IADD3.X R23, R23, R3, RZ, P2, !PT ;  /* 0x0000000317177210 */ /* 0x000fca00017fe4ff */
[----:B------:R-:W-:Y:S02]  /*1ce00*/  IMAD.MOV.U32 R9, RZ, RZ, R23 ;  /* 0x000000ffff097224 */ /* 0x000fe400078e0017 */
[----:B------:R-:W-:-:S03]  /*1ce10*/  IMAD.X R21, R21, 0x1, R3, P3 ;  /* 0x0000000115157824 */ /* 0x000fc600018e0603 */
[----:B------:R1:W-:Y:S01]  /*1ce20*/  LDGSTS.E [R10+0xaf00], desc[UR8][R8.64], P1 ;  /* 0x0af00000080a7fae */ /* 0x0003e20008921848 */
[----:B------:R-:W-:Y:S02]  /*1ce30*/  IADD3 R18, P2, R18, R4, RZ ;  /* 0x0000000412127210 */ /* 0x000fe40007f5e0ff */
[----:B-1----:R-:W-:Y:S01]  /*1ce40*/  MOV R8, R20 ;  /* 0x0000001400087202 */ /* 0x002fe20000000f00 */
[----:B------:R-:W-:Y:S01]  /*1ce50*/  IMAD.MOV.U32 R9, RZ, RZ, R21 ;  /* 0x000000ffff097224 */ /* 0x000fe200078e0015 */
[----:B------:R-:W-:-:S04]  /*1ce60*/  IADD3.X R19, R19, R3, RZ, P2, !PT ;  /* 0x0000000313137210 */ /* 0x000fc800017fe4ff */
[----:B------:R1:W-:Y:S01]  /*1ce70*/  LDGSTS.E [R10+0xaf80], desc[UR8][R8.64], P0 ;  /* 0x0af80000080a7fae */ /* 0x0003e20008121848 */
[----:B------:R-:W-:Y:S02]  /*1ce80*/  IADD3 R16, P3, R16, R4, RZ ;  /* 0x0000000410107210 */ /* 0x000fe40007f7e0ff */
[----:B-1----:R-:W-:Y:S01]  /*1ce90*/  MOV R8, R18 ;  /* 0x0000001200087202 */ /* 0x002fe20000000f00 */
[----:B------:R-:W-:Y:S02]  /*1cea0*/  IMAD.MOV.U32 R9, RZ, RZ, R19 ;  /* 0x000000ffff097224 */ /* 0x000fe400078e0013 */
[----:B------:R-:W-:Y:S01]  /*1ceb0*/  IMAD.X R17, R17, 0x1, R3, P3 ;  /* 0x0000000111117824 */ /* 0x000fe200018e0603 */
[----:B------:R1:W-:Y:S04]  /*1cec0*/  STL [R1+0x4fc], R26 ;  /* 0x0004fc1a01007387 */ /* 0x0003e80000100800 */
[----:B------:R1:W-:Y:S04]  /*1ced0*/  STL [R1+0x4f8], R27 ;  /* 0x0004f81b01007387 */ /* 0x0003e80000100800 */
[----:B------:R2:W-:Y:S04]  /*1cee0*/  LDGSTS.E [R10+0xb700], desc[UR8][R8.64], P1 ;  /* 0x0b700000080a7fae */ /* 0x0005e80008921848 */
[----:B------:R1:W-:Y:S01]  /*1cef0*/  STL [R1+0x504], R24 ;  /* 0x0005041801007387 */ /* 0x0003e20000100800 */
[----:B------:R-:W-:-:S03]  /*1cf00*/  IADD3 R14, P2, R14, R4, RZ ;  /* 0x000000040e0e7210 */ /* 0x000fc60007f5e0ff */
[----:B------:R1:W-:Y:S01]  /*1cf10*/  STL [R1+0x500], R25 ;  /* 0x0005001901007387 */ /* 0x0003e20000100800 */
[----:B--2---:R-:W-:Y:S01]  /*1cf20*/  MOV R8, R16 ;  /* 0x0000001000087202 */ /* 0x004fe20000000f00 */
[----:B------:R-:W-:Y:S02]  /*1cf30*/  IMAD.MOV.U32 R9, RZ, RZ, R17 ;  /* 0x000000ffff097224 */ /* 0x000fe400078e0011 */
[----:B------:R1:W-:Y:S01]  /*1cf40*/  STL [R1+0x57c], R22 ;  /* 0x00057c1601007387 */ /* 0x0003e20000100800 */
[----:B------:R-:W-:-:S03]  /*1cf50*/  IADD3 R12, P3, R12, R4, RZ ;  /* 0x000000040c0c7210 */ /* 0x000fc60007f7e0ff */
[----:B------:R1:W-:Y:S01]  /*1cf60*/  STL [R1+0x578], R23 ;  /* 0x0005781701007387 */ /* 0x0003e20000100800 */
[----:B------:R-:W-:-:S03]  /*1cf70*/  IADD3.X R15, R15, R3, RZ, P2, !PT ;  /* 0x000000030f0f7210 */ /* 0x000fc600017fe4ff */
[----:B------:R1:W-:Y:S04]  /*1cf80*/  STL [R1+0x584], R20 ;  /* 0x0005841401007387 */ /* 0x0003e80000100800 */
[----:B------:R1:W-:Y:S04]  /*1cf90*/  STL [R1+0x580], R21 ;  /* 0x0005801501007387 */ /* 0x0003e80000100800 */
[----:B------:R2:W-:Y:S04]  /*1cfa0*/  LDGSTS.E [R10+0xb780], desc[UR8][R8.64], P0 ;  /* 0x0b780000080a7fae */ /* 0x0005e80008121848 */
[----:B------:R1:W-:Y:S04]  /*1cfb0*/  STL [R1+0x5fc], R18 ;  /* 0x0005fc1201007387 */ /* 0x0003e80000100800 */
[----:B------:R1:W-:Y:S01]  /*1cfc0*/  STL [R1+0x5f8], R19 ;  /* 0x0005f81301007387 */ /* 0x0003e20000100800 */
[----:B------:R-:W-:Y:S01]  /*1cfd0*/  IMAD.X R13, R13, 0x1, R3, P3 ;  /* 0x000000010d0d7824 */ /* 0x000fe200018e0603 */
[----:B--2---:R-:W-:Y:S01]  /*1cfe0*/  MOV R8, R14 ;  /* 0x0000000e00087202 */ /* 0x004fe20000000f00 */
[----:B------:R-:W-:Y:S01]  /*1cff0*/  IMAD.MOV.U32 R9, RZ, RZ, R15 ;  /* 0x000000ffff097224 */ /* 0x000fe200078e000f */
[----:B------:R1:W-:Y:S04]  /*1d000*/  STL [R1+0x604], R16 ;  /* 0x0006041001007387 */ /* 0x0003e80000100800 */
[----:B------:R1:W-:Y:S04]  /*1d010*/  STL [R1+0x600], R17 ;  /* 0x0006001101007387 */ /* 0x0003e80000100800 */
[----:B------:R1:W-:Y:S04]  /*1d020*/  STL [R1+0x67c], R14 ;  /* 0x00067c0e01007387 */ /* 0x0003e80000100800 */
[----:B------:R1:W-:Y:S04]  /*1d030*/  STL [R1+0x678], R15 ;  /* 0x0006780f01007387 */ /* 0x0003e80000100800 */
[----:B------:R2:W-:Y:S04]  /*1d040*/  LDGSTS.E [R10+0xbf00], desc[UR8][R8.64], P1 ;  /* 0x0bf00000080a7fae */ /* 0x0005e80008921848 */
[----:B------:R1:W-:Y:S04]  /*1d050*/  STL [R1+0x684], R12 ;  /* 0x0006840c01007387 */ /* 0x0003e80000100800 */
[----:B------:R1:W-:Y:S01]  /*1d060*/  STL [R1+0x680], R13 ;  /* 0x0006800d01007387 */ /* 0x0003e20000100800 */
[----:B--2---:R-:W-:Y:S01]  /*1d070*/  MOV R8, R12 ;  /* 0x0000000c00087202 */ /* 0x004fe20000000f00 */
[----:B------:R-:W-:-:S05]  /*1d080*/  IMAD.MOV.U32 R9, RZ, RZ, R13 ;  /* 0x000000ffff097224 */ /* 0x000fca00078e000d */
[----:B------:R1:W-:Y:S01]  /*1d090*/  LDGSTS.E [R10+0xbf80], desc[UR8][R8.64], P0 ;  /* 0x0bf80000080a7fae */ /* 0x0003e20008121848 */
[----:B------:R-:W-:-:S03]  /*1d0a0*/  ISETP.NE.U32.AND P0, PT, R220, R11, PT ;  /* 0x0000000bdc00720c */ /* 0x000fc60003f05070 */
[----:B------:R-:W0:Y:S10]  /*1d0b0*/  LDGDEPBAR ;  /* 0x00000000000079af */ /* 0x000e340000000000 */
[----:B-1----:R-:W-:Y:S05]  /*1d0c0*/  @P0 BRA `(.L_x_1) ;  /* 0xffffff4400840947 */ /* 0x002fea000383ffff */
.L_x_0:
[----:B------:R-:W2:Y:S01]  /*1d0d0*/  LDL.LU R9, [R1+0x788] ;  /* 0x0007880001097983 */ /* 0x000ea20000300800 */
[----:B------:R-:W-:-:S04]  /*1d0e0*/  DEPBAR.LE SB0, 0x0 ;  /* 0x000080000000791a */ /* 0x000fc80000000000 */
[----:B------:R-:W3:Y:S01]  /*1d0f0*/  LDL.LU R168, [R1+0x78c] ;  /* 0x00078c0001a87983 */ /* 0x000ee20000300800 */
[C---:B------:R-:W-:Y:S01]  /*1d100*/  IADD3 R0, R7.reuse, 0x2, RZ ;  /* 0x0000000207007810 */ /* 0x040fe20007ffe0ff */
[----:B------:R-:W-:Y:S01]  /*1d110*/  IMAD.MOV.U32 R12, RZ, RZ, R196 ;  /* 0x000000ffff0c7224 */ /* 0x000fe200078e00c4 */
[----:B------:R-:W-:Y:S01]  /*1d120*/  MOV R13, R198 ;  /* 0x000000c6000d7202 */ /* 0x000fe20000000f00 */
[----:B------:R-:W1:Y:S01]  /*1d130*/  S2R R8, SR_TID.X ;  /* 0x0000000000087919 */ /* 0x000e620000002100 */
        /* <DEDUP_REMOVED lines=31> */
[----:B-1----:R-:W-:Y:S01]  /*1d330*/  LOP3.LUT R8, R8, 0x1f, RZ, 0xc0, !PT ;  /* 0x0000001f08087812 */ /* 0x002fe200078ec0ff */
        /* <DEDUP_REMOVED lines=41> */
[C---:B------:R-:W-:Y:S01]  /*1d5d0*/  IADD3 R3, R7.reuse, 0x4, RZ ;  /* 0x0000000407037810 */ /* 0x040fe20007ffe0ff */
[----:B------:R-:W-:Y:S01]  /*1d5e0*/  IMAD.MOV.U32 R140, RZ, RZ, R64 ;  /* 0x000000ffff8c7224 */ /* 0x000fe200078e0040 */
[----:B------:R-:W-:Y:S01]  /*1d5f0*/  ULDC.64 UR6, c[0x0][0x220] ;  /* 0x0000880000067ab9 */ /* 0x000fe20000000a00 */
[----:B------:R-:W-:Y:S01]  /*1d600*/  IMAD.MOV.U32 R142, RZ, RZ, R96 ;  /* 0x000000ffff8e7224 */ /* 0x000fe200078e0060 */
[----:B------:R-:W-:Y:S01]  /*1d610*/  MOV R145, R71 ;  /* 0x0000004700917202 */ /* 0x000fe20000000f00 */
[----:B------:R-:W-:Y:S01]  /*1d620*/  IMAD.MOV.U32 R96, RZ, RZ, R129 ;  /* 0x000000ffff607224 */ /* 0x000fe200078e0081 */
[----:B------:R-:W-:Y:S01]  /*1d630*/  MOV R147, R103 ;  /* 0x0000006700937202 */ /* 0x000fe20000000f00 */
[C---:B------:R-:W-:Y:S01]  /*1d640*/  VIADD R2, R7.reuse, 0x3 ;  /* 0x0000000307027836 */ /* 0x040fe20000000000 */
[----:B------:R-:W-:Y:S01]  /*1d650*/  ULDC.64 UR28, c[0x0][0x228] ;  /* 0x00008a00001c7ab9 */ /* 0x000fe20000000a00 */
[C---:B------:R-:W-:Y:S01]  /*1d660*/  VIADD R4, R7.reuse, 0x1 ;  /* 0x0000000107047836 */ /* 0x040fe20000000000 */
[----:B------:R-:W-:Y:S01]  /*1d670*/  ULDC UR24, c[0x0][0x248] ;  /* 0x0000920000187ab9 */ /* 0x000fe20000000800 */
[----:B------:R-:W-:Y:S01]  /*1d680*/  IMAD.MOV.U32 R144, RZ, RZ, R69 ;  /* 0x000000ffff907224 */ /* 0x000fe200078e0045 */
[----:B------:R-:W-:Y:S01]  /*1d690*/  ULDC.64 UR30, c[0x0][0x228] ;  /* 0x00008a00001e7ab9 */ /* 0x000fe20000000a00 */
[----:B------:R-:W-:Y:S01]  /*1d6a0*/  IMAD.MOV.U32 R146, RZ, RZ, R101 ;  /* 0x000000ffff927224 */ /* 0x000fe200078e0065 */
[----:B------:R-:W-:Y:S01]  /*1d6b0*/  ULDC.64 UR22, c[0x0][0x228] ;  /* 0x00008a0000167ab9 */ /* 0x000fe20000000a00 */
[----:B------:R-:W-:Y:S01]  /*1d6c0*/  ULDC.64 UR20, c[0x0][0x228] ;  /* 0x00008a0000147ab9 */ /* 0x000fe20000000a00 */
[----:B------:R-:W-:Y:S01]  /*1d6d0*/  ULDC.64 UR18, c[0x0][0x228] ;  /* 0x00008a0000127ab9 */ /* 0x000fe20000000a00 */
[----:B------:R-:W-:Y:S01]  /*1d6e0*/  ULDC.64 UR16, c[0x0][0x228] ;  /* 0x00008a0000107ab9 */ /* 0x000fe20000000a00 */
[----:B------:R-:W-:Y:S01]  /*1d6f0*/  ULDC.64 UR14, c[0x0][0x228] ;  /* 0x00008a00000e7ab9 */ /* 0x000fe20000000a00 */
[----:B------:R-:W-:Y:S01]  /*1d700*/  ULDC.64 UR12, c[0x0][0x228] ;  /* 0x00008a00000c7ab9 */ /* 0x000fe20000000a00 */
[----:B------:R-:W-:Y:S01]  /*1d710*/  ULDC.64 UR10, c[0x0][0x228] ;  /* 0x00008a00000a7ab9 */ /* 0x000fe20000000a00 */
[----:B------:R-:W-:Y:S01]  /*1d720*/  VIADD R6, R7, 0x5 ;  /* 0x0000000507067836 */ /* 0x000fe20000000000 */
[----:B------:R-:W-:Y:S01]  /*1d730*/  ULDC.64 UR26, c[0x0][0x228] ;  /* 0x00008a00001a7ab9 */ /* 0x000fe20000000a00 */
[----:B------:R-:W-:Y:S01]  /*1d740*/  BAR.SYNC.DEFER_BLOCKING 0x0 ;  /* 0x0000000000007b1d */ /* 0x000fe20000010000 */
[----:B--2---:R-:W-:-:S02]  /*1d750*/  ISETP.GE.AND P0, PT, R222, R9, PT ;  /* 0x00000009de00720c */ /* 0x004fc40003f06270 */
[----:B------:R-:W-:Y:S02]  /*1d760*/  ISETP.GE.AND P1, PT, R221, R9, PT ;  /* 0x00000009dd00720c */ /* 0x000fe40003f26270 */
[----:B------:R-:W-:Y:S02]  /*1d770*/  ISETP.LT.AND P0, PT, R7, UR29, !P0 ;  /* 0x0000001d07007c0c */ /* 0x000fe4000c701270 */
[-C--:B---3--:R-:W-:Y:S02]  /*1d780*/  ISETP.GE.AND P5, PT, R0, R168.reuse, PT ;  /* 0x000000a80000720c */ /* 0x088fe40003fa6270 */
[----:B------:R-:W-:Y:S01]  /*1d790*/  LEA R0, R8, UR4, 0x4 ;  /* 0x0000000408007c11 */ /* 0x000fe2000f8e20ff */
[----:B------:R-:W-:Y:S01]  /*1d7a0*/  ULDC UR4, c[0x0][0x244] ;  /* 0x0000910000047ab9 */ /* 0x000fe20000000800 */
[-C--:B------:R-:W-:Y:S01]  /*1d7b0*/  ISETP.GE.AND P3, PT, R2, R168.reuse, PT ;  /* 0x000000a80200720c */ /* 0x080fe20003f66270 */
[----:B------:R-:W-:Y:S01]  /*1d7c0*/  IMAD R2, R222, UR4, RZ ;  /* 0x00000004de027c24 */ /* 0x000fe2000f8e02ff */
[----:B------:R-:W-:Y:S01]  /*1d7d0*/  ISETP.GE.AND P4, PT, R4, R168, PT ;  /* 0x000000a80400720c */ /* 0x000fe20003f86270 */
[----:B------:R-:W-:Y:S01]  /*1d7e0*/  STSM.16.M88.4 [R0], R12 ;  /* 0x0000000c00007844 */ /* 0x000fe20000000200 */
[----:B------:R-:W-:-:S03]  /*1d7f0*/  NOP ;  /* 0x0000000000007918 */ /* 0x000fc60000000000 */
[----:B------:R-:W1:Y:S01]  /*1d800*/  LDS.128 R8, [R0] ;  /* 0x0000000000087984 */ /* 0x000e620000000c00 */
[----:B------:R-:W-:-:S03]  /*1d810*/  NOP ;  /* 0x0000000000007918 */ /* 0x000fc60000000000 */
[----:B------:R-:W-:Y:S01]  /*1d820*/  STSM.16.M88.4 [R0], R16 ;  /* 0x0000001000007844 */ /* 0x000fe20000000200 */
[----:B------:R-:W-:-:S03]  /*1d830*/  NOP ;  /* 0x0000000000007918 */ /* 0x000fc60000000000 */
[----:B------:R-:W2:Y:S01]  /*1d840*/  LDS.128 R12, [R0] ;  /* 0x00000000000c7984 */ /* 0x000ea20000000c00 */
[----:B------:R-:W-:-:S03]  /*1d850*/  NOP ;  /* 0x0000000000007918 */ /* 0x000fc60000000000 */
[----:B------:R-:W-:Y:S01]  /*1d860*/  STSM.16.M88.4 [R0], R20 ;  /* 0x0000001400007844 */ /* 0x000fe20000000200 */
[----:B------:R-:W-:-:S03]  /*1d870*/  NOP ;  /* 0x0000000000007918 */ /* 0x000fc60000000000 */
[----:B------:R-:W3:Y:S01]  /*1d880*/  LDS.128 R24, [R0] ;  /* 0x0000000000187984 */ /* 0x000ee20000000c00 */
[----:B------:R-:W-:-:S03]  /*1d890*/  NOP ;  /* 0x0000000000007918 */ /* 0x000fc60000000000 */
[----:B------:R-:W-:Y:S01]  /*1d8a0*/  STSM.16.M88.4 [R0], R28 ;  /* 0x0000001c00007844 */ /* 0x000fe20000000200 */
[----:B------:R-:W-:-:S03]  /*1d8b0*/  NOP ;  /* 0x0000000000007918 */ /* 0x000fc60000000000 */
[----:B------:R-:W4:Y:S01]  /*1d8c0*/  LDS.128 R16, [R0] ;  /* 0x0000000000107984 */ /* 0x000f220000000c00 */
[----:B------:R-:W-:-:S03]  /*1d8d0*/  NOP ;  /* 0x0000000000007918 */ /* 0x000fc60000000000 */
[----:B------:R5:W-:Y:S01]  /*1d8e0*/  STSM.16.M88.4 [R0], R32 ;  /* 0x0000002000007844 */ /* 0x000be20000000200 */
[----:B------:R-:W-:-:S03]  /*1d8f0*/  NOP ;  /* 0x0000000000007918 */ /* 0x000fc60000000000 */
[----:B------:R-:W4:Y:S01]  /*1d900*/  LDS.128 R20, [R0] ;  /* 0x0000000000147984 */ /* 0x000f220000000c00 */
[----:B------:R-:W-:-:S03]  /*1d910*/  NOP ;  /* 0x0000000000007918 */ /* 0x000fc60000000000 */
[----:B------:R-:W-:Y:S01]  /*1d920*/  STSM.16.M88.4 [R0], R36 ;  /* 0x0000002400007844 */ /* 0x000fe20000000200 */
[----:B------:R-:W-:-:S03]  /*1d930*/  NOP ;  /* 0x0000000000007918 */ /* 0x000fc60000000000 */
[----:B------:R-:W4:Y:S01]  /*1d940*/  LDS.128 R28, [R0] ;  /* 0x00000000001c7984 */ /* 0x000f220000000c00 */
[----:B------:R-:W-:Y:S01]  /*1d950*/  NOP ;  /* 0x0000000000007918 */ /* 0x000fe20000000000 */
[----:B-----5:R-:W-:Y:S01]  /*1d960*/  IMAD.MOV.U32 R32, RZ, RZ, R109 ;  /* 0x000000ffff207224 */ /* 0x020fe200078e006d */
[----:B------:R-:W-:Y:S01]  /*1d970*/  MOV R33, R111 ;  /* 0x0000006f00217202 */ /* 0x000fe20000000f00 */
[----:B------:R-:W-:Y:S01]  /*1d980*/  IMAD.MOV.U32 R34, RZ, RZ, R141 ;  /* 0x000000ffff227224 */ /* 0x000fe200078e008d */
[----:B------:R-:W-:Y:S01]  /*1d990*/  MOV R35, R143 ;  /* 0x0000008f00237202 */ /* 0x000fe20000000f00 */
[----:B------:R-:W-:Y:S01]  /*1d9a0*/  STSM.16.M88.4 [R0], R40 ;  /* 0x0000002800007844 */ /* 0x000fe20000000200 */
[----:B------:R-:W-:-:S03]  /*1d9b0*/  NOP ;  /* 0x0000000000007918 */ /* 0x000fc60000000000 */
[----:B------:R-:W5:Y:S01]  /*1d9c0*/  LDS.128 R36, [R0] ;  /* 0x0000000000247984 */ /* 0x000f620000000c00 */
[----:B------:R-:W-:-:S03]  /*1d9d0*/  NOP ;  /* 0x0000000000007918 */ /* 0x000fc60000000000 */
        /* <DEDUP_REMOVED lines=20> */
[----:B------:R1:W-:Y:S01]  /*1db20*/  STSM.16.M88.4 [R0], R72 ;  /* 0x0000004800007844 */ /* 0x0003e20000000200 */
[----:B------:R-:W-:-:S03]  /*1db30*/  NOP ;  /* 0x0000000000007918 */ /* 0x000fc60000000000 */
[----:B------:R-:W5:Y:S01]  /*1db40*/  LDS.128 R48, [R0] ;  /* 0x0000000000307984 */ /* 0x000f620000000c00 */
[----:B------:R-:W-:-:S03]  /*1db50*/  NOP ;  /* 0x0000000000007918 */ /* 0x000fc60000000000 */
[----:B------:R-:W-:Y:S01]  /*1db60*/  STSM.16.M88.4 [R0], R76 ;  /* 0x0000004c00007844 */ /* 0x000fe20000000200 */
[----:B------:R-:W-:-:S03]  /*1db70*/  NOP ;  /* 0x0000000000007918 */ /* 0x000fc60000000000 */
[----:B------:R-:W5:Y:S01]  /*1db80*/  LDS.128 R60, [R0] ;  /* 0x00000000003c7984 */ /* 0x000f620000000c00 */
[----:B------:R-:W-:Y:S01]  /*1db90*/  NOP ;  /* 0x0000000000007918 */ /* 0x000fe20000000000 */
[----:B-1----:R-:W-:Y:S01]  /*1dba0*/  IMAD.MOV.U32 R72, RZ, RZ, R117 ;  /* 0x000000ffff487224 */ /* 0x002fe200078e0075 */
[----:B------:R-:W-:Y:S01]  /*1dbb0*/  MOV R73, R119 ;  /* 0x0000007700497202 */ /* 0x000fe20000000f00 */
[----:B------:R-:W-:Y:S01]  /*1dbc0*/  IMAD.MOV.U32 R74, RZ, RZ, R149 ;  /* 0x000000ffff4a7224 */ /* 0x000fe200078e0095 */
[----:B------:R-:W-:Y:S01]  /*1dbd0*/  MOV R75, R151 ;  /* 0x00000097004b7202 */ /* 0x000fe20000000f00 */
        /* <DEDUP_REMOVED lines=12> */
[----:B------:R-:W-:Y:S01]  /*1dca0*/  STSM.16.M88.4 [R0], R84 ;  /* 0x0000005400007844 */ /* 0x000fe20000000200 */
[----:B------:R-:W-:-:S03]  /*1dcb0*/  NOP ;  /* 0x0000000000007918 */ /* 0x000fc60000000000 */
[----:B------:R-:W1:Y:S01]  /*1dcc0*/  LDS.128 R72, [R0] ;  /* 0x0000000000487984 */ /* 0x000e620000000c00 */
[----:B------:R-:W-:-:S03]  /*1dcd0*/  NOP ;  /* 0x0000000000007918 */ /* 0x000fc60000000000 */
[----:B------:R-:W-:Y:S01]  /*1dce0*/  STSM.16.M88.4 [R0], R104 ;  /* 0x0000006800007844 */ /* 0x000fe20000000200 */
[----:B------:R-:W-:-:S03]  /*1dcf0*/  NOP ;  /* 0x0000000000007918 */ /* 0x000fc60000000000 */
[----:B------:R-:W1:Y:S01]  /*1dd00*/  LDS.128 R84, [R0] ;  /* 0x0000000000547984 */ /* 0x000e620000000c00 */
[----:B------:R-:W-:-:S03]  /*1dd10*/  NOP ;  /* 0x0000000000007918 */ /* 0x000fc60000000000 */
[----:B------:R2:W-:Y:S01]  /*1dd20*/  STSM.16.M88.4 [R0], R112 ;  /* 0x0000007000007844 */ /* 0x0005e20000000200 */
[----:B------:R-:W-:-:S03]  /*1dd30*/  NOP ;  /* 0x0000000000007918 */ /* 0x000fc60000000000 */
[----:B------:R-:W1:Y:S01]  /*1dd40*/  LDS.128 R108, [R0] ;  /* 0x00000000006c7984 */ /* 0x000e620000000c00 */
[----:B------:R-:W-:Y:S01]  /*1dd50*/  NOP ;  /* 0x0000000000007918 */ /* 0x000fe20000000000 */
[----:B------:R-:W-:Y:S02]  /*1dd60*/  MOV R117, R178 ;  /* 0x000000b200757202 */ /* 0x000fe40000000f00 */
[----:B------:R-:W-:Y:S01]  /*1dd70*/  STSM.16.M88.4 [R0], R88 ;  /* 0x0000005800007844 */ /* 0x000fe20000000200 */
[----:B------:R-:W-:Y:S01]  /*1dd80*/  MOV R119, R94 ;  /* 0x0000005e00777202 */ /* 0x000fe20000000f00 */
[----:B------:R-:W-:Y:S02]  /*1dd90*/  NOP ;  /* 0x0000000000007918 */ /* 0x000fe40000000000 */
[----:B------:R-:W1:Y:S01]  /*1dda0*/  LDS.128 R104, [R0] ;  /* 0x0000000000687984 */ /* 0x000e620000000c00 */
[----:B------:R-:W-:Y:S01]  /*1ddb0*/  NOP ;  /* 0x0000000000007918 */ /* 0x000fe20000000000 */
[----:B--2---:R-:W-:Y:S01]  /*1ddc0*/  IMAD.MOV.U32 R112, RZ, RZ, R124 ;  /* 0x000000ffff707224 */ /* 0x004fe200078e007c */
[----:B------:R-:W-:Y:S01]  /*1ddd0*/  MOV R113, R126 ;  /* 0x0000007e00717202 */ /* 0x000fe20000000f00 */
[----:B------:R-:W-:Y:S01]  /*1dde0*/  IMAD.MOV.U32 R114, RZ, RZ, R156 ;  /* 0x000000ffff727224 */ /* 0x000fe200078e009c */
[----:B------:R-:W-:Y:S01]  /*1ddf0*/  MOV R115, R158 ;  /* 0x0000009e00737202 */ /* 0x000fe20000000f00 */
[----:B------:R-:W-:Y:S01]  /*1de00*/  STSM.16.M88.4 [R0], R116 ;  /* 0x0000007400007844 */ /* 0x000fe20000000200 */
[----:B------:R-:W-:-:S03]  /*1de10*/  NOP ;  /* 0x0000000000007918 */ /* 0x000fc60000000000 */
[----:B------:R-:W2:Y:S01]  /*1de20*/  LDS.128 R88, [R0] ;  /* 0x0000000000587984 */ /* 0x000ea20000000c00 */
[----:B------:R-:W-:-:S03]  /*1de30*/  NOP ;  /* 0x0000000000007918 */ /* 0x000fc60000000000 */
[----:B------:R-:W-:Y:S01]  /*1de40*/  STSM.16.M88.4 [R0], R112 ;  /* 0x0000007000007844 */ /* 0x000fe20000000200 */
[----:B------:R-:W-:Y:S01]  /*1de50*/  NOP ;  /* 0x0000000000007918 */ /* 0x000fe20000000000 */
[----:B------:R-:W-:Y:S02]  /*1de60*/  IMAD.MOV.U32 R124, RZ, RZ, R125 ;  /* 0x000000ffff7c7224 */ /* 0x000fe400078e007d */
[----:B------:R-:W2:Y:S01]  /*1de70*/  LDS.128 R92, [R0] ;  /* 0x00000000005c7984 */ /* 0x000ea20000000c00 */
[----:B------:R-:W-:Y:S01]  /*1de80*/  MOV R125, R127 ;  /* 0x0000007f007d7202 */ /* 0x000fe20000000f00 */
[----:B------:R-:W-:Y:S01]  /*1de90*/  NOP ;  /* 0x0000000000007918 */ /* 0x000fe20000000000 */
[----:B------:R-:W-:Y:S01]  /*1dea0*/  IMAD.MOV.U32 R126, RZ, RZ, R157 ;  /* 0x000000ffff7e7224 */ /* 0x000fe200078e009d */
[----:B------:R-:W-:Y:S01]  /*1deb0*/  MOV R127, R159 ;  /* 0x0000009f007f7202 */ /* 0x000fe20000000f00 */
[----:B------:R3:W-:Y:S01]  /*1dec0*/  STSM.16.M88.4 [R0], R136 ;  /* 0x0000008800007844 */ /* 0x0007e20000000200 */
[----:B------:R-:W-:-:S03]  /*1ded0*/  NOP ;  /* 0x0000000000007918 */ /* 0x000fc60000000000 */
[----:B------:R-:W2:Y:S01]  /*1dee0*/  LDS.128 R120, [R0] ;  /* 0x0000000000787984 */ /* 0x000ea20000000c00 */
[----:B------:R-:W-:Y:S01]  /*1def0*/  NOP ;  /* 0x0000000000007918 */ /* 0x000fe20000000000 */
[----:B------:R-:W-:Y:S02]  /*1df00*/  MOV R141, R66 ;  /* 0x00000042008d7202 */ /* 0x000fe40000000f00 */
[----:B------:R4:W-:Y:S01]  /*1df10*/  STSM.16.M88.4 [R0], R124 ;  /* 0x0000007c00007844 */ /* 0x0009e20000000200 */
[----:B------:R-:W-:Y:S01]  /*1df20*/  MOV R143, R98 ;  /* 0x00000062008f7202 */ /* 0x000fe20000000f00 */
[----:B------:R-:W-:Y:S02]  /*1df30*/  NOP ;  /* 0x0000000000007918 */ /* 0x000fe40000000000 */
[----:B------:R-:W2:Y:S01]  /*1df40*/  LDS.128 R116, [R0] ;  /* 0x0000000000747984 */ /* 0x000ea20000000c00 */
[----:B------:R-:W-:Y:S01]  /*1df50*/  NOP ;  /* 0x0000000000007918 */ /* 0x000fe20000000000 */
[----:B---3--:R-:W-:Y:S01]  /*1df60*/  IMAD.MOV.U32 R136, RZ, RZ, R128 ;  /* 0x000000ffff887224 */ /* 0x008fe200078e0080 */
[----:B------:R-:W-:Y:S01]  /*1df70*/  MOV R137, R130 ;  /* 0x0000008200897202 */ /* 0x000fe20000000f00 */
[----:B------:R-:W-:Y:S01]  /*1df80*/  IMAD.MOV.U32 R138, RZ, RZ, R160 ;  /* 0x000000ffff8a7224 */ /* 0x000fe200078e00a0 */
[----:B------:R-:W-:Y:S01]  /*1df90*/  MOV R139, R162 ;  /* 0x000000a2008b7202 */ /* 0x000fe20000000f00 */
[----:B------:R-:W-:Y:S01]  /*1dfa0*/  STSM.16.M88.4 [R0], R140 ;  /* 0x0000008c00007844 */ /* 0x000fe20000000200 */
[----:B------:R-:W-:-:S03]  /*1dfb0*/  NOP ;  /* 0x0000000000007918 */ /* 0x000fc60000000000 */
[----:B------:R-:W3:Y:S01]  /*1dfc0*/  LDS.128 R112, [R0] ;  /* 0x0000000000707984 */ /* 0x000ee20000000c00 */
[----:B------:R-:W-:Y:S01]  /*1dfd0*/  NOP ;  /* 0x0000000000007918 */ /* 0x000fe20000000000 */
[----:B----4-:R-:W-:Y:S01]  /*1dfe0*/  IMAD.MOV.U32 R124, RZ, RZ, R65 ;  /* 0x000000ffff7c7224 */ /* 0x010fe200078e0041 */
[----:B------:R-:W-:Y:S01]  /*1dff0*/  MOV R125, R67 ;  /* 0x00000043007d7202 */ /* 0x000fe20000000f00 */
[----:B------:R-:W-:Y:S01]  /*1e000*/  IMAD.MOV.U32 R126, RZ, RZ, R97 ;  /* 0x000000ffff7e7224 */ /* 0x000fe200078e0061 */
[----:B------:R-:W-:Y:S01]  /*1e010*/  MOV R127, R99 ;  /* 0x00000063007f7202 */ /* 0x000fe20000000f00 */
[----:B------:R4:W-:Y:S01]  /*1e020*/  STSM.16.M88.4 [R0], R136 ;  /* 0x0000008800007844 */ /* 0x0009e20000000200 */
[----:B------:R-:W-:-:S03]  /*1e030*/  NOP ;  /* 0x0000000000007918 */ /* 0x000fc60000000000 */
[----:B------:R-:W3:Y:S01]  /*1e040*/  LDS.128 R64, [R0] ;  /* 0x0000000000407984 */ /* 0x000ee20000000c00 */
[----:B------:R-:W-:Y:S01]  /*1e050*/  NOP ;  /* 0x0000000000007918 */ /* 0x000fe20000000000 */
        /* <DEDUP_REMOVED lines=11> */
[----:B------:R-:W-:Y:S01]  /*1e110*/  STSM.16.M88.4 [R0], R96 ;  /* 0x0000006000007844 */ /* 0x000fe20000000200 */
[----:B------:R-:W-:-:S03]  /*1e120*/  NOP ;  /* 0x0000000000007918 */ /* 0x000fc60000000000 */
[----:B------:R-:W4:Y:S01]  /*1e130*/  LDS.128 R124, [R0] ;  /* 0x00000000007c7984 */ /* 0x000f220000000c00 */
[----:B------:R-:W-:Y:S01]  /*1e140*/  NOP ;  /* 0x0000000000007918 */ /* 0x000fe20000000000 */
[----:B------:R-:W-:Y:S01]  /*1e150*/  IMAD.MOV.U32 R140, RZ, RZ, R132 ;  /* 0x000000ffff8c7224 */ /* 0x000fe200078e0084 */
[----:B------:R-:W-:Y:S01]  /*1e160*/  MOV R141, R134 ;  /* 0x00000086008d7202 */ /* 0x000fe20000000f00 */
[----:B------:R-:W-:Y:S01]  /*1e170*/  IMAD.MOV.U32 R142, RZ, RZ, R164 ;  /* 0x000000ffff8e7224 */ /* 0x000fe200078e00a4 */
[----:B------:R-:W-:Y:S01]  /*1e180*/  MOV R143, R166 ;  /* 0x000000a6008f7202 */ /* 0x000fe20000000f00 */
[----:B------:R5:W-:Y:S01]  /*1e190*/  STSM.16.M88.4 [R0], R136 ;  /* 0x0000008800007844 */ /* 0x000be20000000200 */
[----:B------:R-:W-:-:S03]  /*1e1a0*/  NOP ;  /* 0x0000000000007918 */ /* 0x000fc60000000000 */
[----:B------:R-:W4:Y:S01]  /*1e1b0*/  LDS.128 R96, [R0] ;  /* 0x0000000000607984 */ /* 0x000f220000000c00 */
[----:B------:R-:W-:Y:S01]  /*1e1c0*/  NOP ;  /* 0x0000000000007918 */ /* 0x000fe20000000000 */
[----:B------:R-:W-:Y:S02]  /*1e1d0*/  ISETP.GE.AND P2, PT, R3, R168, PT ;  /* 0x000000a80300720c */ /* 0x000fe40003f46270 */
[----:B------:R-:W-:Y:S01]  /*1e1e0*/  STSM.16.M88.4 [R0], R140 ;  /* 0x0000008c00007844 */ /* 0x000fe20000000200 */
[C---:B------:R-:W-:Y:S01]  /*1e1f0*/  LEA R4, P6, R2.reuse, UR6, 0x2 ;  /* 0x0000000602047c11 */ /* 0x040fe2000f8c10ff */
[----:B------:R-:W-:Y:S01]  /*1e200*/  NOP ;  /* 0x0000000000007918 */ /* 0x000fe20000000000 */
[----:B------:R-:W-:Y:S01]  /*1e210*/  IMAD.MOV.U32 R132, RZ, RZ, R133 ;  /* 0x000000ffff847224 */ /* 0x000fe200078e0085 */
[----:B------:R-:W4:Y:S01]  /*1e220*/  LDS.128 R68, [R0] ;  /* 0x0000000000447984 */ /* 0x000f220000000c00 */
[----:B------:R-:W-:Y:S01]  /*1e230*/  IMAD R3, R221, UR4, RZ ;  /* 0x00000004dd037c24 */ /* 0x000fe2000f8e02ff */
[----:B------:R-:W-:Y:S01]  /*1e240*/  MOV R133, R135 ;  /* 0x0000008700857202 */ /* 0x000fe20000000f00 */
[----:B------:R-:W-:Y:S01]  /*1e250*/  NOP ;  /* 0x0000000000007918 */ /* 0x000fe20000000000 */
[----:B------:R-:W-:Y:S01]  /*1e260*/  IMAD.MOV.U32 R134, RZ, RZ, R165 ;  /* 0x000000ffff867224 */ /* 0x000fe200078e00a5 */
[----:B------:R-:W-:Y:S01]  /*1e270*/  MOV R135, R167 ;  /* 0x000000a700877202 */ /* 0x000fe20000000f00 */
[----:B------:R-:W-:Y:S01]  /*1e280*/  STSM.16.M88.4 [R0], R144 ;  /* 0x0000009000007844 */ /* 0x000fe20000000200 */
[----:B------:R-:W-:Y:S01]  /*1e290*/  LEA.HI.X.SX32 R5, R2, UR7, 0x2, P6 ;  /* 0x0000000702057c11 */ /* 0x000fe2000b0f16ff */
[----:B------:R-:W-:Y:S01]  /*1e2a0*/  NOP ;  /* 0x0000000000007918 */ /* 0x000fe20000000000 */
[----:B-----5:R-:W-:Y:S01]  /*1e2b0*/  IMAD R137, R7, UR24, RZ ;  /* 0x0000001807897c24 */ /* 0x020fe2000f8e02ff */
[----:B------:R-:W5:Y:S01]  /*1e2c0*/  LDS.128 R100, [R0] ;  /* 0x0000000000647984 */ /* 0x000f620000000c00 */
[----:B------:R-:W-:Y:S01]  /*1e2d0*/  LEA R2, P6, R3, UR6, 0x2 ;  /* 0x0000000603027c11 */ /* 0x000fe2000f8c10ff */
[----:B------:R-:W-:-:S02]  /*1e2e0*/  NOP ;  /* 0x0000000000007918 */ /* 0x000fc40000000000 */
[----:B------:R1:W-:Y:S01]  /*1e2f0*/  STSM.16.M88.4 [R0], R132 ;  /* 0x0000008400007844 */ /* 0x0003e20000000200 */
[----:B------:R-:W-:Y:S01]  /*1e300*/  LEA.HI.X.SX32 R3, R3, UR7, 0x2, P6 ;  /* 0x0000000703037c11 */ /* 0x000fe2000b0f16ff */
[----:B------:R-:W-:Y:S01]  /*1e310*/  ULDC.64 UR6, c[0x0][0x228] ;  /* 0x00008a0000067ab9 */ /* 0x000fe20000000a00 */
[----:B------:R-:W-:Y:S01]  /*1e320*/  ISETP.LT.AND P1, PT, R7, UR31, !P1 ;  /* 0x0000001f07007c0c */ /* 0x000fe2000cf21270 */
[----:B------:R-:W-:Y:S01]  /*1e330*/  ULDC.64 UR4, c[0x0][0x228] ;  /* 0x00008a0000047ab9 */ /* 0x000fe20000000a00 */
[----:B------:R-:W-:Y:S02]  /*1e340*/  ISETP.LT.AND P6, PT, R222, UR18, !P5 ;  /* 0x00000012de007c0c */ /* 0x000fe4000efc1270 */
[----:B------:R-:W-:Y:S01]  /*1e350*/  ISETP.LT.AND P5, PT, R221, UR16, !P5 ;  /* 0x00000010dd007c0c */ /* 0x000fe2000efa1270 */
[----:B-1----:R-:W-:Y:S01]  /*1e360*/  IMAD.WIDE R132, R137, 0x4, R4 ;  /* 0x0000000489847825 */ /* 0x002fe200078e0204 */
[----:B------:R-:W-:-:S04]  /*1e370*/  NOP ;  /* 0x0000000000007918 */ /* 0x000fc80000000000 */
[----:B------:R1:W-:Y:S01]  /*1e380*/  @P0 STG.E desc[UR8][R132.64], R8 ;  /* 0x0000000884000986 */ /* 0x0003e2000c101908 */
[----:B------:R-:W-:Y:S01]  /*1e390*/  ISETP.LT.AND P0, PT, R222, UR22, !P4 ;  /* 0x00000016de007c0c */ /* 0x000fe2000e701270 */
[----:B------:R-:W-:Y:S01]  /*1e3a0*/  IMAD.WIDE R134, R137, 0x4, R2 ;  /* 0x0000000489867825 */ /* 0x000fe200078e0202 */
[----:B------:R-:W-:Y:S02]  /*1e3b0*/  ISETP.LT.AND P4, PT, R221, UR20, !P4 ;  /* 0x00000014dd007c0c */ /* 0x000fe4000e781270 */
[----:B------:R-:W-:Y:S02]  /*1e3c0*/  IADD3 R137, R137, UR24, RZ ;  /* 0x0000001889897c10 */ /* 0x000fe4000fffe0ff */
[----:B------:R2:W-:Y:S01]  /*1e3d0*/  @P1 STG.E desc[UR8][R134.64], R12 ;  /* 0x0000000c86001986 */ /* 0x0005e2000c101908 */
[----:B------:R-:W-:Y:S02]  /*1e3e0*/  ISETP.GE.AND P1, PT, R6, R168, PT ;  /* 0x000000a80600720c */ /* 0x000fe40003f26270 */
[----:B------:R-:W-:Y:S01]  /*1e3f0*/  VIADD R141, R137, UR24 ;  /* 0x00000018898d7c36 */ /* 0x000fe20008000000 */
[----:B------:R-:W-:Y:S01]  /*1e400*/  IADD3 R6, R7, 0x6, RZ ;  /* 0x0000000607067810 */ /* 0x000fe20007ffe0ff */
[----:B-1----:R-:W-:-:S04]  /*1e410*/  IMAD.WIDE R132, R137, 0x4, R4 ;  /* 0x0000000489847825 */ /* 0x002fc800078e0204 */
[----:B------:R-:W-:Y:S01]  /*1e420*/  IMAD.WIDE R136, R137, 0x4, R2 ;  /* 0x0000000489887825 */ /* 0x000fe200078e0202 */
[----:B------:R1:W-:Y:S01]  /*1e430*/  @P0 STG.E desc[UR8][R132.64], R24 ;  /* 0x0000001884000986 */ /* 0x0003e2000c101908 */
[----:B------:R-:W-:Y:S02]  /*1e440*/  ISETP.GE.AND P0, PT, R6, R168, PT ;  /* 0x000000a80600720c */ /* 0x000fe40003f06270 */
[C---:B------:R-:W-:Y:S01]  /*1e450*/  IMAD.WIDE R138, R141.reuse, 0x4, R4 ;  /* 0x000000048d8a7825 */ /* 0x040fe200078e0204 */
[----:B------:R-:W-:Y:S01]  /*1e460*/  @P4 STG.E desc[UR8][R136.64], R16 ;  /* 0x0000001088004986 */ /* 0x000fe2000c101908 */
[C---:B------:R-:W-:Y:S01]  /*1e470*/  ISETP.LT.AND P4, PT, R222.reuse, UR10, !P2 ;  /* 0x0000000ade007c0c */ /* 0x040fe2000d781270 */
[----:B------:R-:W-:Y:S01]  /*1e480*/  ULDC UR10, c[0x0][0x228] ;  /* 0x00008a00000a7ab9 */ /* 0x000fe20000000800 */
[----:B--2---:R-:W-:Y:S01]  /*1e490*/  IMAD.WIDE R134, R141, 0x4, R2 ;  /* 0x000000048d867825 */ /* 0x004fe200078e0202 */
[----:B------:R2:W-:Y:S01]  /*1e4a0*/  @P6 STG.E desc[UR8][R138.64], R9 ;  /* 0x000000098a006986 */ /* 0x0005e2000c101908 */
[----:B------:R-:W-:-:S02]  /*1e4b0*/  ISETP.LT.AND P6, PT, R222, UR14, !P3 ;  /* 0x0000000ede007c0c */ /* 0x000fc4000dfc1270 */
[----:B------:R-:W-:Y:S01]  /*1e4c0*/  ISETP.LT.AND P3, PT, R221, UR12, !P3 ;  /* 0x0000000cdd007c0c */ /* 0x000fe2000df61270 */
[----:B------:R3:W-:Y:S01]  /*1e4d0*/  @P5 STG.E desc[UR8][R134.64], R13 ;  /* 0x0000000d86005986 */ /* 0x0007e2000c101908 */
[----:B-1----:R-:W-:Y:S01]  /*1e4e0*/  IADD3 R133, R141, UR24, RZ ;  /* 0x000000188d857c10 */ /* 0x002fe2000fffe0ff */
[----:B------:R-:W-:Y:S01]  /*1e4f0*/  VIADD R6, R7, 0x7 ;  /* 0x0000000707067836 */ /* 0x000fe20000000000 */
[----:B------:R-:W-:Y:S01]  /*1e500*/  ISETP.LT.AND P2, PT, R221, UR6, !P2 ;  /* 0x00000006dd007c0c */ /* 0x000fe2000d741270 */
[----:B------:R-:W-:Y:S01]  /*1e510*/  ULDC UR6, c[0x0][0x228] ;  /* 0x00008a0000067ab9 */ /* 0x000fe20000000800 */
[----:B------:R-:W-:Y:S02]  /*1e520*/  ULDC UR12, c[0x0][0x228] ;  /* 0x00008a00000c7ab9 */ /* 0x000fe40000000800 */
[----:B------:R-:W-:Y:S01]  /*1e530*/  ISETP.GE.AND P5, PT, R6, R168, PT ;  /* 0x000000a80600720c */ /* 0x000fe20003fa6270 */
[----:B--2---:R-:W-:Y:S01]  /*1e540*/  VIADD R139, R133, UR24 ;  /* 0x00000018858b7c36 */ /* 0x004fe20008000000 */
[----:B------:R-:W-:Y:S01]  /*1e550*/  IADD3 R6, R7, 0x8, RZ ;  /* 0x0000000807067810 */ /* 0x000fe20007ffe0ff */
[----:B------:R-:W-:-:S04]  /*1e560*/  IMAD.WIDE R8, R133, 0x4, R4 ;  /* 0x0000000485087825 */ /* 0x000fc800078e0204 */
[----:B------:R-:W-:Y:S01]  /*1e570*/  IMAD.WIDE R132, R133, 0x4, R2 ;  /* 0x0000000485847825 */ /* 0x000fe200078e0202 */
[----:B------:R-:W-:Y:S01]  /*1e580*/  @P6 STG.E desc[UR8][R8.64], R25 ;  /* 0x0000001908006986 */ /* 0x000fe2000c101908 */
[----:B------:R-:W-:Y:S02]  /*1e590*/  ISETP.GE.AND P6, PT, R6, R168, PT ;  /* 0x000000a80600720c */ /* 0x000fe40003fc6270 */
[C---:B------:R-:W-:Y:S01]  /*1e5a0*/  IMAD.WIDE R136, R139.reuse, 0x4, R4 ;  /* 0x000000048b887825 */ /* 0x040fe200078e0204 */
[----:B------:R1:W-:Y:S01]  /*1e5b0*/  @P3 STG.E desc[UR8][R132.64], R17 ;  /* 0x0000001184003986 */ /* 0x0003e2000c101908 */
[C---:B------:R-:W-:Y:S02]  /*1e5c0*/  ISETP.LT.AND P3, PT, R222.reuse, UR28, !P0 ;  /* 0x0000001cde007c0c */ /* 0x040fe4000c761270 */
[----:B---3--:R-:W-:Y:S01]  /*1e5d0*/  IMAD.WIDE R12, R139, 0x4, R2 ;  /* 0x000000048b0c7825 */ /* 0x008fe200078e0202 */
[----:B------:R-:W-:Y:S01]  /*1e5e0*/  @P4 STG.E desc[UR8][R136.64], R10 ;  /* 0x0000000a88004986 */ /* 0x000fe2000c101908 */
[----:B------:R-:W-:Y:S01]  /*1e5f0*/  ISETP.LT.AND P4, PT, R222, UR4, !P1 ;  /* 0x00000004de007c0c */ /* 0x000fe2000cf81270 */
[----:B------:R-:W-:Y:S01]  /*1e600*/  ULDC UR4, c[0x0][0x228] ;  /* 0x00008a0000047ab9 */ /* 0x000fe20000000800 */
[----:B------:R-:W-:Y:S01]  /*1e610*/  ISETP.LT.AND P1, PT, R221, UR26, !P1 ;  /* 0x0000001add007c0c */ /* 0x000fe2000cf21270 */
[----:B------:R-:W-:Y:S01]  /*1e620*/  VIADD R139, R139, UR24 ;  /* 0x000000188b8b7c36 */ /* 0x000fe20008000000 */
[----:B------:R2:W-:Y:S01]  /*1e630*/  @P2 STG.E desc[UR8][R12.64], R14 ;  /* 0x0000000e0c002986 */ /* 0x0005e2000c101908 */
[----:B------:R-:W-:-:S02]  /*1e640*/  ISETP.LT.AND P0, PT, R221, UR30, !P0 ;  /* 0x0000001edd007c0c */ /* 0x000fc4000c701270 */
[----:B-1----:R-:W-:Y:S01]  /*1e650*/  VIADD R133, R139, UR24 ;  /* 0x000000188b857c36 */ /* 0x002fe20008000000 */
[----:B------:R-:W-:Y:S01]  /*1e660*/  IADD3 R6, R7, 0x9, RZ ;  /* 0x0000000907067810 */ /* 0x000fe20007ffe0ff */
[----:B------:R-:W-:-:S03]  /*1e670*/  IMAD.WIDE R8, R139, 0x4, R4 ;  /* 0x000000048b087825 */ /* 0x000fc600078e0204 */
[-C--:B------:R-:W-:Y:S01]  /*1e680*/  ISETP.GE.AND P2, PT, R6, R168.reuse, PT ;  /* 0x000000a80600720c */ /* 0x080fe20003f46270 */
[----:B------:R-:W-:Y:S01]  /*1e690*/  IMAD.WIDE R16, R139, 0x4, R2 ;  /* 0x000000048b107825 */ /* 0x000fe200078e0202 */
[----:B------:R1:W-:Y:S01]  /*1e6a0*/  @P4 STG.E desc[UR8][R8.64], R26 ;  /* 0x0000001a08004986 */ /* 0x0003e2000c101908 */
[----:B------:R-:W-:Y:S02]  /*1e6b0*/  IADD3 R6, R7, 0xa, RZ ;  /* 0x0000000a07067810 */ /* 0x000fe40007ffe0ff */
[C---:B------:R-:W-:Y:S01]  /*1e6c0*/  IMAD.WIDE R24, R133.reuse, 0x4, R4 ;  /* 0x0000000485187825 */ /* 0x040fe200078e0204 */
[----:B------:R-:W-:Y:S01]  /*1e6d0*/  @P1 STG.E desc[UR8][R16.64], R18 ;  /* 0x0000001210001986 */ /* 0x000fe2000c101908 */
[C---:B------:R-:W-:Y:S01]  /*1e6e0*/  ISETP.LT.AND P1, PT, R222.reuse, UR4, !P5 ;  /* 0x00000004de007c0c */ /* 0x040fe2000ef21270 */
[----:B------:R-:W-:Y:S01]  /*1e6f0*/  ULDC UR4, c[0x0][0x228] ;  /* 0x00008a0000047ab9 */ /* 0x000fe20000000800 */
[----:B--2---:R-:W-:Y:S01]  /*1e700*/  IMAD.WIDE R12, R133, 0x4, R2 ;  /* 0x00000004850c7825 */ /* 0x004fe200078e0202 */
[----:B------:R2:W-:Y:S01]  /*1e710*/  @P3 STG.E desc[UR8][R24.64], R11 ;  /* 0x0000000b18003986 */ /* 0x0005e2000c101908 */
[----:B------:R-:W-:Y:S01]  /*1e720*/  ISETP.LT.AND P5, PT, R221, UR6, !P5 ;  /* 0x00000006dd007c0c */ /* 0x000fe2000efa1270 */
[----:B------:R-:W-:Y:S01]  /*1e730*/  ULDC UR6, c[0x0][0x228] ;  /* 0x00008a0000067ab9 */ /* 0x000fe20000000800 */
[----:B------:R-:W-:Y:S01]  /*1e740*/  VIADD R133, R133, UR24 ;  /* 0x0000001885857c36 */ /* 0x000fe20008000000 */
[----:B------:R-:W-:Y:S01]  /*1e750*/  ISETP.LT.AND P3, PT, R222, UR4, !P6 ;  /* 0x00000004de007c0c */ /* 0x000fe2000f761270 */
[----:B------:R-:W-:Y:S01]  /*1e760*/  ULDC UR4, c[0x0][0x228] ;  /* 0x00008a0000047ab9 */ /* 0x000fe20000000800 */
[----:B------:R3:W-:Y:S01]  /*1e770*/  @P0 STG.E desc[UR8][R12.64], R15 ;  /* 0x0000000f0c000986 */ /* 0x0007e2000c101908 */
[----:B-1----:R-:W-:Y:S01]  /*1e780*/  IMAD.WIDE R8, R133, 0x4, R4 ;  /* 0x0000000485087825 */ /* 0x002fe200078e0204 */
[----:B------:R-:W-:Y:S01]  /*1e790*/  ISETP.LT.AND P6, PT, R221, UR4, !P6 ;  /* 0x00000004dd007c0c */ /* 0x000fe2000f7c1270 */
[----:B------:R-:W-:Y:S01]  /*1e7a0*/  ULDC UR4, c[0x0][0x228] ;  /* 0x00008a0000047ab9 */ /* 0x000fe20000000800 */
[----:B------:R-:W-:Y:S01]  /*1e7b0*/  ISETP.GE.AND P4, PT, R6, R168, PT ;  /* 0x000000a80600720c */ /* 0x000fe20003f86270 */
[C---:B--2---:R-:W-:Y:S01]  /*1e7c0*/  VIADD R25, R133.reuse, UR24 ;  /* 0x0000001885197c36 */ /* 0x044fe20008000000 */
[----:B------:R1:W-:Y:S01]  /*1e7d0*/  @P1 STG.E desc[UR8][R8.64], R27 ;  /* 0x0000001b08001986 */ /* 0x0003e2000c101908 */
[----:B------:R-:W-:Y:S01]  /*1e7e0*/  IMAD.WIDE R10, R133, 0x4, R2 ;  /* 0x00000004850a7825 */ /* 0x000fe200078e0202 */
[----:B------:R-:W-:-:S03]  /*1e7f0*/  IADD3 R6, R7, 0xb, RZ ;  /* 0x0000000b07067810 */ /* 0x000fc60007ffe0ff */
[C---:B------:R-:W-:Y:S01]  /*1e800*/  IMAD.WIDE R16, R25.reuse, 0x4, R4 ;  /* 0x0000000419107825 */ /* 0x040fe200078e0204 */
[----:B------:R2:W-:Y:S01]  /*1e810*/  @P5 STG.E desc[UR8][R10.64], R19 ;  /* 0x000000130a005986 */ /* 0x0005e2000c101908 */
[C---:B---3--:R-:W-:Y:S02]  /*1e820*/  IADD3 R13, R25.reuse, UR24, RZ ;  /* 0x00000018190d7c10 */ /* 0x048fe4000fffe0ff */
[C---:B------:R-:W-:Y:S01]  /*1e830*/  ISETP.LT.AND P5, PT, R222.reuse, UR10, !P4 ;  /* 0x0000000ade007c0c */ /* 0x040fe2000e7a1270 */
[----:B------:R3:W-:Y:S01]  /*1e840*/  @P3 STG.E desc[UR8][R16.64], R20 ;  /* 0x0000001410003986 */ /* 0x0007e2000c101908 */
[----:B------:R-:W-:Y:S01]  /*1e850*/  ISETP.LT.AND P3, PT, R222, UR4, !P2 ;  /* 0x00000004de007c0c */ /* 0x000fe2000d761270 */
[----:B-1----:R-:W-:Y:S01]  /*1e860*/  IMAD.WIDE R8, R25, 0x4, R2 ;  /* 0x0000000419087825 */ /* 0x002fe200078e0202 */
[C---:B------:R-:W-:Y:S01]  /*1e870*/  ISETP.LT.AND P2, PT, R221.reuse, UR6, !P2 ;  /* 0x00000006dd007c0c */ /* 0x040fe2000d741270 */
[----:B------:R-:W-:Y:S01]  /*1e880*/  ULDC UR4, c[0x0][0x228] ;  /* 0x00008a0000047ab9 */ /* 0x000fe20000000800 */
[----:B------:R-:W-:Y:S01]  /*1e890*/  ISETP.LT.AND P4, PT, R221, UR12, !P4 ;  /* 0x0000000cdd007c0c */ /* 0x000fe2000e781270 */
[----:B------:R-:W-:Y:S01]  /*1e8a0*/  ULDC UR6, c[0x0][0x228] ;  /* 0x00008a0000067ab9 */ /* 0x000fe20000000800 */
[----:B------:R1:W-:Y:S01]  /*1e8b0*/  @P6 STG.E desc[UR8][R8.64], R28 ;  /* 0x0000001c08006986 */ /* 0x0003e2000c101908 */
[C---:B--2---:R-:W-:Y:S01]  /*1e8c0*/  VIADD R19, R13.reuse, UR24 ;  /* 0x000000180d137c36 */ /* 0x044fe20008000000 */
[-C--:B------:R-:W-:Y:S01]  /*1e8d0*/  ISETP.GE.AND P0, PT, R6, R168.reuse, PT ;  /* 0x000000a80600720c */ /* 0x080fe20003f06270 */
[----:B------:R-:W-:Y:S01]  /*1e8e0*/  IMAD.WIDE R10, R13, 0x4, R4 ;  /* 0x000000040d0a7825 */ /* 0x000fe200078e0204 */
[----:B------:R-:W-:Y:S01]  /*1e8f0*/  IADD3 R6, R7, 0xc, RZ ;  /* 0x0000000c07067810 */ /* 0x000fe20007ffe0ff */
[----:B------:R-:W-:Y:S01]  /*1e900*/  ULDC UR10, c[0x0][0x228] ;  /* 0x00008a00000a7ab9 */ /* 0x000fe20000000800 */
[----:B------:R-:W-:Y:S01]  /*1e910*/  ULDC UR12, c[0x0][0x228] ;  /* 0x00008a00000c7ab9 */ /* 0x000fe20000000800 */
[----:B------:R-:W-:Y:S01]  /*1e920*/  IMAD.WIDE R12, R13, 0x4, R2 ;  /* 0x000000040d0c7825 */ /* 0x000fe200078e0202 */
[----:B------:R2:W-:Y:S01]  /*1e930*/  @P3 STG.E desc[UR8][R10.64], R36 ;  /* 0x000000240a003986 */ /* 0x0005e2000c101908 */
[----:B------:R-:W-:-:S02]  /*1e940*/  ISETP.GE.AND P1, PT, R6, R168, PT ;  /* 0x000000a80600720c */ /* 0x000fc40003f26270 */
[C---:B------:R-:W-:Y:S01]  /*1e950*/  IMAD.WIDE R14, R19.reuse, 0x4, R4 ;  /* 0x00000004130e7825 */ /* 0x040fe200078e0204 */
[----:B------:R-:W-:Y:S03]  /*1e960*/  @P2 STG.E desc[UR8][R12.64], R40 ;  /* 0x000000280c002986 */ /* 0x000fe6000c101908 */
[C---:B---3--:R-:W-:Y:S01]  /*1e970*/  IMAD.WIDE R16, R19.reuse, 0x4, R2 ;  /* 0x0000000413107825 */ /* 0x048fe200078e0202 */
[----:B------:R-:W-:Y:S01]  /*1e980*/  @P5 STG.E desc[UR8][R14.64], R21 ;  /* 0x000000150e005986 */ /* 0x000fe2000c101908 */
[----:B------:R-:W-:Y:S02]  /*1e990*/  IADD3 R19, R19, UR24, RZ ;  /* 0x0000001813137c10 */ /* 0x000fe4000fffe0ff */
[----:B------:R-:W-:Y:S01]  /*1e9a0*/  VIADD R6, R7, 0xd ;  /* 0x0000000d07067836 */ /* 0x000fe20000000000 */
[----:B------:R3:W-:Y:S01]  /*1e9b0*/  @P4 STG.E desc[UR8][R16.64], R29 ;  /* 0x0000001d10004986 */ /* 0x0007e2000c101908 */
[C---:B------:R-:W-:Y:S01]  /*1e9c0*/  ISETP.LT.AND P4, PT, R222.reuse, UR4, !P0 ;  /* 0x00000004de007c0c */ /* 0x040fe2000c781270 */
[----:B------:R-:W-:Y:S01]  /*1e9d0*/  ULDC UR4, c[0x0][0x228] ;  /* 0x00008a0000047ab9 */ /* 0x000fe20000000800 */
[----:B------:R-:W-:Y:S01]  /*1e9e0*/  ISETP.LT.AND P5, PT, R222, UR6, !P1 ;  /* 0x00000006de007c0c */ /* 0x000fe2000cfa1270 */
[----:B-1----:R-:W-:Y:S01]  /*1e9f0*/  IMAD.WIDE R8, R19, 0x4, R4 ;  /* 0x0000000413087825 */ /* 0x002fe200078e0204 */
[----:B------:R-:W-:Y:S01]  /*1ea00*/  ISETP.LT.AND P0, PT, R221, UR4, !P0 ;  /* 0x00000004dd007c0c */ /* 0x000fe2000c701270 */
[----:B------:R-:W-:Y:S01]  /*1ea10*/  ULDC UR4, c[0x0][0x228] ;  /* 0x00008a0000047ab9 */ /* 0x000fe20000000800 */
[-C--:B------:R-:W-:Y:S01]  /*1ea20*/  ISETP.GE.AND P6, PT, R6, R168.reuse, PT ;  /* 0x000000a80600720c */ /* 0x080fe20003fc6270 */
[----:B--2---:R-:W-:Y:S01]  /*1ea30*/  IMAD.WIDE R10, R19, 0x4, R2 ;  /* 0x00000004130a7825 */ /* 0x004fe200078e0202 */
[----:B------:R-:W-:Y:S01]  /*1ea40*/  ISETP.LT.AND P1, PT, R221, UR4, !P1 ;  /* 0x00000004dd007c0c */ /* 0x000fe2000cf21270 */
[----:B------:R-:W-:Y:S01]  /*1ea50*/  ULDC UR4, c[0x0][0x228] ;  /* 0x00008a0000047ab9 */ /* 0x000fe20000000800 */
[----:B------:R-:W-:Y:S01]  /*1ea60*/  IADD3 R6, R7, 0xe, RZ ;  /* 0x0000000e07067810 */ /* 0x000fe20007ffe0ff */
[----:B---3--:R-:W-:Y:S01]  /*1ea70*/  VIADD R17, R19, UR24 ;  /* 0x0000001813117c36 */ /* 0x008fe20008000000 */
[----:B------:R-:W-:Y:S01]  /*1ea80*/  ULDC UR6, c[0x0][0x228] ;  /* 0x00008a0000067ab9 */ /* 0x000fe20000000800 */
[----:B------:R1:W-:Y:S01]  /*1ea90*/  @P4 STG.E desc[UR8][R8.64], R37 ;  /* 0x0000002508004986 */ /* 0x0003e2000c101908 */
[----:B------:R-:W-:Y:S01]  /*1eaa0*/  ISETP.GE.AND P3, PT, R6, R168, PT ;  /* 0x000000a80600720c */ /* 0x000fe20003f66270 */
[----:B------:R-:W-:-:S02]  /*1eab0*/  IMAD.WIDE R12, R17, 0x4, R4 ;  /* 0x00000004110c7825 */ /* 0x000fc400078e0204 */
[----:B------:R2:W-:Y:S01]  /*1eac0*/  @P0 STG.E desc[UR8][R10.64], R41 ;  /* 0x000000290a000986 */ /* 0x0005e2000c101908 */
[C---:B------:R-:W-:Y:S01]  /*1ead0*/  ISETP.LT.AND P0, PT, R222.reuse, UR4, !P6 ;  /* 0x00000004de007c0c */ /* 0x040fe2000f701270 */
[----:B------:R-:W-:Y:S01]  /*1eae0*/  IMAD.WIDE R14, R17, 0x4, R2 ;  /* 0x00000004110e7825 */ /* 0x000fe200078e0202 */
[----:B------:R-:W-:Y:S01]  /*1eaf0*/  ULDC UR4, c[0x0][0x228] ;  /* 0x00008a0000047ab9 */ /* 0x000fe20000000800 */
[----:B------:R3:W-:Y:S01]  /*1eb00*/  @P5 STG.E desc[UR8][R12.64], R22 ;  /* 0x000000160c005986 */ /* 0x0007e2000c101908 */
[----:B------:R-:W-:Y:S01]  /*1eb10*/  ISETP.LT.AND P6, PT, R221, UR4, !P6 ;  /* 0x00000004dd007c0c */ /* 0x000fe2000f7c1270 */
[----:B------:R-:W-:Y:S01]  /*1eb20*/  VIADD R17, R17, UR24 ;  /* 0x0000001811117c36 */ /* 0x000fe20008000000 */
[----:B------:R-:W-:Y:S01]  /*1eb30*/  ULDC UR4, c[0x0][0x228] ;  /* 0x00008a0000047ab9 */ /* 0x000fe20000000800 */
[----:B------:R-:W-:Y:S01]  /*1eb40*/  @P1 STG.E desc[UR8][R14.64], R30 ;  /* 0x0000001e0e001986 */ /* 0x000fe2000c101908 */
[----:B------:R-:W-:Y:S01]  /*1eb50*/  ISETP.LT.AND P1, PT, R222, UR4, !P3 ;  /* 0x00000004de007c0c */ /* 0x000fe2000df21270 */
[----:B------:R-:W-:Y:S01]  /*1eb60*/  VIADD R6, R7, 0xf ;  /* 0x0000000f07067836 */ /* 0x000fe20000000000 */
[C---:B------:R-:W-:Y:S01]  /*1eb70*/  IADD3 R19, R17.reuse, UR24, RZ ;  /* 0x0000001811137c10 */ /* 0x040fe2000fffe0ff */
[----:B-1----:R-:W-:Y:S01]  /*1eb80*/  IMAD.WIDE R8, R17, 0x4, R4 ;  /* 0x0000000411087825 */ /* 0x002fe200078e0204 */
[----:B------:R-:W-:-:S02]  /*1eb90*/  ULDC UR4, c[0x0][0x228] ;  /* 0x00008a0000047ab9 */ /* 0x000fc40000000800 */
[-C--:B------:R-:W-:Y:S01]  /*1eba0*/  ISETP.GE.AND P2, PT, R6, R168.reuse, PT ;  /* 0x000000a80600720c */ /* 0x080fe20003f46270 */
[----:B--2---:R-:W-:Y:S01]  /*1ebb0*/  IMAD.WIDE R10, R17, 0x4, R2 ;  /* 0x00000004110a7825 */ /* 0x004fe200078e0202 */
[----:B------:R-:W-:Y:S01]  /*1ebc0*/  IADD3 R6, R7, 0x10, RZ ;  /* 0x0000001007067810 */ /* 0x000fe20007ffe0ff */
[----:B------:R1:W-:Y:S01]  /*1ebd0*/  @P0 STG.E desc[UR8][R8.64], R38 ;  /* 0x0000002608000986 */ /* 0x0003e2000c101908 */
[----:B------:R-:W-:Y:S01]  /*1ebe0*/  ISETP.LT.AND P3, PT, R221, UR4, !P3 ;  /* 0x00000004dd007c0c */ /* 0x000fe2000df61270 */
[----:B---3--:R-:W-:Y:S01]  /*1ebf0*/  IMAD.WIDE R12, R19, 0x4, R4 ;  /* 0x00000004130c7825 */ /* 0x008fe200078e0204 */
[-C--:B------:R-:W-:Y:S01]  /*1ec00*/  ISETP.GE.AND P4, PT, R6, R168.reuse, PT ;  /* 0x000000a80600720c */ /* 0x080fe20003f86270 */
[----:B------:R2:W-:Y:S01]  /*1ec10*/  @P6 STG.E desc[UR8][R10.64], R42 ;  /* 0x0000002a0a006986 */ /* 0x0005e2000c101908 */
[----:B------:R-:W-:Y:S01]  /*1ec20*/  ULDC UR4, c[0x0][0x228] ;  /* 0x00008a0000047ab9 */ /* 0x000fe20000000800 */
[C---:B------:R-:W-:Y:S01]  /*1ec30*/  IADD3 R6, R7.reuse, 0x11, RZ ;  /* 0x0000001107067810 */ /* 0x040fe20007ffe0ff */
[----:B------:R-:W-:Y:S01]  /*1ec40*/  VIADD R16, R7, 0x3f ;  /* 0x0000003f07107836 */ /* 0x000fe20000000000 */
[----:B------:R3:W-:Y:S01]  /*1ec50*/  @P1 STG.E desc[UR8][R12.64], R23 ;  /* 0x000000170c001986 */ /* 0x0007e2000c101908 */
[----:B------:R-:W-:Y:S01]  /*1ec60*/  ISETP.LT.AND P1, PT, R222, UR4, !P2 ;  /* 0x00000004de007c0c */ /* 0x000fe2000d721270 */
[----:B------:R-:W-:Y:S01]  /*1ec70*/  ULDC UR4, c[0x0][0x22c] ;  /* 0x00008b0000047ab9 */ /* 0x000fe20000000800 */
[----:B------:R-:W-:Y:S01]  /*1ec80*/  ISETP.GE.AND P5, PT, R6, R168, PT ;  /* 0x000000a80600720c */ /* 0x000fe20003fa6270 */
[C---:B-1----:R-:W-:Y:S01]  /*1ec90*/  IMAD.WIDE R8, R19.reuse, 0x4, R2 ;  /* 0x0000000413087825 */ /* 0x042fe200078e0202 */
[----:B------:R-:W-:Y:S01]  /*1eca0*/  IADD3 R15, R19, UR24, RZ ;  /* 0x00000018130f7c10 */ /* 0x000fe2000fffe0ff */
[----:B------:R-:W1:Y:S01]  /*1ecb0*/  LDS.128 R20, [R0] ;  /* 0x0000000000147984 */ /* 0x000e620000000c00 */
[----:B------:R-:W-:Y:S01]  /*1ecc0*/  ISETP.LT.AND P2, PT, R221, UR6, !P2 ;  /* 0x00000006dd007c0c */ /* 0x000fe2000d741270 */
[----:B------:R-:W-:Y:S01]  /*1ecd0*/  VIADD R6, R7, 0x12 ;  /* 0x0000001207067836 */ /* 0x000fe20000000000 */
[----:B------:R-:W-:Y:S01]  /*1ece0*/  ISETP.LT.AND P6, PT, R222, UR10, !P4 ;  /* 0x0000000ade007c0c */ /* 0x000fe2000e7c1270 */
[C---:B--2---:R-:W-:Y:S01]  /*1ecf0*/  IMAD.WIDE R10, R15.reuse, 0x4, R4 ;  /* 0x000000040f0a7825 */ /* 0x044fe200078e0204 */
[----:B------:R2:W-:Y:S01]  /*1ed00*/  @P3 STG.E desc[UR8][R8.64], R31 ;  /* 0x0000001f08003986 */ /* 0x0005e2000c101908 */
[----:B------:R-:W-:Y:S01]  /*1ed10*/  ULDC UR6, c[0x0][0x228] ;  /* 0x00008a0000067ab9 */ /* 0x000fe20000000800 */
[----:B------:R-:W-:Y:S01]  /*1ed20*/  ISETP.GE.AND P3, PT, R6, UR4, PT ;  /* 0x0000000406007c0c */ /* 0x000fe2000bf66270 */
[----:B---3--:R-:W-:Y:S01]  /*1ed30*/  IMAD.WIDE R12, R15, 0x4, R2 ;  /* 0x000000040f0c7825 */ /* 0x008fe200078e0202 */
[----:B------:R-:W-:Y:S01]  /*1ed40*/  IADD3 R6, R7, 0x13, RZ ;  /* 0x0000001307067810 */ /* 0x000fe20007ffe0ff */
[----:B------:R-:W-:Y:S01]  /*1ed50*/  ULDC UR4, c[0x0][0x22c] ;  /* 0x00008b0000047ab9 */ /* 0x000fe20000000800 */
[----:B------:R-:W-:Y:S01]  /*1ed60*/  ISETP.LT.AND P4, PT, R221, UR6, !P4 ;  /* 0x00000006dd007c0c */ /* 0x000fe2000e781270 */
[----:B------:R-:W-:Y:S01]  /*1ed70*/  VIADD R17, R15, UR24 ;  /* 0x000000180f117c36 */ /* 0x000fe20008000000 */
[----:B------:R3:W-:Y:S01]  /*1ed80*/  @P1 STG.E desc[UR8][R10.64], R39 ;  /* 0x000000270a001986 */ /* 0x0007e2000c101908 */
[----:B------:R-:W-:Y:S01]  /*1ed90*/  ISETP.GE.AND P1, PT, R6, UR4, PT ;  /* 0x0000000406007c0c */ /* 0x000fe2000bf26270 */
[----:B------:R-:W-:Y:S01]  /*1eda0*/  ULDC UR4, c[0x0][0x228] ;  /* 0x00008a0000047ab9 */ /* 0x000fe20000000800 */
[C---:B------:R-:W-:Y:S01]  /*1edb0*/  IMAD.WIDE R14, R17.reuse, 0x4, R4 ;  /* 0x00000004110e7825 */ /* 0x040fe200078e0204 */
[----:B------:R4:W-:Y:S01]  /*1edc0*/  @P2 STG.E desc[UR8][R12.64], R43 ;  /* 0x0000002b0c002986 */ /* 0x0009e2000c101908 */
[C---:B------:R-:W-:Y:S01]  /*1edd0*/  ISETP.LT.AND P2, PT, R222.reuse, UR4, !P5 ;  /* 0x00000004de007c0c */ /* 0x040fe2000ef41270 */
[----:B------:R-:W-:Y:S01]  /*1ede0*/  ULDC UR6, c[0x0][0x228] ;  /* 0x00008a0000067ab9 */ /* 0x000fe20000000800 */
[C---:B--2---:R-:W-:Y:S01]  /*1edf0*/  IMAD.WIDE R8, R17.reuse, 0x4, R2 ;  /* 0x0000000411087825 */ /* 0x044fe200078e0202 */
[----:B------:R-:W-:Y:S01]  /*1ee00*/  IADD3 R17, R17, UR24, RZ ;  /* 0x0000001811117c10 */ /* 0x000fe2000fffe0ff */
[----:B------:R-:W-:Y:S01]  /*1ee10*/  ULDC UR10, c[0x0][0x228] ;  /* 0x00008a00000a7ab9 */ /* 0x000fe20000000800 */
[----:B------:R2:W-:Y:S01]  /*1ee20*/  @P6 STG.E desc[UR8][R14.64], R32 ;  /* 0x000000200e006986 */ /* 0x0005e2000c101908 */
[----:B------:R-:W-:Y:S01]  /*1ee30*/  VIADD R6, R7, 0x14 ;  /* 0x0000001407067836 */ /* 0x000fe20000000000 */
[----:B------:R-:W-:Y:S01]  /*1ee40*/  ISETP.LT.AND P5, PT, R221, UR6, !P5 ;  /* 0x00000006dd007c0c */ /* 0x000fe2000efa1270 */
[----:B------:R-:W-:Y:S01]  /*1ee50*/  ULDC UR4, c[0x0][0x22c] ;  /* 0x00008b0000047ab9 */ /* 0x000fe20000000800 */
[----:B------:R-:W-:Y:S01]  /*1ee60*/  ISETP.LT.AND P6, PT, R222, UR10, !P3 ;  /* 0x0000000ade007c0c */ /* 0x000fe2000dfc1270 */
[----:B------:R5:W-:Y:S01]  /*1ee70*/  @P4 STG.E desc[UR8][R8.64], R44 ;  /* 0x0000002c08004986 */ /* 0x000be2000c101908 */
[----:B---3--:R-:W-:Y:S01]  /*1ee80*/  IMAD.WIDE R10, R17, 0x4, R4 ;  /* 0x00000004110a7825 */ /* 0x008fe200078e0204 */
[----:B------:R-:W-:Y:S01]  /*1ee90*/  ISETP.GE.AND P4, PT, R6, UR4, PT ;  /* 0x0000000406007c0c */ /* 0x000fe2000bf86270 */
[----:B------:R-:W-:Y:S01]  /*1eea0*/  ULDC UR4, c[0x0][0x22c] ;  /* 0x00008b0000047ab9 */ /* 0x000fe20000000800 */
[----:B------:R-:W-:Y:S01]  /*1eeb0*/  IADD3 R6, R7, 0x15, RZ ;  /* 0x0000001507067810 */ /* 0x000fe20007ffe0ff */
[C---:B------:R-:W-:Y:S01]  /*1eec0*/  VIADD R19, R17.reuse, UR24 ;  /* 0x0000001811137c36 */ /* 0x040fe20008000000 */
[----:B------:R3:W-:Y:S01]  /*1eed0*/  @P2 STG.E desc[UR8][R10.64], R52 ;  /* 0x000000340a002986 */ /* 0x0007e2000c101908 */
[----:B----4-:R-:W-:Y:S01]  /*1eee0*/  IMAD.WIDE R12, R17, 0x4, R2 ;  /* 0x00000004110c7825 */ /* 0x010fe200078e0202 */
[----:B------:R-:W-:Y:S01]  /*1eef0*/  ISETP.GE.AND P2, PT, R6, UR4, PT ;  /* 0x0000000406007c0c */ /* 0x000fe2000bf46270 */
[----:B------:R-:W-:Y:S01]  /*1ef00*/  ULDC UR4, c[0x0][0x228] ;  /* 0x00008a0000047ab9 */ /* 0x000fe20000000800 */
[C---:B------:R-:W-:Y:S01]  /*1ef10*/  IADD3 R17, R19.reuse, UR24, RZ ;  /* 0x0000001813117c10 */ /* 0x040fe2000fffe0ff */
[----:B--2---:R-:W-:Y:S01]  /*1ef20*/  IMAD.WIDE R14, R19, 0x4, R4 ;  /* 0x00000004130e7825 */ /* 0x004fe200078e0204 */
[----:B------:R-:W-:Y:S01]  /*1ef30*/  ISETP.LT.AND P3, PT, R221, UR4, !P3 ;  /* 0x00000004dd007c0c */ /* 0x000fe2000df61270 */
[----:B------:R2:W-:Y:S01]  /*1ef40*/  @P5 STG.E desc[UR8][R12.64], R56 ;  /* 0x000000380c005986 */ /* 0x0005e2000c101908 */
[----:B------:R-:W-:Y:S01]  /*1ef50*/  ULDC UR4, c[0x0][0x228] ;  /* 0x00008a0000047ab9 */ /* 0x000fe20000000800 */
[----:B------:R-:W-:Y:S01]  /*1ef60*/  VIADD R6, R7, 0x16 ;  /* 0x0000001607067836 */ /* 0x000fe20000000000 */
[----:B------:R-:W-:Y:S01]  /*1ef70*/  ULDC UR6, c[0x0][0x228] ;  /* 0x00008a0000067ab9 */ /* 0x000fe20000000800 */
[----:B------:R-:W-:Y:S01]  /*1ef80*/  @P6 STG.E desc[UR8][R14.64], R33 ;  /* 0x000000210e006986 */ /* 0x000fe2000c101908 */
[----:B------:R-:W-:Y:S01]  /*1ef90*/  ISETP.LT.AND P6, PT, R222, UR4, !P1 ;  /* 0x00000004de007c0c */ /* 0x000fe2000cfc1270 */
[----:B------:R-:W-:Y:S01]  /*1efa0*/  ULDC UR4, c[0x0][0x22c] ;  /* 0x00008b0000047ab9 */ /* 0x000fe20000000800 */
[----:B-----5:R-:W-:Y:S01]  /*1efb0*/  IMAD.WIDE R8, R19, 0x4, R2 ;  /* 0x0000000413087825 */ /* 0x020fe200078e0202 */
[----:B------:R-:W-:Y:S01]  /*1efc0*/  ISETP.GE.AND P5, PT, R6, UR4, PT ;  /* 0x0000000406007c0c */ /* 0x000fe2000bfa6270 */
[----:B------:R-:W-:Y:S01]  /*1efd0*/  ULDC UR4, c[0x0][0x22c] ;  /* 0x00008b0000047ab9 */ /* 0x000fe20000000800 */
[----:B------:R-:W-:Y:S01]  /*1efe0*/  ISETP.LT.AND P1, PT, R221, UR6, !P1 ;  /* 0x00000006dd007c0c */ /* 0x000fe2000cf21270 */
[----:B------:R-:W-:Y:S01]  /*1eff0*/  VIADD R6, R7, 0x17 ;  /* 0x0000001707067836 */ /* 0x000fe20000000000 */
[----:B------:R4:W-:Y:S01]  /*1f000*/  @P3 STG.E desc[UR8][R8.64], R45 ;  /* 0x0000002d08003986 */ /* 0x0009e2000c101908 */
[C---:B---3--:R-:W-:Y:S01]  /*1f010*/  IMAD.WIDE R10, R17.reuse, 0x4, R4 ;  /* 0x00000004110a7825 */ /* 0x048fe200078e0204 */
[----:B------:R-:W-:Y:S01]  /*1f020*/  ULDC UR6, c[0x0][0x228] ;  /* 0x00008a0000067ab9 */ /* 0x000fe20000000800 */
[----:B------:R-:W-:Y:S01]  /*1f030*/  ULDC UR10, c[0x0][0x228] ;  /* 0x00008a00000a7ab9 */ /* 0x000fe20000000800 */
[----:B------:R-:W-:Y:S01]  /*1f040*/  ISETP.GE.AND P3, PT, R6, UR4, PT ;  /* 0x0000000406007c0c */ /* 0x000fe2000bf66270 */
[----:B------:R-:W-:Y:S01]  /*1f050*/  ULDC UR4, c[0x0][0x228] ;  /* 0x00008a0000047ab9 */ /* 0x000fe20000000800 */
[----:B------:R3:W-:Y:S01]  /*1f060*/  @P6 STG.E desc[UR8][R10.64], R53 ;  /* 0x000000350a006986 */ /* 0x0007e2000c101908 */
[----:B--2---:R-:W-:Y:S01]  /*1f070*/  IMAD.WIDE R12, R17, 0x4, R2 ;  /* 0x00000004110c7825 */ /* 0x004fe200078e0202 */
[C---:B------:R-:W-:Y:S01]  /*1f080*/  ISETP.LT.AND P6, PT, R222.reuse, UR4, !P4 ;  /* 0x00000004de007c0c */ /* 0x040fe2000e7c1270 */
[----:B------:R-:W-:Y:S01]  /*1f090*/  ULDC UR4, c[0x0][0x228] ;  /* 0x00008a0000047ab9 */ /* 0x000fe20000000800 */
[----:B------:R-:W-:Y:S01]  /*1f0a0*/  ISETP.LT.AND P4, PT, R221, UR6, !P4 ;  /* 0x00000006dd007c0c */ /* 0x000fe2000e781270 */
[----:B------:R-:W-:Y:S01]  /*1f0b0*/  VIADD R6, R7, 0x18 ;  /* 0x0000001807067836 */ /* 0x000fe20000000000 */
[----:B------:R-:W-:Y:S01]  /*1f0c0*/  IADD3 R17, R17, UR24, RZ ;  /* 0x0000001811117c10 */ /* 0x000fe2000fffe0ff */
[----:B------:R2:W-:Y:S01]  /*1f0d0*/  @P1 STG.E desc[UR8][R12.64], R57 ;  /* 0x000000390c001986 */ /* 0x0005e2000c101908 */
[----:B------:R-:W-:Y:S01]  /*1f0e0*/  ISETP.LT.AND P1, PT, R222, UR4, !P2 ;  /* 0x00000004de007c0c */ /* 0x000fe2000d721270 */
[----:B------:R-:W-:Y:S01]  /*1f0f0*/  ULDC UR6, c[0x0][0x228] ;  /* 0x00008a0000067ab9 */ /* 0x000fe20000000800 */
[----:B------:R-:W-:Y:S01]  /*1f100*/  ULDC UR4, c[0x0][0x22c] ;  /* 0x00008b0000047ab9 */ /* 0x000fe20000000800 */
[----:B----4-:R-:W-:Y:S01]  /*1f110*/  IMAD.WIDE R8, R17, 0x4, R4 ;  /* 0x0000000411087825 */ /* 0x010fe200078e0204 */
[----:B------:R-:W-:Y:S01]  /*1f120*/  ISETP.LT.AND P2, PT, R221, UR6, !P2 ;  /* 0x00000006dd007c0c */ /* 0x000fe2000d741270 */
[----:B------:R-:W-:Y:S01]  /*1f130*/  ULDC UR6, c[0x0][0x228] ;  /* 0x00008a0000067ab9 */ /* 0x000fe20000000800 */
[----:B------:R-:W-:Y:S01]  /*1f140*/  ISETP.GE.AND P0, PT, R16, UR27, PT ;  /* 0x0000001b10007c0c */ /* 0x000fe2000bf06270 */
[C---:B---3--:R-:W-:Y:S01]  /*1f150*/  IMAD.WIDE R10, R17.reuse, 0x4, R2 ;  /* 0x00000004110a7825 */ /* 0x048fe200078e0202 */
[----:B------:R-:W-:Y:S01]  /*1f160*/  IADD3 R17, R17, UR24, RZ ;  /* 0x0000001811117c10 */ /* 0x000fe2000fffe0ff */
[----:B------:R3:W-:Y:S01]  /*1f170*/  @P6 STG.E desc[UR8][R8.64], R34 ;  /* 0x0000002208006986 */ /* 0x0007e2000c101908 */
[----:B------:R-:W-:Y:S01]  /*1f180*/  ISETP.GE.AND P6, PT, R6, UR4, PT ;  /* 0x0000000406007c0c */ /* 0x000fe2000bfc6270 */
[----:B------:R-:W-:Y:S01]  /*1f190*/  ULDC UR4, c[0x0][0x228] ;  /* 0x00008a0000047ab9 */ /* 0x000fe20000000800 */
[----:B------:R-:W-:Y:S01]  /*1f1a0*/  VIADD R6, R7, 0x19 ;  /* 0x0000001907067836 */ /* 0x000fe20000000000 */
[----:B------:R4:W-:Y:S01]  /*1f1b0*/  @P4 STG.E desc[UR8][R10.64], R46 ;  /* 0x0000002e0a004986 */ /* 0x0009e2000c101908 */
[----:B--2---:R-:W-:Y:S01]  /*1f1c0*/  IMAD.WIDE R12, R17, 0x4, R4 ;  /* 0x00000004110c7825 */ /* 0x004fe200078e0204 */
[----:B------:R-:W-:Y:S01]  /*1f1d0*/  ISETP.LT.AND P4, PT, R222, UR4, !P5 ;  /* 0x00000004de007c0c */ /* 0x000fe2000ef81270 */
[----:B------:R-:W-:Y:S01]  /*1f1e0*/  ULDC UR4, c[0x0][0x22c] ;  /* 0x00008b0000047ab9 */ /* 0x000fe20000000800 */
[----:B------:R-:W-:Y:S01]  /*1f1f0*/  IADD3 R16, R7, 0x38, RZ ;  /* 0x0000003807107810 */ /* 0x000fe20007ffe0ff */
[C---:B------:R-:W-:Y:S01]  /*1f200*/  IMAD.WIDE R14, R17.reuse, 0x4, R2 ;  /* 0x00000004110e7825 */ /* 0x040fe200078e0202 */
[----:B------:R2:W-:Y:S01]  /*1f210*/  @P1 STG.E desc[UR8][R12.64], R54 ;  /* 0x000000360c001986 */ /* 0x0005e2000c101908 */
[----:B------:R-:W-:-:S02]  /*1f220*/  IADD3 R17, R17, UR24, RZ ;  /* 0x0000001811117c10 */ /* 0x000fc4000fffe0ff */
[----:B------:R-:W-:Y:S01]  /*1f230*/  ISETP.GE.AND P1, PT, R6, UR4, PT ;  /* 0x0000000406007c0c */ /* 0x000fe2000bf26270 */
[----:B------:R-:W-:Y:S01]  /*1f240*/  ULDC UR4, c[0x0][0x228] ;  /* 0x00008a0000047ab9 */ /* 0x000fe20000000800 */
[----:B------:R-:W-:Y:S01]  /*1f250*/  @P2 STG.E desc[UR8][R14.64], R58 ;  /* 0x0000003a0e002986 */ /* 0x000fe2000c101908 */
[----:B------:R-:W-:Y:S01]  /*1f260*/  ISETP.LT.AND P5, PT, R221, UR4, !P5 ;  /* 0x00000004dd007c0c */ /* 0x000fe2000efa1270 */
[C---:B---3--:R-:W-:Y:S01]  /*1f270*/  IMAD.WIDE R8, R17.reuse, 0x4, R4 ;  /* 0x0000000411087825 */ /* 0x048fe200078e0204 */
[----:B------:R-:W-:Y:S01]  /*1f280*/  ISETP.LT.AND P2, PT, R222, UR6, !P3 ;  /* 0x00000006de007c0c */ /* 0x000fe2000df41270 */
[----:B------:R-:W-:Y:S01]  /*1f290*/  ULDC UR4, c[0x0][0x22c] ;  /* 0x00008b0000047ab9 */ /* 0x000fe20000000800 */
[----:B------:R-:W-:Y:S01]  /*1f2a0*/  IADD3 R19, R17, UR24, RZ ;  /* 0x0000001811137c10 */ /* 0x000fe2000fffe0ff */
[----:B------:R-:W-:Y:S01]  /*1f2b0*/  VIADD R6, R7, 0x1a ;  /* 0x0000001a07067836 */ /* 0x000fe20000000000 */
[----:B------:R3:W-:Y:S01]  /*1f2c0*/  @P4 STG.E desc[UR8][R8.64], R35 ;  /* 0x0000002308004986 */ /* 0x0007e2000c101908 */
[----:B----4-:R-:W-:Y:S01]  /*1f2d0*/  IMAD.WIDE R10, R17, 0x4, R2 ;  /* 0x00000004110a7825 */ /* 0x010fe200078e0202 */
[----:B------:R-:W-:Y:S01]  /*1f2e0*/  ULDC UR6, c[0x0][0x228] ;  /* 0x00008a0000067ab9 */ /* 0x000fe20000000800 */
[----:B------:R-:W-:-:S02]  /*1f2f0*/  IADD3 R0, R7, 0x3b, RZ ;  /* 0x0000003b07007810 */ /* 0x000fc40007ffe0ff */
[----:B------:R-:W-:Y:S01]  /*1f300*/  ISETP.GE.AND P4, PT, R6, UR4, PT ;  /* 0x0000000406007c0c */ /* 0x000fe2000bf86270 */
[----:B------:R-:W-:Y:S01]  /*1f310*/  ULDC UR4, c[0x0][0x228] ;  /* 0x00008a0000047ab9 */ /* 0x000fe20000000800 */
[----:B------:R-:W-:Y:S01]  /*1f320*/  VIADD R6, R7, 0x1b ;  /* 0x0000001b07067836 */ /* 0x000fe20000000000 */
[----:B------:R-:W-:Y:S01]  /*1f330*/  ISETP.LT.AND P3, PT, R221, UR4, !P3 ;  /* 0x00000004dd007c0c */ /* 0x000fe2000df61270 */
[C---:B--2---:R-:W-:Y:S01]  /*1f340*/  IMAD.WIDE R12, R19.reuse, 0x4, R4 ;  /* 0x00000004130c7825 */ /* 0x044fe200078e0204 */
[----:B------:R-:W-:Y:S01]  /*1f350*/  ULDC UR4, c[0x0][0x22c] ;  /* 0x00008b0000047ab9 */ /* 0x000fe20000000800 */
[----:B------:R2:W-:Y:S01]  /*1f360*/  @P5 STG.E desc[UR8][R10.64], R47 ;  /* 0x0000002f0a005986 */ /* 0x0005e2000c101908 */
[----:B------:R-:W-:Y:S01]  /*1f370*/  ISETP.GE.AND P5, PT, R6, UR4, PT ;  /* 0x0000000406007c0c */ /* 0x000fe2000bfa6270 */
[----:B------:R-:W-:Y:S01]  /*1f380*/  ULDC UR4, c[0x0][0x228] ;  /* 0x00008a0000047ab9 */ /* 0x000fe20000000800 */
[C---:B---3--:R-:W-:Y:S01]  /*1f390*/  IMAD.WIDE R8, R19.reuse, 0x4, R2 ;  /* 0x0000000413087825 */ /* 0x048fe200078e0202 */
[----:B------:R3:W-:Y:S01]  /*1f3a0*/  @P2 STG.E desc[UR8][R12.64], R55 ;  /* 0x000000370c002986 */ /* 0x0007e2000c101908 */
[C---:B------:R-:W-:Y:S01]  /*1f3b0*/  ISETP.LT.AND P2, PT, R222.reuse, UR4, !P6 ;  /* 0x00000004de007c0c */ /* 0x040fe2000f741270 */
[----:B------:R-:W-:Y:S01]  /*1f3c0*/  ULDC UR4, c[0x0][0x228] ;  /* 0x00008a0000047ab9 */ /* 0x000fe20000000800 */
[----:B------:R-:W-:Y:S01]  /*1f3d0*/  IADD3 R19, R19, UR24, RZ ;  /* 0x0000001813137c10 */ /* 0x000fe2000fffe0ff */
[----:B------:R-:W-:Y:S01]  /*1f3e0*/  VIADD R6, R7, 0x1c ;  /* 0x0000001c07067836 */ /* 0x000fe20000000000 */
[----:B------:R-:W-:Y:S01]  /*1f3f0*/  ISETP.LT.AND P6, PT, R221, UR4, !P6 ;  /* 0x00000004dd007c0c */ /* 0x000fe2000f7c1270 */
[----:B------:R-:W-:Y:S01]  /*1f400*/  ULDC UR4, c[0x0][0x228] ;  /* 0x00008a0000047ab9 */ /* 0x000fe20000000800 */
[----:B------:R4:W-:Y:S01]  /*1f410*/  @P3 STG.E desc[UR8][R8.64], R59 ;  /* 0x0000003b08003986 */ /* 0x0009e2000c101908 */
[----:B------:R-:W-:Y:S01]  /*1f420*/  ISETP.LT.AND P3, PT, R222, UR4, !P1 ;  /* 0x00000004de007c0c */ /* 0x000fe2000cf61270 */
[C---:B--2---:R-:W-:Y:S01]  /*1f430*/  IMAD.WIDE R10, R19.reuse, 0x4, R4 ;  /* 0x00000004130a7825 */ /* 0x044fe200078e0204 */
[----:B------:R-:W-:Y:S01]  /*1f440*/  IADD3 R17, R19, UR24, RZ ;  /* 0x0000001813117c10 */ /* 0x000fe2000fffe0ff */
[----:B------:R-:W-:-:S02]  /*1f450*/  ULDC UR4, c[0x0][0x22c] ;  /* 0x00008b0000047ab9 */ /* 0x000fc40000000800 */
[----:B---3--:R-:W-:Y:S01]  /*1f460*/  IMAD.WIDE R12, R19, 0x4, R2 ;  /* 0x00000004130c7825 */ /* 0x008fe200078e0202 */
[----:B------:R2:W-:Y:S01]  /*1f470*/  @P2 STG.E desc[UR8][R10.64], R48 ;  /* 0x000000300a002986 */ /* 0x0005e2000c101908 */
[----:B------:R-:W-:Y:S01]  /*1f480*/  ISETP.GE.AND P2, PT, R6, UR4, PT ;  /* 0x0000000406007c0c */ /* 0x000fe2000bf46270 */
[----:B------:R-:W-:Y:S01]  /*1f490*/  ULDC UR4, c[0x0][0x228] ;  /* 0x00008a0000047ab9 */ /* 0x000fe20000000800 */
[----:B------:R-:W-:Y:S01]  /*1f4a0*/  IMAD.WIDE R14, R17, 0x4, R4 ;  /* 0x00000004110e7825 */ /* 0x000fe200078e0204 */
[----:B------:R-:W-:Y:S01]  /*1f4b0*/  ISETP.LT.AND P1, PT, R221, UR4, !P1 ;  /* 0x00000004dd007c0c */ /* 0x000fe2000cf21270 */
[----:B------:R3:W-:Y:S01]  /*1f4c0*/  @P6 STG.E desc[UR8][R12.64], R60 ;  /* 0x0000003c0c006986 */ /* 0x0007e2000c101908 */
[----:B------:R-:W-:Y:S01]  /*1f4d0*/  ULDC UR4, c[0x0][0x228] ;  /* 0x00008a0000047ab9 */ /* 0x000fe20000000800 */
[C---:B------:R-:W-:Y:S01]  /*1f4e0*/  IADD3 R19, R17.reuse, UR24, RZ ;  /* 0x0000001811137c10 */ /* 0x040fe2000fffe0ff */
[----:B----4-:R-:W-:Y:S01]  /*1f4f0*/  IMAD.WIDE R8, R17, 0x4, R2 ;  /* 0x0000000411087825 */ /* 0x010fe200078e0202 */
[----:B------:R4:W-:Y:S01]  /*1f500*/  @P3 STG.E desc[UR8][R14.64], R80 ;  /* 0x000000500e003986 */ /* 0x0009e2000c101908 */
[C---:B------:R-:W-:Y:S01]  /*1f510*/  ISETP.LT.AND P3, PT, R222.reuse, UR4, !P4 ;  /* 0x00000004de007c0c */ /* 0x040fe2000e761270 */
[----:B------:R-:W-:Y:S01]  /*1f520*/  ULDC UR4, c[0x0][0x22c] ;  /* 0x00008b0000047ab9 */ /* 0x000fe20000000800 */
[----:B------:R-:W-:Y:S01]  /*1f530*/  ISETP.LT.AND P4, PT, R221, UR6, !P4 ;  /* 0x00000006dd007c0c */ /* 0x000fe2000e781270 */
[----:B------:R-:W-:Y:S01]  /*1f540*/  VIADD R6, R7, 0x1d ;  /* 0x0000001d07067836 */ /* 0x000fe20000000000 */
[----:B------:R-:W-:Y:S01]  /*1f550*/  ISETP.LT.AND P6, PT, R222, UR10, !P5 ;  /* 0x0000000ade007c0c */ /* 0x000fe2000efc1270 */
[C---:B------:R-:W-:Y:S01]  /*1f560*/  VIADD R17, R19.reuse, UR24 ;  /* 0x0000001813117c36 */ /* 0x040fe20008000000 */
[----:B------:R-:W-:Y:S01]  /*1f570*/  ULDC UR6, c[0x0][0x228] ;  /* 0x00008a0000067ab9 */ /* 0x000fe20000000800 */
[----:B--2---:R-:W-:Y:S01]  /*1f580*/  IMAD.WIDE R10, R19, 0x4, R4 ;  /* 0x00000004130a7825 */ /* 0x004fe200078e0204 */
[----:B------:R2:W-:Y:S01]  /*1f590*/  @P1 STG.E desc[UR8][R8.64], R76 ;  /* 0x0000004c08001986 */ /* 0x0005e2000c101908 */
[----:B------:R-:W-:Y:S01]  /*1f5a0*/  ISETP.GE.AND P1, PT, R6, UR4, PT ;  /* 0x0000000406007c0c */ /* 0x000fe2000bf26270 */
[----:B------:R-:W-:Y:S01]  /*1f5b0*/  ULDC UR4, c[0x0][0x22c] ;  /* 0x00008b0000047ab9 */ /* 0x000fe20000000800 */
[----:B------:R-:W-:Y:S01]  /*1f5c0*/  IADD3 R6, R7, 0x1e, RZ ;  /* 0x0000001e07067810 */ /* 0x000fe20007ffe0ff */
[----:B---3--:R-:W-:Y:S01]  /*1f5d0*/  IMAD.WIDE R12, R19, 0x4, R2 ;  /* 0x00000004130c7825 */ /* 0x008fe200078e0202 */
[----:B------:R-:W-:Y:S01]  /*1f5e0*/  ISETP.LT.AND P5, PT, R221, UR6, !P5 ;  /* 0x00000006dd007c0c */ /* 0x000fe2000efa1270 */
[----:B------:R3:W-:Y:S01]  /*1f5f0*/  @P3 STG.E desc[UR8][R10.64], R49 ;  /* 0x000000310a003986 */ /* 0x0007e2000c101908 */
[----:B------:R-:W-:Y:S01]  /*1f600*/  ISETP.GE.AND P3, PT, R6, UR4, PT ;  /* 0x0000000406007c0c */ /* 0x000fe2000bf66270 */
[C---:B----4-:R-:W-:Y:S01]  /*1f610*/  IMAD.WIDE R14, R17.reuse, 0x4, R4 ;  /* 0x00000004110e7825 */ /* 0x050fe200078e0204 */
[----:B------:R-:W-:Y:S01]  /*1f620*/  ULDC UR4, c[0x0][0x228] ;  /* 0x00008a0000047ab9 */ /* 0x000fe20000000800 */
[----:B------:R4:W-:Y:S01]  /*1f630*/  @P4 STG.E desc[UR8][R12.64], R61 ;  /* 0x0000003d0c004986 */ /* 0x0009e2000c101908 */
[----:B------:R-:W-:Y:S01]  /*1f640*/  ULDC UR6, c[0x0][0x228] ;  /* 0x00008a0000067ab9 */ /* 0x000fe20000000800 */
[C---:B--2---:R-:W-:Y:S01]  /*1f650*/  IMAD.WIDE R8, R17.reuse, 0x4, R2 ;  /* 0x0000000411087825 */ /* 0x044fe200078e0202 */
[----:B------:R-:W-:Y:S01]  /*1f660*/  IADD3 R17, R17, UR24, RZ ;  /* 0x0000001811117c10 */ /* 0x000fe2000fffe0ff */
[----:B------:R2:W-:Y:S01]  /*1f670*/  @P6 STG.E desc[UR8][R14.64], R81 ;  /* 0x000000510e006986 */ /* 0x0005e2000c101908 */
[----:B------:R-:W-:Y:S01]  /*1f680*/  ISETP.LT.AND P6, PT, R222, UR4, !P2 ;  /* 0x00000004de007c0c */ /* 0x000fe2000d7c1270 */
[----:B------:R-:W-:Y:S01]  /*1f690*/  VIADD R6, R7, 0x1f ;  /* 0x0000001f07067836 */ /* 0x000fe20000000000 */
[----:B------:R-:W-:Y:S01]  /*1f6a0*/  ISETP.LT.AND P2, PT, R221, UR6, !P2 ;  /* 0x00000006dd007c0c */ /* 0x000fe2000d741270 */
[----:B------:R-:W-:Y:S01]  /*1f6b0*/  ULDC UR4, c[0x0][0x22c] ;  /* 0x00008b0000047ab9 */ /* 0x000fe20000000800 */
[----:B------:R5:W-:Y:S01]  /*1f6c0*/  @P5 STG.E desc[UR8][R8.64], R77 ;  /* 0x0000004d08005986 */ /* 0x000be2000c101908 */
[----:B---3--:R-:W-:Y:S01]  /*1f6d0*/  IMAD.WIDE R10, R17, 0x4, R4 ;  /* 0x00000004110a7825 */ /* 0x008fe200078e0204 */
[----:B------:R-:W-:Y:S01]  /*1f6e0*/  ULDC UR10, c[0x0][0x228] ;  /* 0x00008a00000a7ab9 */ /* 0x000fe20000000800 */
[----:B------:R-:W-:Y:S01]  /*1f6f0*/  ISETP.GE.AND P5, PT, R6, UR4, PT ;  /* 0x0000000406007c0c */ /* 0x000fe2000bfa6270 */
[----:B------:R-:W-:Y:S01]  /*1f700*/  ULDC UR4, c[0x0][0x22c] ;  /* 0x00008b0000047ab9 */ /* 0x000fe20000000800 */
[----:B------:R-:W-:Y:S01]  /*1f710*/  IADD3 R6, R7, 0x20, RZ ;  /* 0x0000002007067810 */ /* 0x000fe20007ffe0ff */
[C---:B----4-:R-:W-:Y:S01]  /*1f720*/  IMAD.WIDE R12, R17.reuse, 0x4, R2 ;  /* 0x00000004110c7825 */ /* 0x050fe200078e0202 */
[----:B------:R-:W-:Y:S01]  /*1f730*/  ISETP.LT.AND P4, PT, R222, UR10, !P1 ;  /* 0x0000000ade007c0c */ /* 0x000fe2000cf81270 */
[----:B------:R-:W-:Y:S01]  /*1f740*/  ULDC UR6, c[0x0][0x228] ;  /* 0x00008a0000067ab9 */ /* 0x000fe20000000800 */
[----:B------:R3:W-:Y:S01]  /*1f750*/  @P6 STG.E desc[UR8][R10.64], R50 ;  /* 0x000000320a006986 */ /* 0x0007e2000c101908 */
[----:B------:R-:W-:Y:S01]  /*1f760*/  ISETP.GE.AND P6, PT, R6, UR4, PT ;  /* 0x0000000406007c0c */ /* 0x000fe2000bfc6270 */
[----:B------:R-:W-:Y:S01]  /*1f770*/  VIADD R19, R17, UR24 ;  /* 0x0000001811137c36 */ /* 0x000fe20008000000 */
[----:B------:R-:W-:Y:S01]  /*1f780*/  ULDC UR4, c[0x0][0x228] ;  /* 0x00008a0000047ab9 */ /* 0x000fe20000000800 */
[----:B------:R4:W-:Y:S01]  /*1f790*/  @P2 STG.E desc[UR8][R12.64], R62 ;  /* 0x0000003e0c002986 */ /* 0x0009e2000c101908 */
[----:B------:R-:W-:Y:S01]  /*1f7a0*/  ISETP.LT.AND P1, PT, R221, UR4, !P1 ;  /* 0x00000004dd007c0c */ /* 0x000fe2000cf21270 */
[----:B------:R-:W-:Y:S01]  /*1f7b0*/  ULDC UR4, c[0x0][0x228] ;  /* 0x00008a0000047ab9 */ /* 0x000fe20000000800 */
[C---:B--2---:R-:W-:Y:S01]  /*1f7c0*/  IMAD.WIDE R14, R19.reuse, 0x4, R4 ;  /* 0x00000004130e7825 */ /* 0x044fe200078e0204 */
[----:B------:R-:W-:Y:S01]  /*1f7d0*/  ISETP.LT.AND P2, PT, R222, UR4, !P3 ;  /* 0x00000004de007c0c */ /* 0x000fe2000df41270 */
[----:B------:R-:W-:Y:S01]  /*1f7e0*/  ULDC UR4, c[0x0][0x22c] ;  /* 0x00008b0000047ab9 */ /* 0x000fe20000000800 */
[----:B------:R-:W-:Y:S01]  /*1f7f0*/  IADD3 R17, R19, UR24, RZ ;  /* 0x0000001813117c10 */ /* 0x000fe2000fffe0ff */
[----:B------:R-:W-:Y:S01]  /*1f800*/  VIADD R6, R7, 0x21 ;  /* 0x0000002107067836 */ /* 0x000fe20000000000 */
[----:B------:R-:W-:Y:S01]  /*1f810*/  @P4 STG.E desc[UR8][R14.64], R82 ;  /* 0x000000520e004986 */ /* 0x000fe2000c101908 */
[----:B-----5:R-:W-:Y:S01]  /*1f820*/  IMAD.WIDE R8, R19, 0x4, R2 ;  /* 0x0000000413087825 */ /* 0x020fe200078e0202 */
[----:B------:R-:W-:Y:S01]  /*1f830*/  ISETP.LT.AND P3, PT, R221, UR6, !P3 ;  /* 0x00000006dd007c0c */ /* 0x000fe2000df61270 */
[----:B------:R-:W-:Y:S01]  /*1f840*/  ULDC UR6, c[0x0][0x228] ;  /* 0x00008a0000067ab9 */ /* 0x000fe20000000800 */
[----:B------:R-:W-:Y:S01]  /*1f850*/  ISETP.GE.AND P4, PT, R6, UR4, PT ;  /* 0x0000000406007c0c */ /* 0x000fe2000bf86270 */
[----:B------:R-:W-:Y:S01]  /*1f860*/  VIADD R6, R7, 0x22 ;  /* 0x0000002207067836 */ /* 0x000fe20000000000 */
[----:B------:R-:W-:Y:S01]  /*1f870*/  ULDC UR4, c[0x0][0x22c] ;  /* 0x00008b0000047ab9 */ /* 0x000fe20000000800 */
[C---:B---3--:R-:W-:Y:S01]  /*1f880*/  IMAD.WIDE R10, R17.reuse, 0x4, R4 ;  /* 0x00000004110a7825 */ /* 0x048fe200078e0204 */
[----:B------:R2:W-:Y:S01]  /*1f890*/  @P1 STG.E desc[UR8][R8.64], R78 ;  /* 0x0000004e08001986 */ /* 0x0005e2000c101908 */
[----:B------:R-:W-:Y:S01]  /*1f8a0*/  ULDC UR10, c[0x0][0x228] ;  /* 0x00008a00000a7ab9 */ /* 0x000fe20000000800 */
[----:B------:R-:W-:Y:S01]  /*1f8b0*/  ISETP.GE.AND P1, PT, R6, UR4, PT ;  /* 0x0000000406007c0c */ /* 0x000fe2000bf26270 */
[----:B------:R-:W-:Y:S01]  /*1f8c0*/  ULDC UR4, c[0x0][0x228] ;  /* 0x00008a0000047ab9 */ /* 0x000fe20000000800 */
[----:B------:R3:W-:Y:S01]  /*1f8d0*/  @P2 STG.E desc[UR8][R10.64], R51 ;  /* 0x000000330a002986 */ /* 0x0007e2000c101908 */
[----:B----4-:R-:W-:Y:S01]  /*1f8e0*/  IMAD.WIDE R12, R17, 0x4, R2 ;  /* 0x00000004110c7825 */ /* 0x010fe200078e0202 */
        /* <DEDUP_REMOVED lines=9> */
[----:B--2---:R-:W-:Y:S01]  /*1f980*/  IMAD.WIDE R8, R17, 0x4, R4 ;  /* 0x0000000411087825 */ /* 0x004fe200078e0204 */
[----:B------:R-:W-:Y:S01]  /*1f990*/  ISETP.LT.AND P6, PT, R221, UR6, !P6 ;  /* 0x00000006dd007c0c */ /* 0x000fe2000f7c1270 */
[----:B------:R-:W-:-:S02]  /*1f9a0*/  ULDC UR6, c[0x0][0x228] ;  /* 0x00008a0000067ab9 */ /* 0x000fc40000000800 */
[C---:B---3--:R-:W-:Y:S01]  /*1f9b0*/  IMAD.WIDE R10, R17.reuse, 0x4, R2 ;  /* 0x00000004110a7825 */ /* 0x048fe200078e0202 */
[----:B------:R-:W-:Y:S01]  /*1f9c0*/  IADD3 R17, R17, UR24, RZ ;  /* 0x0000001811117c10 */ /* 0x000fe2000fffe0ff */
[----:B------:R2:W-:Y:S01]  /*1f9d0*/  @P2 STG.E desc[UR8][R8.64], R83 ;  /* 0x0000005308002986 */ /* 0x0005e2000c101908 */
[----:B------:R-:W-:Y:S01]  /*1f9e0*/  ISETP.GE.AND P2, PT, R6, UR4, PT ;  /* 0x0000000406007c0c */ /* 0x000fe2000bf46270 */
[----:B------:R-:W-:Y:S01]  /*1f9f0*/  ULDC UR4, c[0x0][0x228] ;  /* 0x00008a0000047ab9 */ /* 0x000fe20000000800 */
[----:B------:R-:W-:Y:S01]  /*1fa00*/  VIADD R6, R7, 0x24 ;  /* 0x0000002407067836 */ /* 0x000fe20000000000 */
[----:B------:R3:W-:Y:S01]  /*1fa10*/  @P5 STG.E desc[UR8][R10.64], R79 ;  /* 0x0000004f0a005986 */ /* 0x0007e2000c101908 */
[C---:B----4-:R-:W-:Y:S01]  /*1fa20*/  IMAD.WIDE R12, R17.reuse, 0x4, R4 ;  /* 0x00000004110c7825 */ /* 0x050fe200078e0204 */
[----:B------:R-:W-:Y:S01]  /*1fa30*/  ISETP.LT.AND P5, PT, R222, UR4, !P4 ;  /* 0x00000004de007c0c */ /* 0x000fe2000e7a1270 */
[----:B------:R-:W-:Y:S02]  /*1fa40*/  ULDC UR4, c[0x0][0x22c] ;  /* 0x00008b0000047ab9 */ /* 0x000fe40000000800 */
[C---:B------:R-:W-:Y:S01]  /*1fa50*/  IMAD.WIDE R14, R17.reuse, 0x4, R2 ;  /* 0x00000004110e7825 */ /* 0x040fe200078e0202 */
[----:B------:R4:W-:Y:S01]  /*1fa60*/  @P3 STG.E desc[UR8][R12.64], R72 ;  /* 0x000000480c003986 */ /* 0x0009e2000c101908 */
[----:B------:R-:W-:-:S02]  /*1fa70*/  IADD3 R17, R17, UR24, RZ ;  /* 0x0000001811117c10 */ /* 0x000fc4000fffe0ff */
[----:B------:R-:W-:Y:S01]  /*1fa80*/  ISETP.GE.AND P3, PT, R6, UR4, PT ;  /* 0x0000000406007c0c */ /* 0x000fe2000bf66270 */
[----:B------:R-:W-:Y:S01]  /*1fa90*/  ULDC UR4, c[0x0][0x228] ;  /* 0x00008a0000047ab9 */ /* 0x000fe20000000800 */
[----:B------:R-:W-:Y:S01]  /*1faa0*/  @P6 STG.E desc[UR8][R14.64], R84 ;  /* 0x000000540e006986 */ /* 0x000fe2000c101908 */
[----:B------:R-:W-:Y:S01]  /*1fab0*/  ISETP.LT.AND P4, PT, R221, UR4, !P4 ;  /* 0x00000004dd007c0c */ /* 0x000fe2000e781270 */
[C---:B--2---:R-:W-:Y:S01]  /*1fac0*/  IMAD.WIDE R8, R17.reuse, 0x4, R4 ;  /* 0x0000000411087825 */ /* 0x044fe200078e0204 */
[----:B------:R-:W-:Y:S01]  /*1fad0*/  ISETP.LT.AND P6, PT, R222, UR6, !P1 ;  /* 0x00000006de007c0c */ /* 0x000fe2000cfc1270 */
[----:B------:R-:W-:Y:S01]  /*1fae0*/  ULDC UR4, c[0x0][0x22c] ;  /* 0x00008b0000047ab9 */ /* 0x000fe20000000800 */
[----:B------:R-:W-:Y:S01]  /*1faf0*/  IADD3 R19, R17, UR24, RZ ;  /* 0x0000001811137c10 */ /* 0x000fe2000fffe0ff */
[----:B------:R-:W-:Y:S01]  /*1fb00*/  VIADD R6, R7, 0x25 ;  /* 0x0000002507067836 */ /* 0x000fe20000000000 */
[----:B------:R2:W-:Y:S01]  /*1fb10*/  @P5 STG.E desc[UR8][R8.64], R108 ;  /* 0x0000006c08005986 */ /* 0x0005e2000c101908 */
[----:B---3--:R-:W-:Y:S01]  /*1fb20*/  IMAD.WIDE R10, R17, 0x4, R2 ;  /* 0x00000004110a7825 */ /* 0x008fe200078e0202 */
[----:B------:R-:W-:-:S02]  /*1fb30*/  ULDC UR6, c[0x0][0x228] ;  /* 0x00008a0000067ab9 */ /* 0x000fc40000000800 */
[----:B------:R-:W-:Y:S01]  /*1fb40*/  ISETP.GE.AND P5, PT, R6, UR4, PT ;  /* 0x0000000406007c0c */ /* 0x000fe2000bfa6270 */
[----:B------:R-:W-:Y:S01]  /*1fb50*/  ULDC UR4, c[0x0][0x228] ;  /* 0x00008a0000047ab9 */ /* 0x000fe20000000800 */
[----:B------:R-:W-:Y:S01]  /*1fb60*/  VIADD R6, R7, 0x26 ;  /* 0x0000002607067836 */ /* 0x000fe20000000000 */
[----:B------:R-:W-:Y:S01]  /*1fb70*/  ISETP.LT.AND P1, PT, R221, UR4, !P1 ;  /* 0x00000004dd007c0c */ /* 0x000fe2000cf21270 */
[C---:B----4-:R-:W-:Y:S01]  /*1fb80*/  IMAD.WIDE R12, R19.reuse, 0x4, R4 ;  /* 0x00000004130c7825 */ /* 0x050fe200078e0204 */
[----:B------:R-:W-:Y:S01]  /*1fb90*/  ULDC UR4, c[0x0][0x22c] ;  /* 0x00008b0000047ab9 */ /* 0x000fe20000000800 */
[----:B------:R3:W-:Y:S01]  /*1fba0*/  @P4 STG.E desc[UR8][R10.64], R104 ;  /* 0x000000680a004986 */ /* 0x0007e2000c101908 */
[----:B------:R-:W-:Y:S01]  /*1fbb0*/  ISETP.GE.AND P4, PT, R6, UR4, PT ;  /* 0x0000000406007c0c */ /* 0x000fe2000bf86270 */
[----:B------:R-:W-:Y:S01]  /*1fbc0*/  ULDC UR4, c[0x0][0x228] ;  /* 0x00008a0000047ab9 */ /* 0x000fe20000000800 */
[C---:B--2---:R-:W-:Y:S01]  /*1fbd0*/  IMAD.WIDE R8, R19.reuse, 0x4, R2 ;  /* 0x0000000413087825 */ /* 0x044fe200078e0202 */
        /* <DEDUP_REMOVED lines=9> */
[C---:B---3--:R-:W-:Y:S01]  /*1fc70*/  IMAD.WIDE R10, R19.reuse, 0x4, R4 ;  /* 0x00000004130a7825 */ /* 0x048fe200078e0204 */
[----:B------:R-:W-:Y:S01]  /*1fc80*/  IADD3 R17, R19, UR24, RZ ;  /* 0x0000001813117c10 */ /* 0x000fe2000fffe0ff */
[----:B------:R-:W-:-:S02]  /*1fc90*/  ULDC UR4, c[0x0][0x22c] ;  /* 0x00008b0000047ab9 */ /* 0x000fc40000000800 */
[----:B--2---:R-:W-:Y:S01]  /*1fca0*/  IMAD.WIDE R12, R19, 0x4, R2 ;  /* 0x00000004130c7825 */ /* 0x004fe200078e0202 */
        /* <DEDUP_REMOVED lines=33> */
[C---:B------:R-:W-:Y:S01]  /*1fec0*/  ISETP.LT.AND P2, PT, R222.reuse, UR4, !P6 ;  /* 0x00000004de007c0c */ /* 0x040fe2000f741270 */
[----:B------:R-:W-:Y:S01]  /*1fed0*/  VIADD R6, R7, 0x2a ;  /* 0x0000002a07067836 */ /* 0x000fe20000000000 */
[----:B------:R-:W-:Y:S01]  /*1fee0*/  ULDC UR10, c[0x0][0x228] ;  /* 0x00008a00000a7ab9 */ /* 0x000fe20000000800 */
        /* <DEDUP_REMOVED lines=9> */
[----:B------:R-:W-:Y:S01]  /*1ff80*/  ULDC UR6, c[0x0][0x228] ;  /* 0x00008a0000067ab9 */ /* 0x000fe20000000800 */
[----:B----4-:R-:W-:Y:S01]  /*1ff90*/  IMAD.WIDE R12, R17, 0x4, R2 ;  /* 0x00000004110c7825 */ /* 0x010fe200078e0202 */
[----:B------:R3:W-:Y:S01]  /*1ffa0*/  @P2 STG.E desc[UR8][R10.64], R111 ;  /* 0x0000006f0a002986 */ /* 0x0007e2000c101908 */
[----:B------:R-:W-:Y:S01]  /*1ffb0*/  ISETP.GE.AND P2, PT, R6, UR4, PT ;  /* 0x0000000406007c0c */ /* 0x000fe2000bf46270 */
[----:B------:R-:W-:Y:S01]  /*1ffc0*/  ULDC UR4, c[0x0][0x228] ;  /* 0x00008a0000047ab9 */ /* 0x000fe20000000800 */
[----:B--2---:R-:W-:Y:S01]  /*1ffd0*/  IMAD.WIDE R14, R19, 0x4, R4 ;  /* 0x00000004130e7825 */ /* 0x004fe200078e0204 */
[----:B------:R-:W-:Y:S01]  /*1ffe0*/  ISETP.LT.AND P3, PT, R221, UR4, !P3 ;  /* 0x00000004dd007c0c */ /* 0x000fe2000df61270 */
[----:B------:R2:W-:Y:S01]  /*1fff0*/  @P6 STG.E desc[UR8][R12.64], R107 ;  /* 0x0000006b0c006986 */ /* 0x0005e2000c101908 */
[----:B------:R-:W-:Y:S01]  /*20000*/  ULDC UR4, c[0x0][0x228] ;  /* 0x00008a0000047ab9 */ /* 0x000fe20000000800 */
[----:B------:R-:W-:Y:S01]  /*20010*/  VIADD R6, R7, 0x2c ;  /* 0x0000002c07067836 */ /* 0x000fe20000000000 */
[C---:B------:R-:W-:Y:S01]  /*20020*/  IADD3 R17, R19.reuse, UR24, RZ ;  /* 0x0000001813117c10 */ /* 0x040fe2000fffe0ff */
        /* <DEDUP_REMOVED lines=15> */
[C---:B------:R-:W-:Y:S01]  /*20120*/  ISETP.LT.AND P5, PT, R222.reuse, UR4, !P4 ;  /* 0x00000004de007c0c */ /* 0x040fe2000e7a1270 */
[----:B--2---:R-:W-:Y:S01]  /*20130*/  IMAD.WIDE R12, R17, 0x4, R2 ;  /* 0x00000004110c7825 */ /* 0x004fe200078e0202 */
[----:B------:R-:W-:Y:S01]  /*20140*/  ISETP.LT.AND P4, PT, R221, UR6, !P4 ;  /* 0x00000006dd007c0c */ /* 0x000fe2000e781270 */
[----:B------:R-:W-:Y:S01]  /*20150*/  ULDC UR4, c[0x0][0x228] ;  /* 0x00008a0000047ab9 */ /* 0x000fe20000000800 */
[----:B------:R-:W-:Y:S01]  /*20160*/  IADD3 R17, R17, UR24, RZ ;  /* 0x0000001811117c10 */ /* 0x000fe2000fffe0ff */
[----:B------:R-:W-:Y:S01]  /*20170*/  VIADD R6, R7, 0x2e ;  /* 0x0000002e07067836 */ /* 0x000fe20000000000 */
[----:B------:R2:W-:Y:S01]  /*20180*/  @P1 STG.E desc[UR8][R12.64], R116 ;  /* 0x000000740c001986 */ /* 0x0005e2000c101908 */
[----:B------:R-:W-:Y:S01]  /*20190*/  ISETP.LT.AND P1, PT, R222, UR4, !P2 ;  /* 0x00000004de007c0c */ /* 0x000fe2000d721270 */
[----:B------:R-:W-:Y:S01]  /*201a0*/  ULDC UR6, c[0x0][0x228] ;  /* 0x00008a0000067ab9 */ /* 0x000fe20000000800 */
[----:B----4-:R-:W-:Y:S01]  /*201b0*/  IMAD.WIDE R8, R17, 0x4, R4 ;  /* 0x0000000411087825 */ /* 0x010fe200078e0204 */
[----:B------:R-:W-:Y:S01]  /*201c0*/  ULDC UR4, c[0x0][0x22c] ;  /* 0x00008b0000047ab9 */ /* 0x000fe20000000800 */
[----:B------:R-:W-:Y:S01]  /*201d0*/  ISETP.LT.AND P2, PT, R221, UR6, !P2 ;  /* 0x00000006dd007c0c */ /* 0x000fe2000d741270 */
[----:B------:R-:W-:Y:S01]  /*201e0*/  ULDC UR6, c[0x0][0x228] ;  /* 0x00008a0000067ab9 */ /* 0x000fe20000000800 */
        /* <DEDUP_REMOVED lines=9> */
[----:B------:R-:W-:-:S02]  /*20280*/  ULDC UR4, c[0x0][0x22c] ;  /* 0x00008b0000047ab9 */ /* 0x000fc40000000800 */
[C---:B------:R-:W-:Y:S01]  /*20290*/  IMAD.WIDE R14, R17.reuse, 0x4, R2 ;  /* 0x00000004110e7825 */ /* 0x040fe200078e0202 */
[----:B------:R-:W-:Y:S01]  /*202a0*/  IADD3 R17, R17, UR24, RZ ;  /* 0x0000001811117c10 */ /* 0x000fe2000fffe0ff */
[----:B------:R2:W-:Y:S01]  /*202b0*/  @P1 STG.E desc[UR8][R12.64], R121 ;  /* 0x000000790c001986 */ /* 0x0005e2000c101908 */
[----:B------:R-:W-:Y:S01]  /*202c0*/  ISETP.GE.AND P1, PT, R6, UR4, PT ;  /* 0x0000000406007c0c */ /* 0x000fe2000bf26270 */
[----:B------:R-:W-:Y:S01]  /*202d0*/  ULDC UR4, c[0x0][0x228] ;  /* 0x00008a0000047ab9 */ /* 0x000fe20000000800 */
[----:B------:R-:W-:Y:S01]  /*202e0*/  VIADD R6, R7, 0x30 ;  /* 0x0000003007067836 */ /* 0x000fe20000000000 */
[----:B------:R-:W-:Y:S01]  /*202f0*/  ISETP.LT.AND P6, PT, R221, UR4, !P6 ;  /* 0x00000004dd007c0c */ /* 0x000fe2000f7c1270 */
[C---:B---3--:R-:W-:Y:S01]  /*20300*/  IMAD.WIDE R8, R17.reuse, 0x4, R4 ;  /* 0x0000000411087825 */ /* 0x048fe200078e0204 */
[----:B------:R-:W-:Y:S01]  /*20310*/  @P2 STG.E desc[UR8][R14.64], R117 ;  /* 0x000000750e002986 */ /* 0x000fe2000c101908 */
[----:B------:R-:W-:Y:S01]  /*20320*/  ISETP.LT.AND P2, PT, R222, UR6, !P3 ;  /* 0x00000006de007c0c */ /* 0x000fe2000df41270 */
[----:B------:R-:W-:Y:S01]  /*20330*/  ULDC UR4, c[0x0][0x22c] ;  /* 0x00008b0000047ab9 */ /* 0x000fe20000000800 */
[C---:B------:R-:W-:Y:S01]  /*20340*/  IADD3 R19, R17.reuse, UR24, RZ ;  /* 0x0000001811137c10 */ /* 0x040fe2000fffe0ff */
[----:B------:R3:W-:Y:S01]  /*20350*/  @P4 STG.E desc[UR8][R8.64], R90 ;  /* 0x0000005a08004986 */ /* 0x0007e2000c101908 */
[----:B------:R-:W-:Y:S01]  /*20360*/  ISETP.GE.AND P4, PT, R6, UR4, PT ;  /* 0x0000000406007c0c */ /* 0x000fe2000bf86270 */
[----:B------:R-:W-:Y:S01]  /*20370*/  ULDC UR4, c[0x0][0x228] ;  /* 0x00008a0000047ab9 */ /* 0x000fe20000000800 */
[----:B----4-:R-:W-:Y:S01]  /*20380*/  IMAD.WIDE R10, R17, 0x4, R2 ;  /* 0x00000004110a7825 */ /* 0x010fe200078e0202 */
[----:B------:R-:W-:Y:S01]  /*20390*/  ISETP.LT.AND P3, PT, R221, UR4, !P3 ;  /* 0x00000004dd007c0c */ /* 0x000fe2000df61270 */
[----:B------:R-:W-:Y:S01]  /*203a0*/  ULDC UR4, c[0x0][0x22c] ;  /* 0x00008b0000047ab9 */ /* 0x000fe20000000800 */
[----:B------:R-:W-:Y:S01]  /*203b0*/  ULDC UR6, c[0x0][0x228] ;  /* 0x00008a0000067ab9 */ /* 0x000fe20000000800 */
[----:B------:R-:W-:Y:S01]  /*203c0*/  VIADD R6, R7, 0x31 ;  /* 0x0000003107067836 */ /* 0x000fe20000000000 */
[----:B------:R4:W-:Y:S01]  /*203d0*/  @P6 STG.E desc[UR8][R10.64], R94 ;  /* 0x0000005e0a006986 */ /* 0x0009e2000c101908 */
[----:B--2---:R-:W-:-:S03]  /*203e0*/  IMAD.WIDE R12, R19, 0x4, R4 ;  /* 0x00000004130c7825 */ /* 0x004fc600078e0204 */
[----:B------:R-:W-:Y:S01]  /*203f0*/  ISETP.GE.AND P6, PT, R6, UR4, PT ;  /* 0x0000000406007c0c */ /* 0x000fe2000bfc6270 */
[----:B------:R-:W-:Y:S01]  /*20400*/  ULDC UR4, c[0x0][0x228] ;  /* 0x00008a0000047ab9 */ /* 0x000fe20000000800 */
[----:B------:R2:W-:Y:S01]  /*20410*/  @P2 STG.E desc[UR8][R12.64], R122 ;  /* 0x0000007a0c002986 */ /* 0x0005e2000c101908 */
[C---:B------:R-:W-:Y:S01]  /*20420*/  ISETP.LT.AND P2, PT, R222.reuse, UR4, !P5 ;  /* 0x00000004de007c0c */ /* 0x040fe2000ef41270 */
[C---:B---3--:R-:W-:Y:S01]  /*20430*/  IMAD.WIDE R8, R19.reuse, 0x4, R2 ;  /* 0x0000000413087825 */ /* 0x048fe200078e0202 */
[----:B------:R-:W-:Y:S01]  /*20440*/  ULDC UR4, c[0x0][0x228] ;  /* 0x00008a0000047ab9 */ /* 0x000fe20000000800 */
[----:B------:R-:W-:Y:S02]  /*20450*/  IADD3 R19, R19, UR24, RZ ;  /* 0x0000001813137c10 */ /* 0x000fe4000fffe0ff */
[----:B------:R-:W-:Y:S01]  /*20460*/  ISETP.LT.AND P5, PT, R221, UR4, !P5 ;  /* 0x00000004dd007c0c */ /* 0x000fe2000efa1270 */
[----:B------:R-:W-:Y:S01]  /*20470*/  ULDC UR4, c[0x0][0x228] ;  /* 0x00008a0000047ab9 */ /* 0x000fe20000000800 */
[----:B------:R3:W-:Y:S01]  /*20480*/  @P3 STG.E desc[UR8][R8.64], R118 ;  /* 0x0000007608003986 */ /* 0x0007e2000c101908 */
[----:B------:R-:W-:Y:S01]  /*20490*/  ISETP.LT.AND P3, PT, R222, UR4, !P1 ;  /* 0x00000004de007c0c */ /* 0x000fe2000cf61270 */
[C---:B----4-:R-:W-:Y:S01]  /*204a0*/  IMAD.WIDE R10, R19.reuse, 0x4, R4 ;  /* 0x00000004130a7825 */ /* 0x050fe200078e0204 */
[----:B------:R-:W-:Y:S01]  /*204b0*/  IADD3 R17, R19, UR24, RZ ;  /* 0x0000001813117c10 */ /* 0x000fe2000fffe0ff */
[----:B------:R-:W-:-:S02]  /*204c0*/  ULDC UR4, c[0x0][0x22c] ;  /* 0x00008b0000047ab9 */ /* 0x000fc40000000800 */
[----:B------:R-:W-:Y:S01]  /*204d0*/  VIADD R6, R7, 0x32 ;  /* 0x0000003207067836 */ /* 0x000fe20000000000 */
[----:B------:R4:W-:Y:S01]  /*204e0*/  @P2 STG.E desc[UR8][R10.64], R91 ;  /* 0x0000005b0a002986 */ /* 0x0009e2000c101908 */
[----:B--2---:R-:W-:Y:S01]  /*204f0*/  IMAD.WIDE R12, R19, 0x4, R2 ;  /* 0x00000004130c7825 */ /* 0x004fe200078e0202 */
[C---:B------:R-:W-:Y:S02]  /*20500*/  IADD3 R19, R17.reuse, UR24, RZ ;  /* 0x0000001811137c10 */ /* 0x040fe4000fffe0ff */
[----:B------:R-:W-:Y:S01]  /*20510*/  ISETP.GE.AND P2, PT, R6, UR4, PT ;  /* 0x0000000406007c0c */ /* 0x000fe2000bf46270 */
[----:B------:R-:W-:Y:S01]  /*20520*/  IMAD.WIDE R14, R17, 0x4, R4 ;  /* 0x00000004110e7825 */ /* 0x000fe200078e0204 */
[----:B------:R-:W-:Y:S01]  /*20530*/  ULDC UR4, c[0x0][0x228] ;  /* 0x00008a0000047ab9 */ /* 0x000fe20000000800 */
[----:B------:R2:W-:Y:S01]  /*20540*/  @P5 STG.E desc[UR8][R12.64], R95 ;  /* 0x0000005f0c005986 */ /* 0x0005e2000c101908 */
[----:B------:R-:W-:Y:S01]  /*20550*/  ISETP.LT.AND P1, PT, R221, UR4, !P1 ;  /* 0x00000004dd007c0c */ /* 0x000fe2000cf21270 */
[----:B------:R-:W-:Y:S01]  /*20560*/  ULDC UR4, c[0x0][0x228] ;  /* 0x00008a0000047ab9 */ /* 0x000fe20000000800 */
[----:B---3--:R-:W-:Y:S01]  /*20570*/  IMAD.WIDE R8, R17, 0x4, R2 ;  /* 0x0000000411087825 */ /* 0x008fe200078e0202 */
[----:B------:R3:W-:Y:S01]  /*20580*/  @P3 STG.E desc[UR8][R14.64], R123 ;  /* 0x0000007b0e003986 */ /* 0x0007e2000c101908 */
[C---:B------:R-:W-:Y:S01]  /*20590*/  ISETP.LT.AND P3, PT, R222.reuse, UR4, !P4 ;  /* 0x00000004de007c0c */ /* 0x040fe2000e761270 */
[----:B------:R-:W-:Y:S01]  /*205a0*/  ULDC UR4, c[0x0][0x22c] ;  /* 0x00008b0000047ab9 */ /* 0x000fe20000000800 */
[----:B------:R-:W-:Y:S01]  /*205b0*/  ISETP.LT.AND P4, PT, R221, UR6, !P4 ;  /* 0x00000006dd007c0c */ /* 0x000fe2000e781270 */
[----:B------:R-:W-:Y:S01]  /*205c0*/  VIADD R6, R7, 0x33 ;  /* 0x0000003307067836 */ /* 0x000fe20000000000 */
[----:B------:R-:W-:Y:S01]  /*205d0*/  ULDC UR6, c[0x0][0x228] ;  /* 0x00008a0000067ab9 */ /* 0x000fe20000000800 */
[----:B----4-:R-:W-:Y:S01]  /*205e0*/  IMAD.WIDE R10, R19, 0x4, R4 ;  /* 0x00000004130a7825 */ /* 0x010fe200078e0204 */
[----:B------:R-:W-:Y:S01]  /*205f0*/  ISETP.LT.AND P5, PT, R222, UR10, !P6 ;  /* 0x0000000ade007c0c */ /* 0x000fe2000f7a1270 */
[----:B------:R-:W-:Y:S01]  /*20600*/  ULDC UR10, c[0x0][0x228] ;  /* 0x00008a00000a7ab9 */ /* 0x000fe20000000800 */
[----:B------:R-:W-:Y:S01]  /*20610*/  ISETP.LT.AND P6, PT, R221, UR6, !P6 ;  /* 0x00000006dd007c0c */ /* 0x000fe2000f7c1270 */
[C---:B--2---:R-:W-:Y:S01]  /*20620*/  IMAD.WIDE R12, R19.reuse, 0x4, R2 ;  /* 0x00000004130c7825 */ /* 0x044fe200078e0202 */
[----:B------:R2:W-:Y:S01]  /*20630*/  @P1 STG.E desc[UR8][R8.64], R119 ;  /* 0x0000007708001986 */ /* 0x0005e2000c101908 */
[----:B------:R-:W-:Y:S01]  /*20640*/  ISETP.GE.AND P1, PT, R6, UR4, PT ;  /* 0x0000000406007c0c */ /* 0x000fe2000bf26270 */
[----:B------:R-:W-:Y:S01]  /*20650*/  ULDC UR6, c[0x0][0x228] ;  /* 0x00008a0000067ab9 */ /* 0x000fe20000000800 */
[----:B------:R-:W-:Y:S01]  /*20660*/  VIADD R17, R19, UR24 ;  /* 0x0000001813117c36 */ /* 0x000fe20008000000 */
[----:B------:R4:W-:Y:S01]  /*20670*/  @P3 STG.E desc[UR8][R10.64], R112 ;  /* 0x000000700a003986 */ /* 0x0009e2000c101908 */
[----:B------:R-:W-:Y:S01]  /*20680*/  IADD3 R6, R7, 0x34, RZ ;  /* 0x0000003407067810 */ /* 0x000fe20007ffe0ff */
[----:B------:R-:W-:Y:S01]  /*20690*/  ULDC UR4, c[0x0][0x22c] ;  /* 0x00008b0000047ab9 */ /* 0x000fe20000000800 */
[----:B---3--:R-:W-:Y:S01]  /*206a0*/  IMAD.WIDE R14, R17, 0x4, R4 ;  /* 0x00000004110e7825 */ /* 0x008fe200078e0204 */
[----:B------:R3:W-:Y:S01]  /*206b0*/  @P4 STG.E desc[UR8][R12.64], R64 ;  /* 0x000000400c004986 */ /* 0x0007e2000c101908 */
[----:B------:R-:W-:Y:S01]  /*206c0*/  ISETP.LT.AND P4, PT, R222, UR6, !P2 ;  /* 0x00000006de007c0c */ /* 0x000fe2000d781270 */
[----:B------:R-:W-:Y:S01]  /*206d0*/  ULDC UR6, c[0x0][0x228] ;  /* 0x00008a0000067ab9 */ /* 0x000fe20000000800 */
[----:B------:R-:W-:Y:S01]  /*206e0*/  ISETP.LT.AND P2, PT, R221, UR10, !P2 ;  /* 0x0000000add007c0c */ /* 0x000fe2000d741270 */
[C---:B--2---:R-:W-:Y:S01]  /*206f0*/  IMAD.WIDE R8, R17.reuse, 0x4, R2 ;  /* 0x0000000411087825 */ /* 0x044fe200078e0202 */
[----:B------:R-:W-:Y:S01]  /*20700*/  ISETP.GE.AND P3, PT, R6, UR4, PT ;  /* 0x0000000406007c0c */ /* 0x000fe2000bf66270 */
[----:B------:R2:W-:Y:S01]  /*20710*/  @P5 STG.E desc[UR8][R14.64], R128 ;  /* 0x000000800e005986 */ /* 0x0005e2000c101908 */
[----:B------:R-:W-:Y:S01]  /*20720*/  IADD3 R17, R17, UR24, RZ ;  /* 0x0000001811117c10 */ /* 0x000fe2000fffe0ff */
[----:B------:R-:W-:Y:S01]  /*20730*/  VIADD R6, R7, 0x35 ;  /* 0x0000003507067836 */ /* 0x000fe20000000000 */
[----:B------:R-:W-:Y:S01]  /*20740*/  ULDC UR4, c[0x0][0x22c] ;  /* 0x00008b0000047ab9 */ /* 0x000fe20000000800 */
[----:B------:R5:W-:Y:S01]  /*20750*/  @P6 STG.E desc[UR8][R8.64], R124 ;  /* 0x0000007c08006986 */ /* 0x000be2000c101908 */
[----:B------:R-:W-:Y:S01]  /*20760*/  ISETP.LT.AND P5, PT, R222, UR12, !P1 ;  /* 0x0000000cde007c0c */ /* 0x000fe2000cfa1270 */
[----:B----4-:R-:W-:Y:S01]  /*20770*/  IMAD.WIDE R10, R17, 0x4, R4 ;  /* 0x00000004110a7825 */ /* 0x010fe200078e0204 */
[----:B------:R-:W-:Y:S01]  /*20780*/  ISETP.GE.AND P6, PT, R6, UR4, PT ;  /* 0x0000000406007c0c */ /* 0x000fe2000bfc6270 */
[----:B------:R-:W-:Y:S01]  /*20790*/  ULDC UR4, c[0x0][0x228] ;  /* 0x00008a0000047ab9 */ /* 0x000fe20000000800 */
[----:B------:R-:W-:Y:S01]  /*207a0*/  IADD3 R6, R7, 0x36, RZ ;  /* 0x0000003607067810 */ /* 0x000fe20007ffe0ff */
[----:B---3--:R-:W-:Y:S01]  /*207b0*/  IMAD.WIDE R12, R17, 0x4, R2 ;  /* 0x00000004110c7825 */ /* 0x008fe200078e0202 */
[----:B------:R-:W-:Y:S01]  /*207c0*/  ISETP.LT.AND P1, PT, R221, UR4, !P1 ;  /* 0x00000004dd007c0c */ /* 0x000fe2000cf21270 */
[----:B------:R3:W-:Y:S01]  /*207d0*/  @P4 STG.E desc[UR8][R10.64], R113 ;  /* 0x000000710a004986 */ /* 0x0007e2000c101908 */
[----:B------:R-:W-:Y:S01]  /*207e0*/  ULDC UR4, c[0x0][0x228] ;  /* 0x00008a0000047ab9 */ /* 0x000fe20000000800 */
[----:B------:R-:W-:Y:S01]  /*207f0*/  VIADD R19, R17, UR24 ;  /* 0x0000001811137c36 */ /* 0x000fe20008000000 */
[----:B------:R-:W-:Y:S01]  /*20800*/  ISETP.GE.AND P4, PT, R6, UR23, PT ;  /* 0x0000001706007c0c */ /* 0x000fe2000bf86270 */
[----:B------:R4:W-:Y:S01]  /*20810*/  @P2 STG.E desc[UR8][R12.64], R65 ;  /* 0x000000410c002986 */ /* 0x0009e2000c101908 */
[C---:B------:R-:W-:Y:S01]  /*20820*/  ISETP.LT.AND P2, PT, R222.reuse, UR4, !P3 ;  /* 0x00000004de007c0c */ /* 0x040fe2000df41270 */
[----:B--2---:R-:W-:Y:S01]  /*20830*/  IMAD.WIDE R14, R19, 0x4, R4 ;  /* 0x00000004130e7825 */ /* 0x004fe200078e0204 */
[----:B------:R-:W-:Y:S01]  /*20840*/  ISETP.LT.AND P3, PT, R221, UR6, !P3 ;  /* 0x00000006dd007c0c */ /* 0x000fe2000df61270 */
[----:B------:R-:W-:Y:S01]  /*20850*/  ULDC UR4, c[0x0][0x228] ;  /* 0x00008a0000047ab9 */ /* 0x000fe20000000800 */
[----:B------:R-:W-:Y:S01]  /*20860*/  ULDC UR6, c[0x0][0x228] ;  /* 0x00008a0000067ab9 */ /* 0x000fe20000000800 */
[C---:B-----5:R-:W-:Y:S01]  /*20870*/  IMAD.WIDE R8, R19.reuse, 0x4, R2 ;  /* 0x0000000413087825 */ /* 0x060fe200078e0202 */
[----:B------:R2:W-:Y:S01]  /*20880*/  @P5 STG.E desc[UR8][R14.64], R129 ;  /* 0x000000810e005986 */ /* 0x0005e2000c101908 */
[----:B------:R-:W-:Y:S01]  /*20890*/  ISETP.LT.AND P5, PT, R222, UR4, !P6 ;  /* 0x00000004de007c0c */ /* 0x000fe2000f7a1270 */
[----:B------:R-:W-:Y:S01]  /*208a0*/  ULDC UR4, c[0x0][0x228] ;  /* 0x00008a0000047ab9 */ /* 0x000fe20000000800 */
[----:B------:R-:W-:Y:S01]  /*208b0*/  VIADD R19, R19, UR24 ;  /* 0x0000001813137c36 */ /* 0x000fe20008000000 */
[----:B------:R5:W-:Y:S01]  /*208c0*/  @P1 STG.E desc[UR8][R8.64], R125 ;  /* 0x0000007d08001986 */ /* 0x000be2000c101908 */
[----:B------:R-:W-:Y:S01]  /*208d0*/  ISETP.LT.AND P6, PT, R221, UR4, !P6 ;  /* 0x00000004dd007c0c */ /* 0x000fe2000f7c1270 */
[----:B------:R-:W-:Y:S01]  /*208e0*/  ULDC UR4, c[0x0][0x228] ;  /* 0x00008a0000047ab9 */ /* 0x000fe20000000800 */
[----:B---3--:R-:W-:Y:S01]  /*208f0*/  IMAD.WIDE R10, R19, 0x4, R4 ;  /* 0x00000004130a7825 */ /* 0x008fe200078e0204 */
[----:B------:R-:W-:Y:S01]  /*20900*/  IADD3 R6, R7, 0x37, RZ ;  /* 0x0000003707067810 */ /* 0x000fe20007ffe0ff */
[----:B------:R-:W-:Y:S01]  /*20910*/  ULDC UR10, c[0x0][0x228] ;  /* 0x00008a00000a7ab9 */ /* 0x000fe20000000800 */
[----:B------:R-:W-:Y:S01]  /*20920*/  ULDC UR12, c[0x0][0x228] ;  /* 0x00008a00000c7ab9 */ /* 0x000fe20000000800 */
[----:B----4-:R-:W-:Y:S01]  /*20930*/  IMAD.WIDE R12, R19, 0x4, R2 ;  /* 0x00000004130c7825 */ /* 0x010fe200078e0202 */
[----:B------:R-:W-:Y:S01]  /*20940*/  @P2 STG.E desc[UR8][R10.64], R114 ;  /* 0x000000720a002986 */ /* 0x000fe2000c101908 */
[----:B------:R-:W-:-:S02]  /*20950*/  ISETP.GE.AND P1, PT, R6, UR21, PT ;  /* 0x0000001506007c0c */ /* 0x000fc4000bf26270 */
[----:B------:R-:W-:Y:S01]  /*20960*/  VIADD R17, R19, UR24 ;  /* 0x0000001813117c36 */ /* 0x000fe20008000000 */
[----:B------:R3:W-:Y:S01]  /*20970*/  @P3 STG.E desc[UR8][R12.64], R66 ;  /* 0x000000420c003986 */ /* 0x0007e2000c101908 */
[----:B------:R-:W-:Y:S01]  /*20980*/  ISETP.LT.AND P3, PT, R222, UR4, !P4 ;  /* 0x00000004de007c0c */ /* 0x000fe2000e761270 */
[----:B------:R-:W-:Y:S01]  /*20990*/  ULDC UR4, c[0x0][0x228] ;  /* 0x00008a0000047ab9 */ /* 0x000fe20000000800 */
[----:B------:R-:W-:Y:S01]  /*209a0*/  ISETP.LT.AND P4, PT, R221, UR6, !P4 ;  /* 0x00000006dd007c0c */ /* 0x000fe2000e781270 */
[C---:B--2---:R-:W-:Y:S01]  /*209b0*/  IMAD.WIDE R14, R17.reuse, 0x4, R4 ;  /* 0x00000004110e7825 */ /* 0x044fe200078e0204 */
[----:B------:R-:W-:Y:S01]  /*209c0*/  ISETP.GE.AND P2, PT, R16, UR19, PT ;  /* 0x0000001310007c0c */ /* 0x000fe2000bf46270 */
[----:B------:R-:W-:Y:S02]  /*209d0*/  ULDC UR6, c[0x0][0x228] ;  /* 0x00008a0000067ab9 */ /* 0x000fe40000000800 */
[C---:B-----5:R-:W-:Y:S01]  /*209e0*/  IMAD.WIDE R8, R17.reuse, 0x4, R2 ;  /* 0x0000000411087825 */ /* 0x060fe200078e0202 */
[----:B------:R2:W-:Y:S01]  /*209f0*/  @P5 STG.E desc[UR8][R14.64], R130 ;  /* 0x000000820e005986 */ /* 0x0005e2000c101908 */
[----:B------:R-:W-:Y:S01]  /*20a00*/  ISETP.LT.AND P5, PT, R222, UR10, !P1 ;  /* 0x0000000ade007c0c */ /* 0x000fe2000cfa1270 */
[----:B------:R-:W-:Y:S01]  /*20a10*/  ULDC UR10, c[0x0][0x228] ;  /* 0x00008a00000a7ab9 */ /* 0x000fe20000000800 */
[----:B---3--:R-:W-:Y:S01]  /*20a20*/  IADD3 R13, R17, UR24, RZ ;  /* 0x00000018110d7c10 */ /* 0x008fe2000fffe0ff */
[----:B------:R-:W-:Y:S01]  /*20a30*/  @P6 STG.E desc[UR8][R8.64], R126 ;  /* 0x0000007e08006986 */ /* 0x000fe2000c101908 */
[----:B------:R-:W-:Y:S01]  /*20a40*/  ISETP.LT.AND P1, PT, R221, UR12, !P1 ;  /* 0x0000000cdd007c0c */ /* 0x000fe2000cf21270 */
[----:B------:R-:W-:-:S02]  /*20a50*/  VIADD R6, R7, 0x39 ;  /* 0x0000003907067836 */ /* 0x000fc40000000000 */
[C---:B------:R-:W-:Y:S02]  /*20a60*/  VIADD R19, R13.reuse, UR24 ;  /* 0x000000180d137c36 */ /* 0x040fe40008000000 */
[----:B------:R-:W-:Y:S01]  /*20a70*/  IMAD.WIDE R10, R13, 0x4, R4 ;  /* 0x000000040d0a7825 */ /* 0x000fe200078e0204 */
[----:B------:R-:W-:Y:S02]  /*20a80*/  ISETP.GE.AND P6, PT, R6, UR17, PT ;  /* 0x0000001106007c0c */ /* 0x000fe4000bfc6270 */
[----:B------:R-:W-:Y:S01]  /*20a90*/  IADD3 R6, R7, 0x3a, RZ ;  /* 0x0000003a07067810 */ /* 0x000fe20007ffe0ff */
[----:B------:R-:W-:Y:S01]  /*20aa0*/  IMAD.WIDE R12, R13, 0x4, R2 ;  /* 0x000000040d0c7825 */ /* 0x000fe200078e0202 */
[----:B------:R3:W-:Y:S02]  /*20ab0*/  @P3 STG.E desc[UR8][R10.64], R115 ;  /* 0x000000730a003986 */ /* 0x0007e4000c101908 */
[----:B------:R-:W-:Y:S01]  /*20ac0*/  ISETP.GE.AND P3, PT, R6, UR15, PT ;  /* 0x0000000f06007c0c */ /* 0x000fe2000bf66270 */
[----:B--2---:R-:W-:Y:S01]  /*20ad0*/  IMAD.WIDE R14, R19, 0x4, R4 ;  /* 0x00000004130e7825 */ /* 0x004fe200078e0204 */
[----:B------:R-:W-:Y:S01]  /*20ae0*/  @P4 STG.E desc[UR8][R12.64], R67 ;  /* 0x000000430c004986 */ /* 0x000fe2000c101908 */
[C---:B------:R-:W-:Y:S01]  /*20af0*/  ISETP.LT.AND P4, PT, R222.reuse, UR4, !P2 ;  /* 0x00000004de007c0c */ /* 0x040fe2000d781270 */
[----:B------:R-:W-:Y:S01]  /*20b00*/  ULDC UR4, c[0x0][0x228] ;  /* 0x00008a0000047ab9 */ /* 0x000fe20000000800 */
[----:B------:R-:W-:Y:S01]  /*20b10*/  ISETP.LT.AND P2, PT, R221, UR6, !P2 ;  /* 0x00000006dd007c0c */ /* 0x000fe2000d741270 */
[C---:B------:R-:W-:Y:S01]  /*20b20*/  IMAD.WIDE R16, R19.reuse, 0x4, R2 ;  /* 0x0000000413107825 */ /* 0x040fe200078e0202 */
[----:B------:R-:W-:Y:S01]  /*20b30*/  @P5 STG.E desc[UR8][R14.64], R131 ;  /* 0x000000830e005986 */ /* 0x000fe2000c101908 */
[----:B------:R-:W-:Y:S01]  /*20b40*/  ISETP.LT.AND P5, PT, R222, UR10, !P6 ;  /* 0x0000000ade007c0c */ /* 0x000fe2000f7a1270 */
[----:B------:R-:W-:Y:S01]  /*20b50*/  ULDC UR6, c[0x0][0x228] ;  /* 0x00008a0000067ab9 */ /* 0x000fe20000000800 */
[----:B---3--:R-:W-:Y:S01]  /*20b60*/  VIADD R11, R19, UR24 ;  /* 0x00000018130b7c36 */ /* 0x008fe20008000000 */
[----:B------:R2:W-:Y:S01]  /*20b70*/  @P1 STG.E desc[UR8][R16.64], R127 ;  /* 0x0000007f10001986 */ /* 0x0005e2000c101908 */
[----:B------:R-:W-:Y:S01]  /*20b80*/  ISETP.LT.AND P6, PT, R221, UR4, !P6 ;  /* 0x00000004dd007c0c */ /* 0x000fe2000f7c1270 */
[----:B------:R-:W-:Y:S01]  /*20b90*/  ULDC UR4, c[0x0][0x228] ;  /* 0x00008a0000047ab9 */ /* 0x000fe20000000800 */
[----:B------:R-:W-:Y:S01]  /*20ba0*/  IMAD.WIDE R8, R11, 0x4, R4 ;  /* 0x000000040b087825 */ /* 0x000fe200078e0204 */
[----:B------:R-:W-:Y:S01]  /*20bb0*/  ISETP.GE.AND P1, PT, R0, UR13, PT ;  /* 0x0000000d00007c0c */ /* 0x000fe2000bf26270 */
[----:B------:R-:W-:Y:S01]  /*20bc0*/  ULDC UR10, c[0x0][0x228] ;  /* 0x00008a00000a7ab9 */ /* 0x000fe20000000800 */
[----:B------:R-:W-:-:S02]  /*20bd0*/  IADD3 R0, R7, 0x3c, RZ ;  /* 0x0000003c07007810 */ /* 0x000fc40007ffe0ff */
[----:B------:R3:W-:Y:S02]  /*20be0*/  @P4 STG.E desc[UR8][R8.64], R96 ;  /* 0x0000006008004986 */ /* 0x0007e4000c101908 */
[----:B------:R-:W-:Y:S01]  /*20bf0*/  ISETP.GE.AND P4, PT, R0, UR11, PT ;  /* 0x0000000b00007c0c */ /* 0x000fe2000bf86270 */
[----:B------:R-:W-:Y:S01]  /*20c00*/  ULDC UR11, c[0x0][0x228] ;  /* 0x00008a00000b7ab9 */ /* 0x000fe20000000800 */
[C---:B--2---:R-:W-:Y:S02]  /*20c10*/  VIADD R17, R11.reuse, UR24 ;  /* 0x000000180b117c36 */ /* 0x044fe40008000000 */
[----:B------:R-:W-:-:S04]  /*20c20*/  IMAD.WIDE R10, R11, 0x4, R2 ;  /* 0x000000040b0a7825 */ /* 0x000fc800078e0202 */
[C---:B------:R-:W-:Y:S01]  /*20c30*/  IMAD.WIDE R12, R17.reuse, 0x4, R4 ;  /* 0x00000004110c7825 */ /* 0x040fe200078e0204 */
[----:B------:R2:W-:Y:S01]  /*20c40*/  @P2 STG.E desc[UR8][R10.64], R68 ;  /* 0x000000440a002986 */ /* 0x0005e2000c101908 */
[C---:B------:R-:W-:Y:S01]  /*20c50*/  ISETP.LT.AND P2, PT, R222.reuse, UR4, !P3 ;  /* 0x00000004de007c0c */ /* 0x040fe2000df41270 */
[----:B------:R-:W-:Y:S01]  /*20c60*/  ULDC UR4, c[0x0][0x228] ;  /* 0x00008a0000047ab9 */ /* 0x000fe20000000800 */
[C---:B------:R-:W-:Y:S01]  /*20c70*/  IMAD.WIDE R14, R17.reuse, 0x4, R2 ;  /* 0x00000004110e7825 */ /* 0x040fe200078e0202 */
[----:B------:R-:W-:Y:S01]  /*20c80*/  IADD3 R17, R17, UR24, RZ ;  /* 0x0000001811117c10 */ /* 0x000fe2000fffe0ff */
[----:B------:R4:W-:Y:S01]  /*20c90*/  @P5 STG.E desc[UR8][R12.64], R100 ;  /* 0x000000640c005986 */ /* 0x0009e2000c101908 */
[----:B------:R-:W-:Y:S01]  /*20ca0*/  ISETP.LT.AND P3, PT, R221, UR4, !P3 ;  /* 0x00000004dd007c0c */ /* 0x000fe2000df61270 */
[----:B------:R-:W-:Y:S01]  /*20cb0*/  VIADD R0, R7, 0x3d ;  /* 0x0000003d07007836 */ /* 0x000fe20000000000 */
[C---:B------:R-:W-:Y:S01]  /*20cc0*/  ISETP.LT.AND P5, PT, R222.reuse, UR6, !P1 ;  /* 0x00000006de007c0c */ /* 0x040fe2000cfa1270 */
[----:B---3--:R-:W-:Y:S01]  /*20cd0*/  IMAD.WIDE R8, R17, 0x4, R4 ;  /* 0x0000000411087825 */ /* 0x008fe200078e0204 */
[----:B-1----:R1:W-:Y:S01]  /*20ce0*/  @P6 STG.E desc[UR8][R14.64], R20 ;  /* 0x000000140e006986 */ /* 0x0023e2000c101908 */
[----:B------:R-:W-:Y:S01]  /*20cf0*/  ISETP.LT.AND P1, PT, R221, UR10, !P1 ;  /* 0x0000000add007c0c */ /* 0x000fe2000cf21270 */
[----:B------:R-:W-:Y:S01]  /*20d00*/  ULDC UR4, c[0x0][0x228] ;  /* 0x00008a0000047ab9 */ /* 0x000fe20000000800 */
[----:B------:R-:W-:Y:S01]  /*20d10*/  ISETP.LT.AND P6, PT, R222, UR11, !P4 ;  /* 0x0000000bde007c0c */ /* 0x000fe2000e7c1270 */
[----:B------:R-:W-:Y:S01]  /*20d20*/  @P2 STG.E desc[UR8][R8.64], R97 ;  /* 0x0000006108002986 */ /* 0x000fe2000c101908 */
[----:B------:R-:W-:Y:S01]  /*20d30*/  ISETP.GE.AND P2, PT, R0, UR7, PT ;  /* 0x0000000700007c0c */ /* 0x000fe2000bf46270 */
[----:B--2---:R-:W-:Y:S01]  /*20d40*/  IMAD.WIDE R10, R17, 0x4, R2 ;  /* 0x00000004110a7825 */ /* 0x004fe200078e0202 */
[----:B------:R-:W-:Y:S01]  /*20d50*/  ULDC UR6, c[0x0][0x228] ;  /* 0x00008a0000067ab9 */ /* 0x000fe20000000800 */
[----:B------:R-:W-:-:S02]  /*20d60*/  ULDC UR7, c[0x0][0x228] ;  /* 0x00008a0000077ab9 */ /* 0x000fc40000000800 */
[----:B----4-:R-:W-:Y:S01]  /*20d70*/  VIADD R13, R17, UR24 ;  /* 0x00000018110d7c36 */ /* 0x010fe20008000000 */
[----:B------:R2:W-:Y:S01]  /*20d80*/  @P3 STG.E desc[UR8][R10.64], R69 ;  /* 0x000000450a003986 */ /* 0x0005e2000c101908 */
[----:B------:R-:W-:Y:S02]  /*20d90*/  VIADD R0, R7, 0x3e ;  /* 0x0000003e07007836 */ /* 0x000fe40000000000 */
[C---:B------:R-:W-:Y:S01]  /*20da0*/  IMAD.WIDE R6, R13.reuse, 0x4, R4 ;  /* 0x000000040d067825 */ /* 0x040fe200078e0204 */
[C---:B------:R-:W-:Y:S02]  /*20db0*/  IADD3 R19, R13.reuse, UR24, RZ ;  /* 0x000000180d137c10 */ /* 0x040fe4000fffe0ff */
[----:B------:R-:W-:Y:S01]  /*20dc0*/  ISETP.GE.AND P3, PT, R0, UR5, PT ;  /* 0x0000000500007c0c */ /* 0x000fe2000bf66270 */
[----:B------:R-:W-:Y:S01]  /*20dd0*/  IMAD.WIDE R12, R13, 0x4, R2 ;  /* 0x000000040d0c7825 */ /* 0x000fe200078e0202 */
[----:B------:R3:W-:Y:S01]  /*20de0*/  @P5 STG.E desc[UR8][R6.64], R101 ;  /* 0x0000006506005986 */ /* 0x0007e2000c101908 */
[----:B------:R-:W-:-:S02]  /*20df0*/  ULDC UR5, c[0x0][0x228] ;  /* 0x00008a0000057ab9 */ /* 0x000fc40000000800 */
[C---:B-1----:R-:W-:Y:S01]  /*20e00*/  IMAD.WIDE R14, R19.reuse, 0x4, R4 ;  /* 0x00000004130e7825 */ /* 0x042fe200078e0204 */
[----:B------:R-:W-:Y:S01]  /*20e10*/  @P1 STG.E desc[UR8][R12.64], R21 ;  /* 0x000000150c001986 */ /* 0x000fe2000c101908 */
[----:B--2---:R-:W-:Y:S02]  /*20e20*/  IADD3 R11, R19, UR24, RZ ;  /* 0x00000018130b7c10 */ /* 0x004fe4000fffe0ff */
[C---:B------:R-:W-:Y:S01]  /*20e30*/  ISETP.LT.AND P5, PT, R222.reuse, UR5, !P3 ;  /* 0x00000005de007c0c */ /* 0x040fe2000dfa1270 */
[----:B------:R1:W-:Y:S01]  /*20e40*/  @P6 STG.E desc[UR8][R14.64], R98 ;  /* 0x000000620e006986 */ /* 0x0003e2000c101908 */
[C---:B------:R-:W-:Y:S01]  /*20e50*/  ISETP.LT.AND P6, PT, R222.reuse, UR4, !P2 ;  /* 0x00000004de007c0c */ /* 0x040fe2000d7c1270 */
[----:B------:R-:W-:Y:S01]  /*20e60*/  ULDC UR4, c[0x0][0x228] ;  /* 0x00008a0000047ab9 */ /* 0x000fe20000000800 */
[----:B------:R-:W-:Y:S01]  /*20e70*/  ULDC UR5, c[0x0][0x228] ;  /* 0x00008a0000057ab9 */ /* 0x000fe20000000800 */
[----:B------:R-:W-:Y:S01]  /*20e80*/  ISETP.LT.AND P4, PT, R221, UR4, !P4 ;  /* 0x00000004dd007c0c */ /* 0x000fe2000e781270 */
[----:B---3--:R-:W-:Y:S01]  /*20e90*/  IMAD.WIDE R6, R19, 0x4, R2 ;  /* 0x0000000413067825 */ /* 0x008fe200078e0202 */
[----:B------:R-:W-:Y:S01]  /*20ea0*/  ISETP.LT.AND P1, PT, R222, UR6, !P0 ;  /* 0x00000006de007c0c */ /* 0x000fe2000c721270 */
[----:B------:R-:W-:Y:S01]  /*20eb0*/  ULDC UR6, c[0x0][0x228] ;  /* 0x00008a0000067ab9 */ /* 0x000fe20000000800 */
[----:B------:R-:W-:Y:S01]  /*20ec0*/  ISETP.LT.AND P2, PT, R221, UR5, !P2 ;  /* 0x00000005dd007c0c */ /* 0x000fe2000d741270 */
[----:B------:R-:W-:Y:S01]  /*20ed0*/  IMAD.WIDE R8, R11, 0x4, R4 ;  /* 0x000000040b087825 */ /* 0x000fe200078e0204 */
[----:B------:R-:W-:-:S02]  /*20ee0*/  ISETP.LT.AND P3, PT, R221, UR6, !P3 ;  /* 0x00000006dd007c0c */ /* 0x000fc4000df61270 */
[----:B------:R-:W-:Y:S01]  /*20ef0*/  ISETP.LT.AND P0, PT, R221, UR7, !P0 ;  /* 0x00000007dd007c0c */ /* 0x000fe2000c701270 */
[C---:B-1----:R-:W-:Y:S02]  /*20f00*/  VIADD R15, R11.reuse, UR24 ;  /* 0x000000180b0f7c36 */ /* 0x042fe40008000000 */
[----:B------:R-:W-:Y:S02]  /*20f10*/  IMAD.WIDE R10, R11, 0x4, R2 ;  /* 0x000000040b0a7825 */ /* 0x000fe400078e0202 */
[----:B------:R1:W-:Y:S01]  /*20f20*/  @P4 STG.E desc[UR8][R6.64], R70 ;  /* 0x0000004606004986 */ /* 0x0003e2000c101908 */
[C---:B------:R-:W-:Y:S01]  /*20f30*/  IADD3 R17, R15.reuse, UR24, RZ ;  /* 0x000000180f117c10 */ /* 0x040fe2000fffe0ff */
[C---:B------:R-:W-:Y:S02]  /*20f40*/  IMAD.WIDE R12, R15.reuse, 0x4, R4 ;  /* 0x000000040f0c7825 */ /* 0x040fe400078e0204 */
[----:B------:R1:W-:Y:S02]  /*20f50*/  @P6 STG.E desc[UR8][R8.64], R102 ;  /* 0x0000006608006986 */ /* 0x0003e4000c101908 */
[----:B------:R-:W-:-:S02]  /*20f60*/  IMAD.WIDE R14, R15, 0x4, R2 ;  /* 0x000000040f0e7825 */ /* 0x000fc400078e0202 */
[----:B------:R1:W-:Y:S02]  /*20f70*/  @P2 STG.E desc[UR8][R10.64], R22 ;  /* 0x000000160a002986 */ /* 0x0003e4000c101908 */
[C---:B------:R-:W-:Y:S02]  /*20f80*/  IMAD.WIDE R4, R17.reuse, 0x4, R4 ;  /* 0x0000000411047825 */ /* 0x040fe400078e0204 */
[----:B------:R1:W-:Y:S02]  /*20f90*/  @P5 STG.E desc[UR8][R12.64], R99 ;  /* 0x000000630c005986 */ /* 0x0003e4000c101908 */
[----:B------:R-:W-:Y:S02]  /*20fa0*/  IMAD.WIDE R2, R17, 0x4, R2 ;  /* 0x0000000411027825 */ /* 0x000fe400078e0202 */
[----:B------:R1:W-:Y:S04]  /*20fb0*/  @P3 STG.E desc[UR8][R14.64], R71 ;  /* 0x000000470e003986 */ /* 0x0003e8000c101908 */
[----:B------:R1:W-:Y:S01]  /*20fc0*/  @P1 STG.E desc[UR8][R4.64], R103 ;  /* 0x0000006704001986 */ /* 0x0003e2000c101908 */
[----:B------:R-:W-:Y:S05]  /*20fd0*/  @!P0 EXIT ;  /* 0x000000000000894d */ /* 0x000fea0003800000 */
[----:B------:R-:W-:Y:S01]  /*20fe0*/  STG.E desc[UR8][R2.64], R23 ;  /* 0x0000001702007986 */ /* 0x000fe2000c101908 */
[----:B------:R-:W-:Y:S05]  /*20ff0*/  EXIT ;  /* 0x000000000000794d */ /* 0x000fea0003800000 */
.L_x_2:
[----:B------:R-:W-:-:S00]  /*21000*/  BRA `(.L_x_2) ;  /* 0xfffffffc00fc7947 */ /* 0x000fc0000383ffff */
[----:B------:R-:W-:-:S00]  /*21010*/  NOP ;  /* 0x0000000000007918 */ /* 0x000fc00000000000 */
        /* <DEDUP_REMOVED lines=14> */
.L_x_3:


//--------------------- .nv.shared.matmul_kernel  --------------------------
	.section	.nv.shared.matmul_kernel,"aw",@nobits
	.sectionflags	@""
	.align	16
	.zero		1024


//--------------------- .nv.shared.reserved.0     --------------------------
	.section	.nv.shared.reserved.0,"aw",@nobits
	.weak		__nv_reservedSMEM_offset_0_alias
	.size		__nv_reservedSMEM_offset_0_alias, 0, 0
	.other		__nv_reservedSMEM_offset_0_alias,@"STO_CUDA_RESERVED_SHARED STV_DEFAULT"
__nv_reservedSMEM_offset_0_alias:
	.zero		0


//--------------------- .nv.constant0.matmul_kernel --------------------------
	.section	.nv.constant0.matmul_kernel,"a",@progbits
	.sectionflags	@""
	.align	4
.nv.constant0.matmul_kernel:
	.zero		608


//--------------------- SYMBOLS --------------------------

	.type		.nv.reservedSmem.offset0,@object
	.size		.nv.reservedSmem.offset0,0x4
